//
// Generated by NVIDIA NVVM Compiler
//
// Compiler Build ID: CL-36424714
// Cuda compilation tools, release 13.0, V13.0.88
// Based on NVVM 20.0.0
//

.version 9.0
.target sm_100
.address_size 64

	// .globl	_Z21hpsi1_rt_stencil_ker2iPKdS0_PK7double2PS1_iiiiiiPKi

.visible .entry _Z21hpsi1_rt_stencil_ker2iPKdS0_PK7double2PS1_iiiiiiPKi(
	.param .u32 _Z21hpsi1_rt_stencil_ker2iPKdS0_PK7double2PS1_iiiiiiPKi_param_0,
	.param .u64 .ptr .align 1 _Z21hpsi1_rt_stencil_ker2iPKdS0_PK7double2PS1_iiiiiiPKi_param_1,
	.param .u64 .ptr .align 1 _Z21hpsi1_rt_stencil_ker2iPKdS0_PK7double2PS1_iiiiiiPKi_param_2,
	.param .u64 .ptr .align 1 _Z21hpsi1_rt_stencil_ker2iPKdS0_PK7double2PS1_iiiiiiPKi_param_3,
	.param .u64 .ptr .align 1 _Z21hpsi1_rt_stencil_ker2iPKdS0_PK7double2PS1_iiiiiiPKi_param_4,
	.param .u32 _Z21hpsi1_rt_stencil_ker2iPKdS0_PK7double2PS1_iiiiiiPKi_param_5,
	.param .u32 _Z21hpsi1_rt_stencil_ker2iPKdS0_PK7double2PS1_iiiiiiPKi_param_6,
	.param .u32 _Z21hpsi1_rt_stencil_ker2iPKdS0_PK7double2PS1_iiiiiiPKi_param_7,
	.param .u32 _Z21hpsi1_rt_stencil_ker2iPKdS0_PK7double2PS1_iiiiiiPKi_param_8,
	.param .u32 _Z21hpsi1_rt_stencil_ker2iPKdS0_PK7double2PS1_iiiiiiPKi_param_9,
	.param .u32 _Z21hpsi1_rt_stencil_ker2iPKdS0_PK7double2PS1_iiiiiiPKi_param_10,
	.param .u64 .ptr .align 1 _Z21hpsi1_rt_stencil_ker2iPKdS0_PK7double2PS1_iiiiiiPKi_param_11
)
.maxntid 128
.minnctapersm 4
{
	.reg .pred 	%p<9>;
	.reg .b32 	%r<102>;
	.reg .b64 	%rd<51>;
	.reg .b64 	%fd<154>;

	ld.param.u32 	%r43, [_Z21hpsi1_rt_stencil_ker2iPKdS0_PK7double2PS1_iiiiiiPKi_param_0];
	ld.param.u64 	%rd4, [_Z21hpsi1_rt_stencil_ker2iPKdS0_PK7double2PS1_iiiiiiPKi_param_1];
	ld.param.u64 	%rd5, [_Z21hpsi1_rt_stencil_ker2iPKdS0_PK7double2PS1_iiiiiiPKi_param_2];
	ld.param.u64 	%rd6, [_Z21hpsi1_rt_stencil_ker2iPKdS0_PK7double2PS1_iiiiiiPKi_param_3];
	ld.param.u64 	%rd7, [_Z21hpsi1_rt_stencil_ker2iPKdS0_PK7double2PS1_iiiiiiPKi_param_4];
	ld.param.u32 	%r37, [_Z21hpsi1_rt_stencil_ker2iPKdS0_PK7double2PS1_iiiiiiPKi_param_5];
	ld.param.u32 	%r38, [_Z21hpsi1_rt_stencil_ker2iPKdS0_PK7double2PS1_iiiiiiPKi_param_6];
	ld.param.u32 	%r39, [_Z21hpsi1_rt_stencil_ker2iPKdS0_PK7double2PS1_iiiiiiPKi_param_7];
	ld.param.u32 	%r40, [_Z21hpsi1_rt_stencil_ker2iPKdS0_PK7double2PS1_iiiiiiPKi_param_8];
	ld.param.u32 	%r41, [_Z21hpsi1_rt_stencil_ker2iPKdS0_PK7double2PS1_iiiiiiPKi_param_9];
	ld.param.u32 	%r42, [_Z21hpsi1_rt_stencil_ker2iPKdS0_PK7double2PS1_iiiiiiPKi_param_10];
	ld.param.u64 	%rd8, [_Z21hpsi1_rt_stencil_ker2iPKdS0_PK7double2PS1_iiiiiiPKi_param_11];
	mov.u32 	%r1, %ctaid.y;
	setp.ge.s32 	%p1, %r1, %r43;
	@%p1 bra 	$L__BB0_5;
	cvta.to.global.u64 	%rd1, %rd6;
	mov.u32 	%r44, %tid.x;
	mov.u32 	%r45, %ntid.x;
	mov.u32 	%r46, %ctaid.x;
	mad.lo.s32 	%r47, %r45, %r46, %r44;
	div.s32 	%r3, %r47, %r42;
	mul.lo.s32 	%r48, %r3, %r42;
	sub.s32 	%r2, %r47, %r48;
	setp.ge.s32 	%p2, %r3, %r40;
	@%p2 bra 	$L__BB0_5;
	setp.lt.s32 	%p3, %r41, 1;
	@%p3 bra 	$L__BB0_5;
	mul.lo.s32 	%r50, %r37, %r1;
	mul.lo.s32 	%r51, %r50, %r38;
	mul.lo.s32 	%r52, %r51, %r39;
	mul.wide.s32 	%rd9, %r52, 16;
	add.s64 	%rd2, %rd1, %rd9;
	mul.lo.s32 	%r53, %r3, %r38;
	add.s32 	%r54, %r41, %r53;
	add.s32 	%r55, %r54, -4;
	mad.lo.s32 	%r56, %r55, %r39, %r2;
	mul.wide.s32 	%rd10, %r56, 16;
	add.s64 	%rd11, %rd2, %rd10;
	mul.wide.s32 	%rd12, %r39, 16;
	add.s64 	%rd13, %rd11, %rd12;
	add.s64 	%rd14, %rd13, %rd12;
	setp.gt.s32 	%p4, %r41, 1;
	sub.s32 	%r57, 1, %r41;
	selp.b32 	%r58, 1, %r57, %p4;
	add.s32 	%r59, %r58, 1;
	setp.lt.s32 	%p5, %r59, %r41;
	selp.b32 	%r60, 0, %r41, %p5;
	sub.s32 	%r61, %r59, %r60;
	add.s32 	%r62, %r61, 1;
	cvta.to.global.u64 	%rd15, %rd4;
	setp.lt.s32 	%p6, %r62, %r41;
	selp.b32 	%r63, 0, %r41, %p6;
	sub.s32 	%r64, %r62, %r63;
	add.s32 	%r65, %r53, %r64;
	mad.lo.s32 	%r66, %r65, %r39, %r2;
	mul.wide.s32 	%rd16, %r66, 16;
	add.s64 	%rd17, %rd2, %rd16;
	ld.global.nc.v2.f64 	{%fd139, %fd138}, [%rd17];
	add.s32 	%r67, %r53, %r61;
	mad.lo.s32 	%r68, %r67, %r39, %r2;
	mul.wide.s32 	%rd18, %r68, 16;
	add.s64 	%rd19, %rd2, %rd18;
	ld.global.nc.v2.f64 	{%fd141, %fd140}, [%rd19];
	add.s32 	%r69, %r53, %r58;
	mad.lo.s32 	%r70, %r69, %r39, %r2;
	mul.wide.s32 	%rd20, %r70, 16;
	add.s64 	%rd21, %rd2, %rd20;
	ld.global.nc.v2.f64 	{%fd142, %fd143}, [%rd21];
	mad.lo.s32 	%r71, %r53, %r39, %r2;
	mul.wide.s32 	%rd22, %r71, 16;
	add.s64 	%rd23, %rd2, %rd22;
	ld.global.nc.v2.f64 	{%fd144, %fd145}, [%rd23];
	add.s64 	%rd24, %rd14, %rd12;
	ld.global.nc.v2.f64 	{%fd146, %fd147}, [%rd24];
	ld.global.nc.v2.f64 	{%fd148, %fd149}, [%rd14];
	ld.global.nc.v2.f64 	{%fd150, %fd151}, [%rd13];
	ld.global.nc.v2.f64 	{%fd152, %fd153}, [%rd11];
	ld.global.nc.f64 	%fd17, [%rd15+88];
	add.s32 	%r72, %r42, %r2;
	add.s32 	%r73, %r72, 4;
	cvta.to.global.u64 	%rd25, %rd8;
	mul.wide.s32 	%rd26, %r73, 4;
	add.s64 	%rd27, %rd25, %rd26;
	ld.global.nc.u32 	%r74, [%rd27];
	ld.global.nc.u32 	%r75, [%rd27+-32];
	mul.lo.s32 	%r76, %r1, 12;
	cvta.to.global.u64 	%rd28, %rd5;
	mul.wide.u32 	%rd29, %r76, 8;
	add.s64 	%rd30, %rd28, %rd29;
	ld.global.nc.f64 	%fd18, [%rd30+88];
	ld.global.nc.f64 	%fd19, [%rd15+80];
	ld.global.nc.u32 	%r77, [%rd27+-4];
	ld.global.nc.u32 	%r78, [%rd27+-28];
	ld.global.nc.f64 	%fd20, [%rd30+80];
	ld.global.nc.f64 	%fd21, [%rd15+72];
	ld.global.nc.u32 	%r79, [%rd27+-8];
	ld.global.nc.u32 	%r80, [%rd27+-24];
	ld.global.nc.f64 	%fd22, [%rd30+72];
	ld.global.nc.f64 	%fd23, [%rd15+64];
	ld.global.nc.u32 	%r81, [%rd27+-12];
	ld.global.nc.u32 	%r82, [%rd27+-20];
	ld.global.nc.f64 	%fd24, [%rd30+64];
	ld.global.nc.f64 	%fd25, [%rd15+32];
	ld.global.nc.f64 	%fd26, [%rd30+32];
	ld.global.nc.f64 	%fd27, [%rd15+40];
	ld.global.nc.f64 	%fd28, [%rd30+40];
	ld.global.nc.f64 	%fd29, [%rd15+48];
	ld.global.nc.f64 	%fd30, [%rd30+48];
	ld.global.nc.f64 	%fd31, [%rd15+56];
	ld.global.nc.f64 	%fd32, [%rd30+56];
	neg.s32 	%r100, %r41;
	add.s32 	%r5, %r53, 4;
	mul.lo.s32 	%r83, %r39, %r38;
	add.s32 	%r84, %r3, %r50;
	mad.lo.s32 	%r99, %r83, %r84, %r2;
	mul.lo.s32 	%r85, %r83, %r3;
	add.s32 	%r98, %r82, %r85;
	add.s32 	%r97, %r81, %r85;
	add.s32 	%r96, %r80, %r85;
	add.s32 	%r95, %r79, %r85;
	add.s32 	%r94, %r78, %r85;
	add.s32 	%r93, %r77, %r85;
	add.s32 	%r92, %r75, %r85;
	add.s32 	%r91, %r74, %r85;
	cvta.to.global.u64 	%rd3, %rd7;
	mov.b32 	%r101, 0;
$L__BB0_4:
	mov.f64 	%fd40, %fd151;
	mov.f64 	%fd39, %fd150;
	mov.f64 	%fd151, %fd149;
	mov.f64 	%fd150, %fd148;
	mov.f64 	%fd149, %fd147;
	mov.f64 	%fd148, %fd146;
	mov.f64 	%fd147, %fd145;
	mov.f64 	%fd146, %fd144;
	mov.f64 	%fd145, %fd143;
	mov.f64 	%fd144, %fd142;
	mov.f64 	%fd142, %fd141;
	mov.f64 	%fd143, %fd140;
	mov.f64 	%fd141, %fd139;
	mov.f64 	%fd140, %fd138;
	add.s32 	%r86, %r101, 4;
	setp.lt.s32 	%p7, %r86, %r41;
	selp.b32 	%r87, 0, %r41, %p7;
	add.s32 	%r88, %r5, %r101;
	sub.s32 	%r89, %r88, %r87;
	mad.lo.s32 	%r90, %r89, %r39, %r2;
	mul.wide.s32 	%rd31, %r90, 16;
	add.s64 	%rd32, %rd2, %rd31;
	ld.global.nc.v2.f64 	{%fd139, %fd138}, [%rd32];
	mul.wide.s32 	%rd33, %r91, 16;
	add.s64 	%rd34, %rd2, %rd33;
	ld.global.nc.v2.f64 	{%fd51, %fd52}, [%rd34];
	mul.wide.s32 	%rd35, %r92, 16;
	add.s64 	%rd36, %rd2, %rd35;
	ld.global.nc.v2.f64 	{%fd53, %fd54}, [%rd36];
	add.f64 	%fd55, %fd51, %fd53;
	add.f64 	%fd56, %fd52, %fd54;
	sub.f64 	%fd57, %fd51, %fd53;
	sub.f64 	%fd58, %fd52, %fd54;
	mul.wide.s32 	%rd37, %r93, 16;
	add.s64 	%rd38, %rd2, %rd37;
	ld.global.nc.v2.f64 	{%fd59, %fd60}, [%rd38];
	mul.wide.s32 	%rd39, %r94, 16;
	add.s64 	%rd40, %rd2, %rd39;
	ld.global.nc.v2.f64 	{%fd61, %fd62}, [%rd40];
	add.f64 	%fd63, %fd59, %fd61;
	add.f64 	%fd64, %fd60, %fd62;
	mul.f64 	%fd65, %fd19, %fd63;
	mul.f64 	%fd66, %fd19, %fd64;
	fma.rn.f64 	%fd67, %fd17, %fd55, %fd65;
	fma.rn.f64 	%fd68, %fd17, %fd56, %fd66;
	sub.f64 	%fd69, %fd59, %fd61;
	sub.f64 	%fd70, %fd60, %fd62;
	mul.f64 	%fd71, %fd20, %fd69;
	mul.f64 	%fd72, %fd20, %fd70;
	fma.rn.f64 	%fd73, %fd18, %fd57, %fd71;
	fma.rn.f64 	%fd74, %fd18, %fd58, %fd72;
	mul.wide.s32 	%rd41, %r95, 16;
	add.s64 	%rd42, %rd2, %rd41;
	ld.global.nc.v2.f64 	{%fd75, %fd76}, [%rd42];
	mul.wide.s32 	%rd43, %r96, 16;
	add.s64 	%rd44, %rd2, %rd43;
	ld.global.nc.v2.f64 	{%fd77, %fd78}, [%rd44];
	add.f64 	%fd79, %fd75, %fd77;
	add.f64 	%fd80, %fd76, %fd78;
	fma.rn.f64 	%fd81, %fd21, %fd79, %fd67;
	fma.rn.f64 	%fd82, %fd21, %fd80, %fd68;
	sub.f64 	%fd83, %fd75, %fd77;
	sub.f64 	%fd84, %fd76, %fd78;
	fma.rn.f64 	%fd85, %fd22, %fd83, %fd73;
	fma.rn.f64 	%fd86, %fd22, %fd84, %fd74;
	mul.wide.s32 	%rd45, %r97, 16;
	add.s64 	%rd46, %rd2, %rd45;
	ld.global.nc.v2.f64 	{%fd87, %fd88}, [%rd46];
	mul.wide.s32 	%rd47, %r98, 16;
	add.s64 	%rd48, %rd2, %rd47;
	ld.global.nc.v2.f64 	{%fd89, %fd90}, [%rd48];
	add.f64 	%fd91, %fd87, %fd89;
	add.f64 	%fd92, %fd88, %fd90;
	fma.rn.f64 	%fd93, %fd23, %fd91, %fd81;
	fma.rn.f64 	%fd94, %fd23, %fd92, %fd82;
	sub.f64 	%fd95, %fd87, %fd89;
	sub.f64 	%fd96, %fd88, %fd90;
	fma.rn.f64 	%fd97, %fd24, %fd95, %fd85;
	fma.rn.f64 	%fd98, %fd24, %fd96, %fd86;
	add.f64 	%fd99, %fd144, %fd148;
	add.f64 	%fd100, %fd145, %fd149;
	fma.rn.f64 	%fd101, %fd99, %fd25, %fd93;
	fma.rn.f64 	%fd102, %fd100, %fd25, %fd94;
	sub.f64 	%fd103, %fd144, %fd148;
	sub.f64 	%fd104, %fd145, %fd149;
	fma.rn.f64 	%fd105, %fd103, %fd26, %fd97;
	fma.rn.f64 	%fd106, %fd104, %fd26, %fd98;
	add.f64 	%fd107, %fd150, %fd142;
	add.f64 	%fd108, %fd151, %fd143;
	fma.rn.f64 	%fd109, %fd107, %fd27, %fd101;
	fma.rn.f64 	%fd110, %fd108, %fd27, %fd102;
	sub.f64 	%fd111, %fd142, %fd150;
	sub.f64 	%fd112, %fd143, %fd151;
	fma.rn.f64 	%fd113, %fd111, %fd28, %fd105;
	fma.rn.f64 	%fd114, %fd112, %fd28, %fd106;
	add.f64 	%fd115, %fd39, %fd141;
	add.f64 	%fd116, %fd40, %fd140;
	fma.rn.f64 	%fd117, %fd115, %fd29, %fd109;
	fma.rn.f64 	%fd118, %fd116, %fd29, %fd110;
	sub.f64 	%fd119, %fd141, %fd39;
	sub.f64 	%fd120, %fd140, %fd40;
	fma.rn.f64 	%fd121, %fd119, %fd30, %fd113;
	fma.rn.f64 	%fd122, %fd120, %fd30, %fd114;
	add.f64 	%fd123, %fd152, %fd139;
	add.f64 	%fd124, %fd153, %fd138;
	fma.rn.f64 	%fd125, %fd123, %fd31, %fd117;
	fma.rn.f64 	%fd126, %fd124, %fd31, %fd118;
	sub.f64 	%fd127, %fd139, %fd152;
	sub.f64 	%fd128, %fd138, %fd153;
	fma.rn.f64 	%fd129, %fd127, %fd32, %fd121;
	fma.rn.f64 	%fd130, %fd128, %fd32, %fd122;
	mul.f64 	%fd131, %fd126, 0dBFE0000000000000;
	fma.rn.f64 	%fd132, %fd125, 0dBFE0000000000000, %fd130;
	sub.f64 	%fd133, %fd131, %fd129;
	mul.wide.s32 	%rd49, %r99, 16;
	add.s64 	%rd50, %rd3, %rd49;
	ld.global.v2.f64 	{%fd134, %fd135}, [%rd50];
	add.f64 	%fd136, %fd134, %fd132;
	add.f64 	%fd137, %fd135, %fd133;
	st.global.v2.f64 	[%rd50], {%fd136, %fd137};
	add.s32 	%r101, %r101, 1;
	add.s32 	%r100, %r100, 1;
	setp.ne.s32 	%p8, %r100, 0;
	add.s32 	%r99, %r99, %r39;
	add.s32 	%r98, %r98, %r39;
	add.s32 	%r97, %r97, %r39;
	add.s32 	%r96, %r96, %r39;
	add.s32 	%r95, %r95, %r39;
	add.s32 	%r94, %r94, %r39;
	add.s32 	%r93, %r93, %r39;
	add.s32 	%r92, %r92, %r39;
	add.s32 	%r91, %r91, %r39;
	mov.f64 	%fd152, %fd39;
	mov.f64 	%fd153, %fd40;
	@%p8 bra 	$L__BB0_4;
$L__BB0_5:
	ret;

}
	// .globl	_Z21hpsi1_rt_stencil_fulliPKdS0_S0_S0_PK7double2PS1_iiiiiiPKiS6_S6_
.visible .entry _Z21hpsi1_rt_stencil_fulliPKdS0_S0_S0_PK7double2PS1_iiiiiiPKiS6_S6_(
	.param .u32 _Z21hpsi1_rt_stencil_fulliPKdS0_S0_S0_PK7double2PS1_iiiiiiPKiS6_S6__param_0,
	.param .u64 .ptr .align 1 _Z21hpsi1_rt_stencil_fulliPKdS0_S0_S0_PK7double2PS1_iiiiiiPKiS6_S6__param_1,
	.param .u64 .ptr .align 1 _Z21hpsi1_rt_stencil_fulliPKdS0_S0_S0_PK7double2PS1_iiiiiiPKiS6_S6__param_2,
	.param .u64 .ptr .align 1 _Z21hpsi1_rt_stencil_fulliPKdS0_S0_S0_PK7double2PS1_iiiiiiPKiS6_S6__param_3,
	.param .u64 .ptr .align 1 _Z21hpsi1_rt_stencil_fulliPKdS0_S0_S0_PK7double2PS1_iiiiiiPKiS6_S6__param_4,
	.param .u64 .ptr .align 1 _Z21hpsi1_rt_stencil_fulliPKdS0_S0_S0_PK7double2PS1_iiiiiiPKiS6_S6__param_5,
	.param .u64 .ptr .align 1 _Z21hpsi1_rt_stencil_fulliPKdS0_S0_S0_PK7double2PS1_iiiiiiPKiS6_S6__param_6,
	.param .u32 _Z21hpsi1_rt_stencil_fulliPKdS0_S0_S0_PK7double2PS1_iiiiiiPKiS6_S6__param_7,
	.param .u32 _Z21hpsi1_rt_stencil_fulliPKdS0_S0_S0_PK7double2PS1_iiiiiiPKiS6_S6__param_8,
	.param .u32 _Z21hpsi1_rt_stencil_fulliPKdS0_S0_S0_PK7double2PS1_iiiiiiPKiS6_S6__param_9,
	.param .u32 _Z21hpsi1_rt_stencil_fulliPKdS0_S0_S0_PK7double2PS1_iiiiiiPKiS6_S6__param_10,
	.param .u32 _Z21hpsi1_rt_stencil_fulliPKdS0_S0_S0_PK7double2PS1_iiiiiiPKiS6_S6__param_11,
	.param .u32 _Z21hpsi1_rt_stencil_fulliPKdS0_S0_S0_PK7double2PS1_iiiiiiPKiS6_S6__param_12,
	.param .u64 .ptr .align 1 _Z21hpsi1_rt_stencil_fulliPKdS0_S0_S0_PK7double2PS1_iiiiiiPKiS6_S6__param_13,
	.param .u64 .ptr .align 1 _Z21hpsi1_rt_stencil_fulliPKdS0_S0_S0_PK7double2PS1_iiiiiiPKiS6_S6__param_14,
	.param .u64 .ptr .align 1 _Z21hpsi1_rt_stencil_fulliPKdS0_S0_S0_PK7double2PS1_iiiiiiPKiS6_S6__param_15
)
{
	.reg .pred 	%p<6>;
	.reg .b32 	%r<165>;
	.reg .b64 	%rd<90>;
	.reg .b64 	%fd<190>;

	ld.param.u32 	%r75, [_Z21hpsi1_rt_stencil_fulliPKdS0_S0_S0_PK7double2PS1_iiiiiiPKiS6_S6__param_0];
	ld.param.u64 	%rd3, [_Z21hpsi1_rt_stencil_fulliPKdS0_S0_S0_PK7double2PS1_iiiiiiPKiS6_S6__param_1];
	ld.param.u64 	%rd5, [_Z21hpsi1_rt_stencil_fulliPKdS0_S0_S0_PK7double2PS1_iiiiiiPKiS6_S6__param_3];
	ld.param.u64 	%rd6, [_Z21hpsi1_rt_stencil_fulliPKdS0_S0_S0_PK7double2PS1_iiiiiiPKiS6_S6__param_4];
	ld.param.u64 	%rd7, [_Z21hpsi1_rt_stencil_fulliPKdS0_S0_S0_PK7double2PS1_iiiiiiPKiS6_S6__param_5];
	ld.param.u32 	%r69, [_Z21hpsi1_rt_stencil_fulliPKdS0_S0_S0_PK7double2PS1_iiiiiiPKiS6_S6__param_7];
	ld.param.u32 	%r157, [_Z21hpsi1_rt_stencil_fulliPKdS0_S0_S0_PK7double2PS1_iiiiiiPKiS6_S6__param_10];
	ld.param.u64 	%rd10, [_Z21hpsi1_rt_stencil_fulliPKdS0_S0_S0_PK7double2PS1_iiiiiiPKiS6_S6__param_14];
	ld.param.u64 	%rd11, [_Z21hpsi1_rt_stencil_fulliPKdS0_S0_S0_PK7double2PS1_iiiiiiPKiS6_S6__param_15];
	mov.u32 	%r1, %ctaid.y;
	setp.ge.s32 	%p1, %r1, %r75;
	@%p1 bra 	$L__BB1_4;
	ld.param.u32 	%r140, [_Z21hpsi1_rt_stencil_fulliPKdS0_S0_S0_PK7double2PS1_iiiiiiPKiS6_S6__param_12];
	ld.param.u32 	%r137, [_Z21hpsi1_rt_stencil_fulliPKdS0_S0_S0_PK7double2PS1_iiiiiiPKiS6_S6__param_11];
	cvta.to.global.u64 	%rd1, %rd7;
	mov.u32 	%r76, %tid.x;
	mov.u32 	%r77, %ntid.x;
	mov.u32 	%r78, %ctaid.x;
	mad.lo.s32 	%r79, %r77, %r78, %r76;
	div.s32 	%r3, %r79, %r140;
	mul.lo.s32 	%r80, %r3, %r140;
	sub.s32 	%r2, %r79, %r80;
	setp.ge.s32 	%p2, %r3, %r137;
	setp.lt.s32 	%p3, %r157, 1;
	or.pred  	%p4, %p2, %p3;
	@%p4 bra 	$L__BB1_4;
	ld.param.u32 	%r141, [_Z21hpsi1_rt_stencil_fulliPKdS0_S0_S0_PK7double2PS1_iiiiiiPKiS6_S6__param_12];
	ld.param.u32 	%r138, [_Z21hpsi1_rt_stencil_fulliPKdS0_S0_S0_PK7double2PS1_iiiiiiPKiS6_S6__param_11];
	ld.param.u32 	%r135, [_Z21hpsi1_rt_stencil_fulliPKdS0_S0_S0_PK7double2PS1_iiiiiiPKiS6_S6__param_9];
	ld.param.u32 	%r133, [_Z21hpsi1_rt_stencil_fulliPKdS0_S0_S0_PK7double2PS1_iiiiiiPKiS6_S6__param_8];
	mul.lo.s32 	%r81, %r69, %r1;
	mul.lo.s32 	%r82, %r81, %r133;
	mul.lo.s32 	%r83, %r82, %r135;
	mul.wide.s32 	%rd12, %r83, 16;
	add.s64 	%rd2, %rd1, %rd12;
	cvta.to.global.u64 	%rd13, %rd5;
	ld.global.nc.f64 	%fd1, [%rd13+64];
	add.s32 	%r84, %r141, %r2;
	add.s32 	%r85, %r84, 1;
	cvta.to.global.u64 	%rd14, %rd11;
	mul.wide.s32 	%rd15, %r85, 4;
	add.s64 	%rd16, %rd14, %rd15;
	ld.global.nc.u32 	%r86, [%rd16];
	ld.global.nc.u32 	%r87, [%rd16+-8];
	ld.global.nc.f64 	%fd2, [%rd13+72];
	ld.global.nc.u32 	%r88, [%rd16+4];
	ld.global.nc.u32 	%r89, [%rd16+-12];
	ld.global.nc.f64 	%fd3, [%rd13+80];
	ld.global.nc.u32 	%r90, [%rd16+8];
	ld.global.nc.u32 	%r91, [%rd16+-16];
	ld.global.nc.f64 	%fd4, [%rd13+88];
	ld.global.nc.u32 	%r92, [%rd16+12];
	ld.global.nc.u32 	%r93, [%rd16+-20];
	mul.lo.s32 	%r94, %r1, 12;
	cvta.to.global.u64 	%rd17, %rd6;
	mul.wide.u32 	%rd18, %r94, 8;
	add.s64 	%rd19, %rd17, %rd18;
	ld.global.nc.f64 	%fd5, [%rd19+64];
	ld.global.nc.f64 	%fd6, [%rd19+72];
	ld.global.nc.f64 	%fd7, [%rd19+80];
	ld.global.nc.f64 	%fd8, [%rd19+88];
	ld.global.nc.f64 	%fd9, [%rd13+32];
	add.s32 	%r95, %r138, %r3;
	add.s32 	%r96, %r95, 1;
	cvta.to.global.u64 	%rd20, %rd10;
	mul.wide.s32 	%rd21, %r96, 4;
	add.s64 	%rd22, %rd20, %rd21;
	ld.global.nc.u32 	%r97, [%rd22];
	ld.global.nc.u32 	%r98, [%rd22+-8];
	ld.global.nc.f64 	%fd10, [%rd13+40];
	ld.global.nc.u32 	%r99, [%rd22+4];
	ld.global.nc.u32 	%r100, [%rd22+-12];
	ld.global.nc.f64 	%fd11, [%rd13+48];
	ld.global.nc.u32 	%r101, [%rd22+8];
	ld.global.nc.u32 	%r102, [%rd22+-16];
	ld.global.nc.f64 	%fd12, [%rd13+56];
	ld.global.nc.u32 	%r103, [%rd22+12];
	ld.global.nc.u32 	%r104, [%rd22+-20];
	ld.global.nc.f64 	%fd13, [%rd19+32];
	ld.global.nc.f64 	%fd14, [%rd19+40];
	ld.global.nc.f64 	%fd15, [%rd19+48];
	ld.global.nc.f64 	%fd16, [%rd19+56];
	ld.global.nc.f64 	%fd17, [%rd13];
	ld.global.nc.f64 	%fd18, [%rd13+8];
	ld.global.nc.f64 	%fd19, [%rd13+16];
	ld.global.nc.f64 	%fd20, [%rd13+24];
	ld.global.nc.f64 	%fd21, [%rd19];
	ld.global.nc.f64 	%fd22, [%rd19+8];
	ld.global.nc.f64 	%fd23, [%rd19+16];
	ld.global.nc.f64 	%fd24, [%rd19+24];
	cvta.to.global.u64 	%rd23, %rd3;
	mul.wide.u32 	%rd24, %r1, 8;
	add.s64 	%rd25, %rd23, %rd24;
	ld.global.nc.f64 	%fd25, [%rd25];
	mad.lo.s32 	%r164, %r3, %r141, %r2;
	mul.lo.s32 	%r105, %r3, %r135;
	add.s32 	%r163, %r86, %r105;
	add.s32 	%r162, %r87, %r105;
	add.s32 	%r161, %r88, %r105;
	add.s32 	%r160, %r89, %r105;
	add.s32 	%r159, %r90, %r105;
	add.s32 	%r158, %r157, -1;
	neg.s32 	%r156, %r157;
	mad.lo.s32 	%r155, %r104, %r135, %r2;
	mad.lo.s32 	%r154, %r103, %r135, %r2;
	mad.lo.s32 	%r153, %r102, %r135, %r2;
	mad.lo.s32 	%r152, %r101, %r135, %r2;
	mad.lo.s32 	%r151, %r100, %r135, %r2;
	mad.lo.s32 	%r150, %r99, %r135, %r2;
	mad.lo.s32 	%r149, %r98, %r135, %r2;
	mad.lo.s32 	%r148, %r97, %r135, %r2;
	mul.lo.s32 	%r106, %r1, %r133;
	mad.lo.s32 	%r107, %r106, %r69, %r3;
	mad.lo.s32 	%r147, %r135, %r107, %r2;
	add.s32 	%r146, %r2, %r105;
	add.s32 	%r145, %r93, %r105;
	add.s32 	%r144, %r92, %r105;
	add.s32 	%r143, %r91, %r105;
$L__BB1_3:
	ld.param.u64 	%rd89, [_Z21hpsi1_rt_stencil_fulliPKdS0_S0_S0_PK7double2PS1_iiiiiiPKiS6_S6__param_13];
	ld.param.u32 	%r142, [_Z21hpsi1_rt_stencil_fulliPKdS0_S0_S0_PK7double2PS1_iiiiiiPKiS6_S6__param_12];
	ld.param.u32 	%r139, [_Z21hpsi1_rt_stencil_fulliPKdS0_S0_S0_PK7double2PS1_iiiiiiPKiS6_S6__param_11];
	ld.param.u32 	%r136, [_Z21hpsi1_rt_stencil_fulliPKdS0_S0_S0_PK7double2PS1_iiiiiiPKiS6_S6__param_9];
	ld.param.u32 	%r134, [_Z21hpsi1_rt_stencil_fulliPKdS0_S0_S0_PK7double2PS1_iiiiiiPKiS6_S6__param_8];
	ld.param.u64 	%rd88, [_Z21hpsi1_rt_stencil_fulliPKdS0_S0_S0_PK7double2PS1_iiiiiiPKiS6_S6__param_6];
	ld.param.u64 	%rd87, [_Z21hpsi1_rt_stencil_fulliPKdS0_S0_S0_PK7double2PS1_iiiiiiPKiS6_S6__param_2];
	mul.wide.s32 	%rd26, %r158, 4;
	cvta.to.global.u64 	%rd27, %rd89;
	add.s64 	%rd28, %rd27, %rd26;
	mul.wide.s32 	%rd29, %r163, 16;
	add.s64 	%rd30, %rd2, %rd29;
	ld.global.nc.v2.f64 	{%fd26, %fd27}, [%rd30];
	mul.wide.s32 	%rd31, %r162, 16;
	add.s64 	%rd32, %rd2, %rd31;
	ld.global.nc.v2.f64 	{%fd28, %fd29}, [%rd32];
	add.f64 	%fd30, %fd26, %fd28;
	add.f64 	%fd31, %fd27, %fd29;
	mul.wide.s32 	%rd33, %r161, 16;
	add.s64 	%rd34, %rd2, %rd33;
	ld.global.nc.v2.f64 	{%fd32, %fd33}, [%rd34];
	mul.wide.s32 	%rd35, %r160, 16;
	add.s64 	%rd36, %rd2, %rd35;
	ld.global.nc.v2.f64 	{%fd34, %fd35}, [%rd36];
	add.f64 	%fd36, %fd32, %fd34;
	add.f64 	%fd37, %fd33, %fd35;
	mul.f64 	%fd38, %fd2, %fd36;
	mul.f64 	%fd39, %fd2, %fd37;
	fma.rn.f64 	%fd40, %fd1, %fd30, %fd38;
	fma.rn.f64 	%fd41, %fd1, %fd31, %fd39;
	mul.wide.s32 	%rd37, %r159, 16;
	add.s64 	%rd38, %rd2, %rd37;
	ld.global.nc.v2.f64 	{%fd42, %fd43}, [%rd38];
	mul.wide.s32 	%rd39, %r143, 16;
	add.s64 	%rd40, %rd2, %rd39;
	ld.global.nc.v2.f64 	{%fd44, %fd45}, [%rd40];
	add.f64 	%fd46, %fd42, %fd44;
	add.f64 	%fd47, %fd43, %fd45;
	fma.rn.f64 	%fd48, %fd3, %fd46, %fd40;
	fma.rn.f64 	%fd49, %fd3, %fd47, %fd41;
	mul.wide.s32 	%rd41, %r144, 16;
	add.s64 	%rd42, %rd2, %rd41;
	ld.global.nc.v2.f64 	{%fd50, %fd51}, [%rd42];
	mul.wide.s32 	%rd43, %r145, 16;
	add.s64 	%rd44, %rd2, %rd43;
	ld.global.nc.v2.f64 	{%fd52, %fd53}, [%rd44];
	add.f64 	%fd54, %fd50, %fd52;
	add.f64 	%fd55, %fd51, %fd53;
	fma.rn.f64 	%fd56, %fd4, %fd54, %fd48;
	fma.rn.f64 	%fd57, %fd4, %fd55, %fd49;
	sub.f64 	%fd58, %fd26, %fd28;
	sub.f64 	%fd59, %fd27, %fd29;
	sub.f64 	%fd60, %fd32, %fd34;
	sub.f64 	%fd61, %fd33, %fd35;
	mul.f64 	%fd62, %fd6, %fd60;
	mul.f64 	%fd63, %fd6, %fd61;
	fma.rn.f64 	%fd64, %fd5, %fd58, %fd62;
	fma.rn.f64 	%fd65, %fd5, %fd59, %fd63;
	sub.f64 	%fd66, %fd42, %fd44;
	sub.f64 	%fd67, %fd43, %fd45;
	fma.rn.f64 	%fd68, %fd7, %fd66, %fd64;
	fma.rn.f64 	%fd69, %fd7, %fd67, %fd65;
	sub.f64 	%fd70, %fd50, %fd52;
	sub.f64 	%fd71, %fd51, %fd53;
	fma.rn.f64 	%fd72, %fd8, %fd70, %fd68;
	fma.rn.f64 	%fd73, %fd8, %fd71, %fd69;
	mul.wide.s32 	%rd45, %r148, 16;
	add.s64 	%rd46, %rd2, %rd45;
	ld.global.nc.v2.f64 	{%fd74, %fd75}, [%rd46];
	mul.wide.s32 	%rd47, %r149, 16;
	add.s64 	%rd48, %rd2, %rd47;
	ld.global.nc.v2.f64 	{%fd76, %fd77}, [%rd48];
	add.f64 	%fd78, %fd74, %fd76;
	add.f64 	%fd79, %fd75, %fd77;
	mul.wide.s32 	%rd49, %r150, 16;
	add.s64 	%rd50, %rd2, %rd49;
	ld.global.nc.v2.f64 	{%fd80, %fd81}, [%rd50];
	mul.wide.s32 	%rd51, %r151, 16;
	add.s64 	%rd52, %rd2, %rd51;
	ld.global.nc.v2.f64 	{%fd82, %fd83}, [%rd52];
	add.f64 	%fd84, %fd80, %fd82;
	add.f64 	%fd85, %fd81, %fd83;
	mul.f64 	%fd86, %fd10, %fd84;
	mul.f64 	%fd87, %fd10, %fd85;
	fma.rn.f64 	%fd88, %fd9, %fd78, %fd86;
	fma.rn.f64 	%fd89, %fd9, %fd79, %fd87;
	mul.wide.s32 	%rd53, %r152, 16;
	add.s64 	%rd54, %rd2, %rd53;
	ld.global.nc.v2.f64 	{%fd90, %fd91}, [%rd54];
	mul.wide.s32 	%rd55, %r153, 16;
	add.s64 	%rd56, %rd2, %rd55;
	ld.global.nc.v2.f64 	{%fd92, %fd93}, [%rd56];
	add.f64 	%fd94, %fd90, %fd92;
	add.f64 	%fd95, %fd91, %fd93;
	fma.rn.f64 	%fd96, %fd11, %fd94, %fd88;
	fma.rn.f64 	%fd97, %fd11, %fd95, %fd89;
	mul.wide.s32 	%rd57, %r154, 16;
	add.s64 	%rd58, %rd2, %rd57;
	ld.global.nc.v2.f64 	{%fd98, %fd99}, [%rd58];
	mul.wide.s32 	%rd59, %r155, 16;
	add.s64 	%rd60, %rd2, %rd59;
	ld.global.nc.v2.f64 	{%fd100, %fd101}, [%rd60];
	add.f64 	%fd102, %fd98, %fd100;
	add.f64 	%fd103, %fd99, %fd101;
	fma.rn.f64 	%fd104, %fd12, %fd102, %fd96;
	fma.rn.f64 	%fd105, %fd12, %fd103, %fd97;
	add.f64 	%fd106, %fd56, %fd104;
	add.f64 	%fd107, %fd57, %fd105;
	sub.f64 	%fd108, %fd74, %fd76;
	sub.f64 	%fd109, %fd75, %fd77;
	sub.f64 	%fd110, %fd80, %fd82;
	sub.f64 	%fd111, %fd81, %fd83;
	mul.f64 	%fd112, %fd14, %fd110;
	mul.f64 	%fd113, %fd14, %fd111;
	fma.rn.f64 	%fd114, %fd13, %fd108, %fd112;
	fma.rn.f64 	%fd115, %fd13, %fd109, %fd113;
	sub.f64 	%fd116, %fd90, %fd92;
	sub.f64 	%fd117, %fd91, %fd93;
	fma.rn.f64 	%fd118, %fd15, %fd116, %fd114;
	fma.rn.f64 	%fd119, %fd15, %fd117, %fd115;
	sub.f64 	%fd120, %fd98, %fd100;
	sub.f64 	%fd121, %fd99, %fd101;
	fma.rn.f64 	%fd122, %fd16, %fd120, %fd118;
	fma.rn.f64 	%fd123, %fd16, %fd121, %fd119;
	add.f64 	%fd124, %fd72, %fd122;
	add.f64 	%fd125, %fd73, %fd123;
	mul.wide.u32 	%rd61, %r157, 4;
	add.s64 	%rd62, %rd27, %rd61;
	ld.global.nc.u32 	%r108, [%rd62+4];
	mad.lo.s32 	%r109, %r108, %r134, %r3;
	mad.lo.s32 	%r110, %r109, %r136, %r2;
	mul.wide.s32 	%rd63, %r110, 16;
	add.s64 	%rd64, %rd2, %rd63;
	ld.global.nc.v2.f64 	{%fd126, %fd127}, [%rd64];
	ld.global.nc.u32 	%r111, [%rd28];
	mad.lo.s32 	%r112, %r111, %r134, %r3;
	mad.lo.s32 	%r113, %r112, %r136, %r2;
	mul.wide.s32 	%rd65, %r113, 16;
	add.s64 	%rd66, %rd2, %rd65;
	ld.global.nc.v2.f64 	{%fd128, %fd129}, [%rd66];
	add.f64 	%fd130, %fd126, %fd128;
	add.f64 	%fd131, %fd127, %fd129;
	ld.global.nc.u32 	%r114, [%rd28+12];
	mad.lo.s32 	%r115, %r114, %r134, %r3;
	mad.lo.s32 	%r116, %r115, %r136, %r2;
	mul.wide.s32 	%rd67, %r116, 16;
	add.s64 	%rd68, %rd2, %rd67;
	ld.global.nc.v2.f64 	{%fd132, %fd133}, [%rd68];
	ld.global.nc.u32 	%r117, [%rd28+-4];
	mad.lo.s32 	%r118, %r117, %r134, %r3;
	mad.lo.s32 	%r119, %r118, %r136, %r2;
	mul.wide.s32 	%rd69, %r119, 16;
	add.s64 	%rd70, %rd2, %rd69;
	ld.global.nc.v2.f64 	{%fd134, %fd135}, [%rd70];
	add.f64 	%fd136, %fd132, %fd134;
	add.f64 	%fd137, %fd133, %fd135;
	mul.f64 	%fd138, %fd18, %fd136;
	mul.f64 	%fd139, %fd18, %fd137;
	fma.rn.f64 	%fd140, %fd17, %fd130, %fd138;
	fma.rn.f64 	%fd141, %fd17, %fd131, %fd139;
	ld.global.nc.u32 	%r120, [%rd28+16];
	mad.lo.s32 	%r121, %r120, %r134, %r3;
	mad.lo.s32 	%r122, %r121, %r136, %r2;
	mul.wide.s32 	%rd71, %r122, 16;
	add.s64 	%rd72, %rd2, %rd71;
	ld.global.nc.v2.f64 	{%fd142, %fd143}, [%rd72];
	ld.global.nc.u32 	%r123, [%rd28+-8];
	mad.lo.s32 	%r124, %r123, %r134, %r3;
	mad.lo.s32 	%r125, %r124, %r136, %r2;
	mul.wide.s32 	%rd73, %r125, 16;
	add.s64 	%rd74, %rd2, %rd73;
	ld.global.nc.v2.f64 	{%fd144, %fd145}, [%rd74];
	add.f64 	%fd146, %fd142, %fd144;
	add.f64 	%fd147, %fd143, %fd145;
	fma.rn.f64 	%fd148, %fd19, %fd146, %fd140;
	fma.rn.f64 	%fd149, %fd19, %fd147, %fd141;
	ld.global.nc.u32 	%r126, [%rd28+20];
	mad.lo.s32 	%r127, %r126, %r134, %r3;
	mad.lo.s32 	%r128, %r127, %r136, %r2;
	mul.wide.s32 	%rd75, %r128, 16;
	add.s64 	%rd76, %rd2, %rd75;
	ld.global.nc.v2.f64 	{%fd150, %fd151}, [%rd76];
	ld.global.nc.u32 	%r129, [%rd28+-12];
	mad.lo.s32 	%r130, %r129, %r134, %r3;
	mad.lo.s32 	%r131, %r130, %r136, %r2;
	mul.wide.s32 	%rd77, %r131, 16;
	add.s64 	%rd78, %rd2, %rd77;
	ld.global.nc.v2.f64 	{%fd152, %fd153}, [%rd78];
	add.f64 	%fd154, %fd150, %fd152;
	add.f64 	%fd155, %fd151, %fd153;
	fma.rn.f64 	%fd156, %fd20, %fd154, %fd148;
	fma.rn.f64 	%fd157, %fd20, %fd155, %fd149;
	add.f64 	%fd158, %fd106, %fd156;
	add.f64 	%fd159, %fd107, %fd157;
	sub.f64 	%fd160, %fd126, %fd128;
	sub.f64 	%fd161, %fd127, %fd129;
	sub.f64 	%fd162, %fd132, %fd134;
	sub.f64 	%fd163, %fd133, %fd135;
	mul.f64 	%fd164, %fd22, %fd162;
	mul.f64 	%fd165, %fd22, %fd163;
	fma.rn.f64 	%fd166, %fd21, %fd160, %fd164;
	fma.rn.f64 	%fd167, %fd21, %fd161, %fd165;
	sub.f64 	%fd168, %fd142, %fd144;
	sub.f64 	%fd169, %fd143, %fd145;
	fma.rn.f64 	%fd170, %fd23, %fd168, %fd166;
	fma.rn.f64 	%fd171, %fd23, %fd169, %fd167;
	sub.f64 	%fd172, %fd150, %fd152;
	sub.f64 	%fd173, %fd151, %fd153;
	fma.rn.f64 	%fd174, %fd24, %fd172, %fd170;
	fma.rn.f64 	%fd175, %fd24, %fd173, %fd171;
	add.f64 	%fd176, %fd124, %fd174;
	add.f64 	%fd177, %fd125, %fd175;
	cvta.to.global.u64 	%rd79, %rd87;
	mul.wide.s32 	%rd80, %r164, 8;
	add.s64 	%rd81, %rd79, %rd80;
	ld.global.nc.f64 	%fd178, [%rd81];
	add.f64 	%fd179, %fd25, %fd178;
	mul.wide.s32 	%rd82, %r146, 16;
	add.s64 	%rd83, %rd2, %rd82;
	ld.global.nc.v2.f64 	{%fd180, %fd181}, [%rd83];
	mul.f64 	%fd182, %fd179, %fd180;
	mul.f64 	%fd183, %fd179, %fd181;
	mul.f64 	%fd184, %fd158, 0d3FE0000000000000;
	mul.f64 	%fd185, %fd159, 0d3FE0000000000000;
	sub.f64 	%fd186, %fd182, %fd184;
	sub.f64 	%fd187, %fd183, %fd185;
	add.f64 	%fd188, %fd177, %fd186;
	sub.f64 	%fd189, %fd187, %fd176;
	cvta.to.global.u64 	%rd84, %rd88;
	mul.wide.s32 	%rd85, %r147, 16;
	add.s64 	%rd86, %rd84, %rd85;
	st.global.v2.f64 	[%rd86], {%fd188, %fd189};
	mad.lo.s32 	%r164, %r142, %r139, %r164;
	mul.lo.s32 	%r132, %r136, %r134;
	add.s32 	%r163, %r163, %r132;
	add.s32 	%r162, %r162, %r132;
	add.s32 	%r161, %r161, %r132;
	add.s32 	%r160, %r160, %r132;
	add.s32 	%r159, %r159, %r132;
	add.s32 	%r158, %r158, 1;
	add.s32 	%r157, %r157, 1;
	add.s32 	%r156, %r156, 1;
	setp.ne.s32 	%p5, %r156, 0;
	add.s32 	%r155, %r155, %r132;
	add.s32 	%r154, %r154, %r132;
	add.s32 	%r153, %r153, %r132;
	add.s32 	%r152, %r152, %r132;
	add.s32 	%r151, %r151, %r132;
	add.s32 	%r150, %r150, %r132;
	add.s32 	%r149, %r149, %r132;
	add.s32 	%r148, %r148, %r132;
	add.s32 	%r147, %r147, %r132;
	add.s32 	%r146, %r146, %r132;
	add.s32 	%r145, %r145, %r132;
	add.s32 	%r144, %r144, %r132;
	add.s32 	%r143, %r143, %r132;
	@%p5 bra 	$L__BB1_3;
$L__BB1_4:
	ret;

}
	// .globl	_Z23hpsi1_rt_stencil_ker1_cILi20EEviPKdS1_S1_S1_PK7double2PS2_iiiiii
.visible .entry _Z23hpsi1_rt_stencil_ker1_cILi20EEviPKdS1_S1_S1_PK7double2PS2_iiiiii(
	.param .u32 _Z23hpsi1_rt_stencil_ker1_cILi20EEviPKdS1_S1_S1_PK7double2PS2_iiiiii_param_0,
	.param .u64 .ptr .align 1 _Z23hpsi1_rt_stencil_ker1_cILi20EEviPKdS1_S1_S1_PK7double2PS2_iiiiii_param_1,
	.param .u64 .ptr .align 1 _Z23hpsi1_rt_stencil_ker1_cILi20EEviPKdS1_S1_S1_PK7double2PS2_iiiiii_param_2,
	.param .u64 .ptr .align 1 _Z23hpsi1_rt_stencil_ker1_cILi20EEviPKdS1_S1_S1_PK7double2PS2_iiiiii_param_3,
	.param .u64 .ptr .align 1 _Z23hpsi1_rt_stencil_ker1_cILi20EEviPKdS1_S1_S1_PK7double2PS2_iiiiii_param_4,
	.param .u64 .ptr .align 1 _Z23hpsi1_rt_stencil_ker1_cILi20EEviPKdS1_S1_S1_PK7double2PS2_iiiiii_param_5,
	.param .u64 .ptr .align 1 _Z23hpsi1_rt_stencil_ker1_cILi20EEviPKdS1_S1_S1_PK7double2PS2_iiiiii_param_6,
	.param .u32 _Z23hpsi1_rt_stencil_ker1_cILi20EEviPKdS1_S1_S1_PK7double2PS2_iiiiii_param_7,
	.param .u32 _Z23hpsi1_rt_stencil_ker1_cILi20EEviPKdS1_S1_S1_PK7double2PS2_iiiiii_param_8,
	.param .u32 _Z23hpsi1_rt_stencil_ker1_cILi20EEviPKdS1_S1_S1_PK7double2PS2_iiiiii_param_9,
	.param .u32 _Z23hpsi1_rt_stencil_ker1_cILi20EEviPKdS1_S1_S1_PK7double2PS2_iiiiii_param_10,
	.param .u32 _Z23hpsi1_rt_stencil_ker1_cILi20EEviPKdS1_S1_S1_PK7double2PS2_iiiiii_param_11,
	.param .u32 _Z23hpsi1_rt_stencil_ker1_cILi20EEviPKdS1_S1_S1_PK7double2PS2_iiiiii_param_12
)
{
	.reg .pred 	%p<3>;
	.reg .b32 	%r<149>;
	.reg .b64 	%rd<184>;
	.reg .b64 	%fd<926>;

	ld.param.u32 	%r7, [_Z23hpsi1_rt_stencil_ker1_cILi20EEviPKdS1_S1_S1_PK7double2PS2_iiiiii_param_0];
	mov.u32 	%r8, %ctaid.y;
	setp.ge.s32 	%p1, %r8, %r7;
	@%p1 bra 	$L__BB2_3;
	ld.param.u32 	%r147, [_Z23hpsi1_rt_stencil_ker1_cILi20EEviPKdS1_S1_S1_PK7double2PS2_iiiiii_param_12];
	ld.param.u32 	%r145, [_Z23hpsi1_rt_stencil_ker1_cILi20EEviPKdS1_S1_S1_PK7double2PS2_iiiiii_param_11];
	mov.u32 	%r9, %tid.x;
	mov.u32 	%r10, %ntid.x;
	mov.u32 	%r11, %ctaid.x;
	mad.lo.s32 	%r12, %r10, %r11, %r9;
	div.s32 	%r1, %r12, %r147;
	setp.ge.s32 	%p2, %r1, %r145;
	@%p2 bra 	$L__BB2_3;
	ld.param.u32 	%r148, [_Z23hpsi1_rt_stencil_ker1_cILi20EEviPKdS1_S1_S1_PK7double2PS2_iiiiii_param_12];
	ld.param.u32 	%r146, [_Z23hpsi1_rt_stencil_ker1_cILi20EEviPKdS1_S1_S1_PK7double2PS2_iiiiii_param_11];
	ld.param.u32 	%r144, [_Z23hpsi1_rt_stencil_ker1_cILi20EEviPKdS1_S1_S1_PK7double2PS2_iiiiii_param_9];
	ld.param.u32 	%r143, [_Z23hpsi1_rt_stencil_ker1_cILi20EEviPKdS1_S1_S1_PK7double2PS2_iiiiii_param_8];
	ld.param.u32 	%r142, [_Z23hpsi1_rt_stencil_ker1_cILi20EEviPKdS1_S1_S1_PK7double2PS2_iiiiii_param_7];
	ld.param.u64 	%rd183, [_Z23hpsi1_rt_stencil_ker1_cILi20EEviPKdS1_S1_S1_PK7double2PS2_iiiiii_param_6];
	ld.param.u64 	%rd182, [_Z23hpsi1_rt_stencil_ker1_cILi20EEviPKdS1_S1_S1_PK7double2PS2_iiiiii_param_5];
	ld.param.u64 	%rd181, [_Z23hpsi1_rt_stencil_ker1_cILi20EEviPKdS1_S1_S1_PK7double2PS2_iiiiii_param_4];
	ld.param.u64 	%rd180, [_Z23hpsi1_rt_stencil_ker1_cILi20EEviPKdS1_S1_S1_PK7double2PS2_iiiiii_param_3];
	ld.param.u64 	%rd179, [_Z23hpsi1_rt_stencil_ker1_cILi20EEviPKdS1_S1_S1_PK7double2PS2_iiiiii_param_2];
	ld.param.u64 	%rd178, [_Z23hpsi1_rt_stencil_ker1_cILi20EEviPKdS1_S1_S1_PK7double2PS2_iiiiii_param_1];
	mov.u32 	%r13, %ctaid.y;
	mul.lo.s32 	%r14, %r142, %r13;
	mul.lo.s32 	%r15, %r14, %r143;
	mov.u32 	%r16, %ntid.x;
	mov.u32 	%r17, %ctaid.x;
	mov.u32 	%r18, %tid.x;
	mad.lo.s32 	%r19, %r16, %r17, %r18;
	rem.s32 	%r20, %r19, %r148;
	cvta.to.global.u64 	%rd7, %rd179;
	cvta.to.global.u64 	%rd8, %rd183;
	cvta.to.global.u64 	%rd9, %rd180;
	cvta.to.global.u64 	%rd10, %rd182;
	mul.lo.s32 	%r21, %r15, %r144;
	cvt.s64.s32 	%rd11, %r21;
	ld.global.nc.f64 	%fd1, [%rd9+24];
	mul.f64 	%fd2, %fd1, 0dBFE0000000000000;
	mul.lo.s32 	%r22, %r13, 12;
	cvta.to.global.u64 	%rd12, %rd181;
	mul.wide.u32 	%rd13, %r22, 8;
	add.s64 	%rd14, %rd12, %rd13;
	ld.global.nc.f64 	%fd3, [%rd14+24];
	ld.global.nc.f64 	%fd4, [%rd9+16];
	mul.f64 	%fd5, %fd4, 0dBFE0000000000000;
	ld.global.nc.f64 	%fd6, [%rd14+16];
	ld.global.nc.f64 	%fd7, [%rd9+8];
	mul.f64 	%fd8, %fd7, 0dBFE0000000000000;
	ld.global.nc.f64 	%fd9, [%rd14+8];
	ld.global.nc.f64 	%fd10, [%rd9];
	mul.f64 	%fd11, %fd10, 0dBFE0000000000000;
	ld.global.nc.f64 	%fd12, [%rd14];
	cvta.to.global.u64 	%rd15, %rd178;
	mul.wide.u32 	%rd16, %r13, 8;
	add.s64 	%rd17, %rd15, %rd16;
	ld.global.nc.f64 	%fd13, [%rd17];
	mad.lo.s32 	%r23, %r143, 19, %r15;
	add.s32 	%r24, %r23, %r1;
	mad.lo.s32 	%r25, %r24, %r144, %r20;
	mul.wide.s32 	%rd18, %r25, 16;
	add.s64 	%rd19, %rd8, %rd18;
	add.s32 	%r26, %r1, %r15;
	mad.lo.s32 	%r27, %r26, %r144, %r20;
	mul.wide.s32 	%rd20, %r27, 16;
	add.s64 	%rd21, %rd8, %rd20;
	mad.lo.s32 	%r28, %r1, %r144, %r20;
	cvt.s64.s32 	%rd22, %r28;
	add.s64 	%rd23, %rd22, %rd11;
	shl.b64 	%rd24, %rd23, 4;
	add.s64 	%rd25, %rd10, %rd24;
	ld.global.nc.v2.f64 	{%fd14, %fd15}, [%rd25];
	fma.rn.f64 	%fd16, %fd14, %fd2, 0d0000000000000000;
	fma.rn.f64 	%fd17, %fd15, %fd2, 0d0000000000000000;
	mul.f64 	%fd18, %fd14, %fd3;
	mul.f64 	%fd19, %fd15, %fd3;
	add.f64 	%fd20, %fd19, %fd16;
	sub.f64 	%fd21, %fd17, %fd18;
	fma.rn.f64 	%fd22, %fd14, %fd5, 0d0000000000000000;
	fma.rn.f64 	%fd23, %fd15, %fd5, 0d0000000000000000;
	mul.f64 	%fd24, %fd14, %fd6;
	mul.f64 	%fd25, %fd15, %fd6;
	add.f64 	%fd26, %fd25, %fd22;
	sub.f64 	%fd27, %fd23, %fd24;
	fma.rn.f64 	%fd28, %fd14, %fd8, 0d0000000000000000;
	fma.rn.f64 	%fd29, %fd15, %fd8, 0d0000000000000000;
	mul.f64 	%fd30, %fd14, %fd9;
	mul.f64 	%fd31, %fd15, %fd9;
	add.f64 	%fd32, %fd31, %fd28;
	sub.f64 	%fd33, %fd29, %fd30;
	fma.rn.f64 	%fd34, %fd14, %fd11, 0d0000000000000000;
	fma.rn.f64 	%fd35, %fd15, %fd11, 0d0000000000000000;
	mul.f64 	%fd36, %fd14, %fd12;
	mul.f64 	%fd37, %fd15, %fd12;
	add.f64 	%fd38, %fd37, %fd34;
	sub.f64 	%fd39, %fd35, %fd36;
	mad.lo.s32 	%r29, %r1, %r148, %r20;
	mul.wide.s32 	%rd26, %r29, 8;
	add.s64 	%rd27, %rd7, %rd26;
	ld.global.nc.f64 	%fd40, [%rd27];
	add.f64 	%fd41, %fd13, %fd40;
	fma.rn.f64 	%fd42, %fd14, %fd41, 0d0000000000000000;
	fma.rn.f64 	%fd43, %fd15, %fd41, 0d0000000000000000;
	sub.f64 	%fd44, %fd34, %fd37;
	add.f64 	%fd45, %fd36, %fd35;
	sub.f64 	%fd46, %fd28, %fd31;
	add.f64 	%fd47, %fd30, %fd29;
	sub.f64 	%fd48, %fd22, %fd25;
	add.f64 	%fd49, %fd24, %fd23;
	sub.f64 	%fd50, %fd16, %fd19;
	add.f64 	%fd51, %fd18, %fd17;
	add.s32 	%r30, %r143, %r1;
	mad.lo.s32 	%r31, %r30, %r144, %r20;
	cvt.s64.s32 	%rd28, %r31;
	add.s64 	%rd29, %rd28, %rd11;
	shl.b64 	%rd30, %rd29, 4;
	add.s64 	%rd31, %rd10, %rd30;
	ld.global.nc.v2.f64 	{%fd52, %fd53}, [%rd31];
	fma.rn.f64 	%fd54, %fd52, %fd2, %fd26;
	fma.rn.f64 	%fd55, %fd53, %fd2, %fd27;
	mul.f64 	%fd56, %fd52, %fd3;
	mul.f64 	%fd57, %fd53, %fd3;
	add.f64 	%fd58, %fd57, %fd54;
	sub.f64 	%fd59, %fd55, %fd56;
	fma.rn.f64 	%fd60, %fd52, %fd5, %fd32;
	fma.rn.f64 	%fd61, %fd53, %fd5, %fd33;
	mul.f64 	%fd62, %fd52, %fd6;
	mul.f64 	%fd63, %fd53, %fd6;
	add.f64 	%fd64, %fd63, %fd60;
	sub.f64 	%fd65, %fd61, %fd62;
	fma.rn.f64 	%fd66, %fd52, %fd8, %fd38;
	fma.rn.f64 	%fd67, %fd53, %fd8, %fd39;
	mul.f64 	%fd68, %fd52, %fd9;
	mul.f64 	%fd69, %fd53, %fd9;
	add.f64 	%fd70, %fd69, %fd66;
	sub.f64 	%fd71, %fd67, %fd68;
	fma.rn.f64 	%fd72, %fd52, %fd11, %fd42;
	fma.rn.f64 	%fd73, %fd53, %fd11, %fd43;
	mul.f64 	%fd74, %fd52, %fd12;
	mul.f64 	%fd75, %fd53, %fd12;
	add.f64 	%fd76, %fd75, %fd72;
	sub.f64 	%fd77, %fd73, %fd74;
	add.s32 	%r32, %r146, %r1;
	mad.lo.s32 	%r33, %r32, %r148, %r20;
	mul.wide.s32 	%rd32, %r33, 8;
	add.s64 	%rd33, %rd7, %rd32;
	ld.global.nc.f64 	%fd78, [%rd33];
	add.f64 	%fd79, %fd13, %fd78;
	fma.rn.f64 	%fd80, %fd52, %fd79, %fd44;
	fma.rn.f64 	%fd81, %fd53, %fd79, %fd45;
	fma.rn.f64 	%fd82, %fd52, %fd11, %fd46;
	fma.rn.f64 	%fd83, %fd53, %fd11, %fd47;
	sub.f64 	%fd84, %fd82, %fd75;
	add.f64 	%fd85, %fd74, %fd83;
	fma.rn.f64 	%fd86, %fd52, %fd8, %fd48;
	fma.rn.f64 	%fd87, %fd53, %fd8, %fd49;
	sub.f64 	%fd88, %fd86, %fd69;
	add.f64 	%fd89, %fd68, %fd87;
	fma.rn.f64 	%fd90, %fd52, %fd5, %fd50;
	fma.rn.f64 	%fd91, %fd53, %fd5, %fd51;
	sub.f64 	%fd92, %fd90, %fd63;
	add.f64 	%fd93, %fd62, %fd91;
	fma.rn.f64 	%fd94, %fd52, %fd2, 0d0000000000000000;
	fma.rn.f64 	%fd95, %fd53, %fd2, 0d0000000000000000;
	sub.f64 	%fd96, %fd94, %fd57;
	add.f64 	%fd97, %fd56, %fd95;
	add.s32 	%r34, %r30, %r143;
	mad.lo.s32 	%r35, %r34, %r144, %r20;
	cvt.s64.s32 	%rd34, %r35;
	add.s64 	%rd35, %rd34, %rd11;
	shl.b64 	%rd36, %rd35, 4;
	add.s64 	%rd37, %rd10, %rd36;
	ld.global.nc.v2.f64 	{%fd98, %fd99}, [%rd37];
	fma.rn.f64 	%fd100, %fd98, %fd2, %fd64;
	fma.rn.f64 	%fd101, %fd99, %fd2, %fd65;
	mul.f64 	%fd102, %fd98, %fd3;
	mul.f64 	%fd103, %fd99, %fd3;
	add.f64 	%fd104, %fd103, %fd100;
	sub.f64 	%fd105, %fd101, %fd102;
	fma.rn.f64 	%fd106, %fd98, %fd5, %fd70;
	fma.rn.f64 	%fd107, %fd99, %fd5, %fd71;
	mul.f64 	%fd108, %fd98, %fd6;
	mul.f64 	%fd109, %fd99, %fd6;
	add.f64 	%fd110, %fd109, %fd106;
	sub.f64 	%fd111, %fd107, %fd108;
	fma.rn.f64 	%fd112, %fd98, %fd8, %fd76;
	fma.rn.f64 	%fd113, %fd99, %fd8, %fd77;
	mul.f64 	%fd114, %fd98, %fd9;
	mul.f64 	%fd115, %fd99, %fd9;
	add.f64 	%fd116, %fd115, %fd112;
	sub.f64 	%fd117, %fd113, %fd114;
	fma.rn.f64 	%fd118, %fd98, %fd11, %fd80;
	fma.rn.f64 	%fd119, %fd99, %fd11, %fd81;
	mul.f64 	%fd120, %fd98, %fd12;
	mul.f64 	%fd121, %fd99, %fd12;
	add.f64 	%fd122, %fd121, %fd118;
	sub.f64 	%fd123, %fd119, %fd120;
	add.s32 	%r36, %r32, %r146;
	mad.lo.s32 	%r37, %r36, %r148, %r20;
	mul.wide.s32 	%rd38, %r37, 8;
	add.s64 	%rd39, %rd7, %rd38;
	ld.global.nc.f64 	%fd124, [%rd39];
	add.f64 	%fd125, %fd13, %fd124;
	fma.rn.f64 	%fd126, %fd98, %fd125, %fd84;
	fma.rn.f64 	%fd127, %fd99, %fd125, %fd85;
	fma.rn.f64 	%fd128, %fd98, %fd11, %fd88;
	fma.rn.f64 	%fd129, %fd99, %fd11, %fd89;
	sub.f64 	%fd130, %fd128, %fd121;
	add.f64 	%fd131, %fd120, %fd129;
	fma.rn.f64 	%fd132, %fd98, %fd8, %fd92;
	fma.rn.f64 	%fd133, %fd99, %fd8, %fd93;
	sub.f64 	%fd134, %fd132, %fd115;
	add.f64 	%fd135, %fd114, %fd133;
	fma.rn.f64 	%fd136, %fd98, %fd5, %fd96;
	fma.rn.f64 	%fd137, %fd99, %fd5, %fd97;
	sub.f64 	%fd138, %fd136, %fd109;
	add.f64 	%fd139, %fd108, %fd137;
	fma.rn.f64 	%fd140, %fd98, %fd2, 0d0000000000000000;
	fma.rn.f64 	%fd141, %fd99, %fd2, 0d0000000000000000;
	sub.f64 	%fd142, %fd140, %fd103;
	add.f64 	%fd143, %fd102, %fd141;
	add.s32 	%r38, %r34, %r143;
	mad.lo.s32 	%r39, %r38, %r144, %r20;
	cvt.s64.s32 	%rd40, %r39;
	add.s64 	%rd41, %rd40, %rd11;
	shl.b64 	%rd42, %rd41, 4;
	add.s64 	%rd43, %rd10, %rd42;
	ld.global.nc.v2.f64 	{%fd144, %fd145}, [%rd43];
	fma.rn.f64 	%fd146, %fd144, %fd2, %fd110;
	fma.rn.f64 	%fd147, %fd145, %fd2, %fd111;
	mul.f64 	%fd148, %fd144, %fd3;
	mul.f64 	%fd149, %fd145, %fd3;
	add.f64 	%fd150, %fd149, %fd146;
	sub.f64 	%fd151, %fd147, %fd148;
	fma.rn.f64 	%fd152, %fd144, %fd5, %fd116;
	fma.rn.f64 	%fd153, %fd145, %fd5, %fd117;
	mul.f64 	%fd154, %fd144, %fd6;
	mul.f64 	%fd155, %fd145, %fd6;
	add.f64 	%fd156, %fd155, %fd152;
	sub.f64 	%fd157, %fd153, %fd154;
	fma.rn.f64 	%fd158, %fd144, %fd8, %fd122;
	fma.rn.f64 	%fd159, %fd145, %fd8, %fd123;
	mul.f64 	%fd160, %fd144, %fd9;
	mul.f64 	%fd161, %fd145, %fd9;
	add.f64 	%fd162, %fd161, %fd158;
	sub.f64 	%fd163, %fd159, %fd160;
	fma.rn.f64 	%fd164, %fd144, %fd11, %fd126;
	fma.rn.f64 	%fd165, %fd145, %fd11, %fd127;
	mul.f64 	%fd166, %fd144, %fd12;
	mul.f64 	%fd167, %fd145, %fd12;
	add.f64 	%fd168, %fd167, %fd164;
	sub.f64 	%fd169, %fd165, %fd166;
	add.s32 	%r40, %r36, %r146;
	mad.lo.s32 	%r41, %r40, %r148, %r20;
	mul.wide.s32 	%rd44, %r41, 8;
	add.s64 	%rd45, %rd7, %rd44;
	ld.global.nc.f64 	%fd170, [%rd45];
	add.f64 	%fd171, %fd13, %fd170;
	fma.rn.f64 	%fd172, %fd144, %fd171, %fd130;
	fma.rn.f64 	%fd173, %fd145, %fd171, %fd131;
	fma.rn.f64 	%fd174, %fd144, %fd11, %fd134;
	fma.rn.f64 	%fd175, %fd145, %fd11, %fd135;
	sub.f64 	%fd176, %fd174, %fd167;
	add.f64 	%fd177, %fd166, %fd175;
	fma.rn.f64 	%fd178, %fd144, %fd8, %fd138;
	fma.rn.f64 	%fd179, %fd145, %fd8, %fd139;
	sub.f64 	%fd180, %fd178, %fd161;
	add.f64 	%fd181, %fd160, %fd179;
	fma.rn.f64 	%fd182, %fd144, %fd5, %fd142;
	fma.rn.f64 	%fd183, %fd145, %fd5, %fd143;
	sub.f64 	%fd184, %fd182, %fd155;
	add.f64 	%fd185, %fd154, %fd183;
	fma.rn.f64 	%fd186, %fd144, %fd2, 0d0000000000000000;
	fma.rn.f64 	%fd187, %fd145, %fd2, 0d0000000000000000;
	sub.f64 	%fd188, %fd186, %fd149;
	add.f64 	%fd189, %fd148, %fd187;
	add.s32 	%r42, %r38, %r143;
	mad.lo.s32 	%r43, %r42, %r144, %r20;
	cvt.s64.s32 	%rd46, %r43;
	add.s64 	%rd47, %rd46, %rd11;
	shl.b64 	%rd48, %rd47, 4;
	add.s64 	%rd49, %rd10, %rd48;
	ld.global.nc.v2.f64 	{%fd190, %fd191}, [%rd49];
	fma.rn.f64 	%fd192, %fd190, %fd2, %fd156;
	fma.rn.f64 	%fd193, %fd191, %fd2, %fd157;
	mul.f64 	%fd194, %fd190, %fd3;
	mul.f64 	%fd195, %fd191, %fd3;
	add.f64 	%fd196, %fd195, %fd192;
	sub.f64 	%fd197, %fd193, %fd194;
	fma.rn.f64 	%fd198, %fd190, %fd5, %fd162;
	fma.rn.f64 	%fd199, %fd191, %fd5, %fd163;
	mul.f64 	%fd200, %fd190, %fd6;
	mul.f64 	%fd201, %fd191, %fd6;
	add.f64 	%fd202, %fd201, %fd198;
	sub.f64 	%fd203, %fd199, %fd200;
	fma.rn.f64 	%fd204, %fd190, %fd8, %fd168;
	fma.rn.f64 	%fd205, %fd191, %fd8, %fd169;
	mul.f64 	%fd206, %fd190, %fd9;
	mul.f64 	%fd207, %fd191, %fd9;
	add.f64 	%fd208, %fd207, %fd204;
	sub.f64 	%fd209, %fd205, %fd206;
	fma.rn.f64 	%fd210, %fd190, %fd11, %fd172;
	fma.rn.f64 	%fd211, %fd191, %fd11, %fd173;
	mul.f64 	%fd212, %fd190, %fd12;
	mul.f64 	%fd213, %fd191, %fd12;
	add.f64 	%fd214, %fd213, %fd210;
	sub.f64 	%fd215, %fd211, %fd212;
	add.s32 	%r44, %r40, %r146;
	mad.lo.s32 	%r45, %r44, %r148, %r20;
	mul.wide.s32 	%rd50, %r45, 8;
	add.s64 	%rd51, %rd7, %rd50;
	ld.global.nc.f64 	%fd216, [%rd51];
	add.f64 	%fd217, %fd13, %fd216;
	fma.rn.f64 	%fd218, %fd190, %fd217, %fd176;
	fma.rn.f64 	%fd219, %fd191, %fd217, %fd177;
	fma.rn.f64 	%fd220, %fd190, %fd11, %fd180;
	fma.rn.f64 	%fd221, %fd191, %fd11, %fd181;
	sub.f64 	%fd222, %fd220, %fd213;
	add.f64 	%fd223, %fd212, %fd221;
	fma.rn.f64 	%fd224, %fd190, %fd8, %fd184;
	fma.rn.f64 	%fd225, %fd191, %fd8, %fd185;
	sub.f64 	%fd226, %fd224, %fd207;
	add.f64 	%fd227, %fd206, %fd225;
	fma.rn.f64 	%fd228, %fd190, %fd5, %fd188;
	fma.rn.f64 	%fd229, %fd191, %fd5, %fd189;
	sub.f64 	%fd230, %fd228, %fd201;
	add.f64 	%fd231, %fd200, %fd229;
	fma.rn.f64 	%fd232, %fd190, %fd2, 0d0000000000000000;
	fma.rn.f64 	%fd233, %fd191, %fd2, 0d0000000000000000;
	sub.f64 	%fd234, %fd232, %fd195;
	add.f64 	%fd235, %fd194, %fd233;
	add.s32 	%r46, %r42, %r143;
	mad.lo.s32 	%r47, %r46, %r144, %r20;
	cvt.s64.s32 	%rd52, %r47;
	add.s64 	%rd53, %rd52, %rd11;
	shl.b64 	%rd54, %rd53, 4;
	add.s64 	%rd55, %rd10, %rd54;
	ld.global.nc.v2.f64 	{%fd236, %fd237}, [%rd55];
	fma.rn.f64 	%fd238, %fd236, %fd2, %fd202;
	fma.rn.f64 	%fd239, %fd237, %fd2, %fd203;
	mul.f64 	%fd240, %fd236, %fd3;
	mul.f64 	%fd241, %fd237, %fd3;
	add.f64 	%fd242, %fd241, %fd238;
	sub.f64 	%fd243, %fd239, %fd240;
	fma.rn.f64 	%fd244, %fd236, %fd5, %fd208;
	fma.rn.f64 	%fd245, %fd237, %fd5, %fd209;
	mul.f64 	%fd246, %fd236, %fd6;
	mul.f64 	%fd247, %fd237, %fd6;
	add.f64 	%fd248, %fd247, %fd244;
	sub.f64 	%fd249, %fd245, %fd246;
	fma.rn.f64 	%fd250, %fd236, %fd8, %fd214;
	fma.rn.f64 	%fd251, %fd237, %fd8, %fd215;
	mul.f64 	%fd252, %fd236, %fd9;
	mul.f64 	%fd253, %fd237, %fd9;
	add.f64 	%fd254, %fd253, %fd250;
	sub.f64 	%fd255, %fd251, %fd252;
	fma.rn.f64 	%fd256, %fd236, %fd11, %fd218;
	fma.rn.f64 	%fd257, %fd237, %fd11, %fd219;
	mul.f64 	%fd258, %fd236, %fd12;
	mul.f64 	%fd259, %fd237, %fd12;
	add.f64 	%fd260, %fd259, %fd256;
	sub.f64 	%fd261, %fd257, %fd258;
	add.s32 	%r48, %r44, %r146;
	mad.lo.s32 	%r49, %r48, %r148, %r20;
	mul.wide.s32 	%rd56, %r49, 8;
	add.s64 	%rd57, %rd7, %rd56;
	ld.global.nc.f64 	%fd262, [%rd57];
	add.f64 	%fd263, %fd13, %fd262;
	fma.rn.f64 	%fd264, %fd236, %fd263, %fd222;
	fma.rn.f64 	%fd265, %fd237, %fd263, %fd223;
	fma.rn.f64 	%fd266, %fd236, %fd11, %fd226;
	fma.rn.f64 	%fd267, %fd237, %fd11, %fd227;
	sub.f64 	%fd268, %fd266, %fd259;
	add.f64 	%fd269, %fd258, %fd267;
	fma.rn.f64 	%fd270, %fd236, %fd8, %fd230;
	fma.rn.f64 	%fd271, %fd237, %fd8, %fd231;
	sub.f64 	%fd272, %fd270, %fd253;
	add.f64 	%fd273, %fd252, %fd271;
	fma.rn.f64 	%fd274, %fd236, %fd5, %fd234;
	fma.rn.f64 	%fd275, %fd237, %fd5, %fd235;
	sub.f64 	%fd276, %fd274, %fd247;
	add.f64 	%fd277, %fd246, %fd275;
	fma.rn.f64 	%fd278, %fd236, %fd2, 0d0000000000000000;
	fma.rn.f64 	%fd279, %fd237, %fd2, 0d0000000000000000;
	sub.f64 	%fd280, %fd278, %fd241;
	add.f64 	%fd281, %fd240, %fd279;
	add.s32 	%r50, %r46, %r143;
	mad.lo.s32 	%r51, %r50, %r144, %r20;
	cvt.s64.s32 	%rd58, %r51;
	add.s64 	%rd59, %rd58, %rd11;
	shl.b64 	%rd60, %rd59, 4;
	add.s64 	%rd61, %rd10, %rd60;
	ld.global.nc.v2.f64 	{%fd282, %fd283}, [%rd61];
	fma.rn.f64 	%fd284, %fd282, %fd2, %fd248;
	fma.rn.f64 	%fd285, %fd283, %fd2, %fd249;
	mul.f64 	%fd286, %fd282, %fd3;
	mul.f64 	%fd287, %fd283, %fd3;
	add.f64 	%fd288, %fd287, %fd284;
	sub.f64 	%fd289, %fd285, %fd286;
	fma.rn.f64 	%fd290, %fd282, %fd5, %fd254;
	fma.rn.f64 	%fd291, %fd283, %fd5, %fd255;
	mul.f64 	%fd292, %fd282, %fd6;
	mul.f64 	%fd293, %fd283, %fd6;
	add.f64 	%fd294, %fd293, %fd290;
	sub.f64 	%fd295, %fd291, %fd292;
	fma.rn.f64 	%fd296, %fd282, %fd8, %fd260;
	fma.rn.f64 	%fd297, %fd283, %fd8, %fd261;
	mul.f64 	%fd298, %fd282, %fd9;
	mul.f64 	%fd299, %fd283, %fd9;
	add.f64 	%fd300, %fd299, %fd296;
	sub.f64 	%fd301, %fd297, %fd298;
	fma.rn.f64 	%fd302, %fd282, %fd11, %fd264;
	fma.rn.f64 	%fd303, %fd283, %fd11, %fd265;
	mul.f64 	%fd304, %fd282, %fd12;
	mul.f64 	%fd305, %fd283, %fd12;
	add.f64 	%fd306, %fd305, %fd302;
	sub.f64 	%fd307, %fd303, %fd304;
	add.s32 	%r52, %r48, %r146;
	mad.lo.s32 	%r53, %r52, %r148, %r20;
	mul.wide.s32 	%rd62, %r53, 8;
	add.s64 	%rd63, %rd7, %rd62;
	ld.global.nc.f64 	%fd308, [%rd63];
	add.f64 	%fd309, %fd13, %fd308;
	fma.rn.f64 	%fd310, %fd282, %fd309, %fd268;
	fma.rn.f64 	%fd311, %fd283, %fd309, %fd269;
	fma.rn.f64 	%fd312, %fd282, %fd11, %fd272;
	fma.rn.f64 	%fd313, %fd283, %fd11, %fd273;
	sub.f64 	%fd314, %fd312, %fd305;
	add.f64 	%fd315, %fd304, %fd313;
	fma.rn.f64 	%fd316, %fd282, %fd8, %fd276;
	fma.rn.f64 	%fd317, %fd283, %fd8, %fd277;
	sub.f64 	%fd318, %fd316, %fd299;
	add.f64 	%fd319, %fd298, %fd317;
	fma.rn.f64 	%fd320, %fd282, %fd5, %fd280;
	fma.rn.f64 	%fd321, %fd283, %fd5, %fd281;
	sub.f64 	%fd322, %fd320, %fd293;
	add.f64 	%fd323, %fd292, %fd321;
	fma.rn.f64 	%fd324, %fd282, %fd2, 0d0000000000000000;
	fma.rn.f64 	%fd325, %fd283, %fd2, 0d0000000000000000;
	sub.f64 	%fd326, %fd324, %fd287;
	add.f64 	%fd327, %fd286, %fd325;
	add.s32 	%r54, %r50, %r143;
	mad.lo.s32 	%r55, %r54, %r144, %r20;
	cvt.s64.s32 	%rd64, %r55;
	add.s64 	%rd65, %rd64, %rd11;
	shl.b64 	%rd66, %rd65, 4;
	add.s64 	%rd67, %rd10, %rd66;
	ld.global.nc.v2.f64 	{%fd328, %fd329}, [%rd67];
	fma.rn.f64 	%fd330, %fd328, %fd2, %fd294;
	fma.rn.f64 	%fd331, %fd329, %fd2, %fd295;
	mul.f64 	%fd332, %fd328, %fd3;
	mul.f64 	%fd333, %fd329, %fd3;
	add.f64 	%fd334, %fd333, %fd330;
	sub.f64 	%fd335, %fd331, %fd332;
	fma.rn.f64 	%fd336, %fd328, %fd5, %fd300;
	fma.rn.f64 	%fd337, %fd329, %fd5, %fd301;
	mul.f64 	%fd338, %fd328, %fd6;
	mul.f64 	%fd339, %fd329, %fd6;
	add.f64 	%fd340, %fd339, %fd336;
	sub.f64 	%fd341, %fd337, %fd338;
	fma.rn.f64 	%fd342, %fd328, %fd8, %fd306;
	fma.rn.f64 	%fd343, %fd329, %fd8, %fd307;
	mul.f64 	%fd344, %fd328, %fd9;
	mul.f64 	%fd345, %fd329, %fd9;
	add.f64 	%fd346, %fd345, %fd342;
	sub.f64 	%fd347, %fd343, %fd344;
	fma.rn.f64 	%fd348, %fd328, %fd11, %fd310;
	fma.rn.f64 	%fd349, %fd329, %fd11, %fd311;
	mul.f64 	%fd350, %fd328, %fd12;
	mul.f64 	%fd351, %fd329, %fd12;
	add.f64 	%fd352, %fd351, %fd348;
	sub.f64 	%fd353, %fd349, %fd350;
	add.s32 	%r56, %r52, %r146;
	mad.lo.s32 	%r57, %r56, %r148, %r20;
	mul.wide.s32 	%rd68, %r57, 8;
	add.s64 	%rd69, %rd7, %rd68;
	ld.global.nc.f64 	%fd354, [%rd69];
	add.f64 	%fd355, %fd13, %fd354;
	fma.rn.f64 	%fd356, %fd328, %fd355, %fd314;
	fma.rn.f64 	%fd357, %fd329, %fd355, %fd315;
	fma.rn.f64 	%fd358, %fd328, %fd11, %fd318;
	fma.rn.f64 	%fd359, %fd329, %fd11, %fd319;
	sub.f64 	%fd360, %fd358, %fd351;
	add.f64 	%fd361, %fd350, %fd359;
	fma.rn.f64 	%fd362, %fd328, %fd8, %fd322;
	fma.rn.f64 	%fd363, %fd329, %fd8, %fd323;
	sub.f64 	%fd364, %fd362, %fd345;
	add.f64 	%fd365, %fd344, %fd363;
	fma.rn.f64 	%fd366, %fd328, %fd5, %fd326;
	fma.rn.f64 	%fd367, %fd329, %fd5, %fd327;
	sub.f64 	%fd368, %fd366, %fd339;
	add.f64 	%fd369, %fd338, %fd367;
	fma.rn.f64 	%fd370, %fd328, %fd2, 0d0000000000000000;
	fma.rn.f64 	%fd371, %fd329, %fd2, 0d0000000000000000;
	sub.f64 	%fd372, %fd370, %fd333;
	add.f64 	%fd373, %fd332, %fd371;
	add.s32 	%r58, %r54, %r143;
	mad.lo.s32 	%r59, %r58, %r144, %r20;
	cvt.s64.s32 	%rd70, %r59;
	add.s64 	%rd71, %rd70, %rd11;
	shl.b64 	%rd72, %rd71, 4;
	add.s64 	%rd73, %rd10, %rd72;
	ld.global.nc.v2.f64 	{%fd374, %fd375}, [%rd73];
	fma.rn.f64 	%fd376, %fd374, %fd2, %fd340;
	fma.rn.f64 	%fd377, %fd375, %fd2, %fd341;
	mul.f64 	%fd378, %fd374, %fd3;
	mul.f64 	%fd379, %fd375, %fd3;
	add.f64 	%fd380, %fd379, %fd376;
	sub.f64 	%fd381, %fd377, %fd378;
	add.s32 	%r60, %r42, %r15;
	mad.lo.s32 	%r61, %r60, %r144, %r20;
	mul.wide.s32 	%rd74, %r61, 16;
	add.s64 	%rd75, %rd8, %rd74;
	st.global.v2.f64 	[%rd75], {%fd380, %fd381};
	fma.rn.f64 	%fd382, %fd374, %fd5, %fd346;
	fma.rn.f64 	%fd383, %fd375, %fd5, %fd347;
	mul.f64 	%fd384, %fd374, %fd6;
	mul.f64 	%fd385, %fd375, %fd6;
	add.f64 	%fd386, %fd385, %fd382;
	sub.f64 	%fd387, %fd383, %fd384;
	fma.rn.f64 	%fd388, %fd374, %fd8, %fd352;
	fma.rn.f64 	%fd389, %fd375, %fd8, %fd353;
	mul.f64 	%fd390, %fd374, %fd9;
	mul.f64 	%fd391, %fd375, %fd9;
	add.f64 	%fd392, %fd391, %fd388;
	sub.f64 	%fd393, %fd389, %fd390;
	fma.rn.f64 	%fd394, %fd374, %fd11, %fd356;
	fma.rn.f64 	%fd395, %fd375, %fd11, %fd357;
	mul.f64 	%fd396, %fd374, %fd12;
	mul.f64 	%fd397, %fd375, %fd12;
	add.f64 	%fd398, %fd397, %fd394;
	sub.f64 	%fd399, %fd395, %fd396;
	add.s32 	%r62, %r56, %r146;
	mad.lo.s32 	%r63, %r62, %r148, %r20;
	mul.wide.s32 	%rd76, %r63, 8;
	add.s64 	%rd77, %rd7, %rd76;
	ld.global.nc.f64 	%fd400, [%rd77];
	add.f64 	%fd401, %fd13, %fd400;
	fma.rn.f64 	%fd402, %fd374, %fd401, %fd360;
	fma.rn.f64 	%fd403, %fd375, %fd401, %fd361;
	fma.rn.f64 	%fd404, %fd374, %fd11, %fd364;
	fma.rn.f64 	%fd405, %fd375, %fd11, %fd365;
	sub.f64 	%fd406, %fd404, %fd397;
	add.f64 	%fd407, %fd396, %fd405;
	fma.rn.f64 	%fd408, %fd374, %fd8, %fd368;
	fma.rn.f64 	%fd409, %fd375, %fd8, %fd369;
	sub.f64 	%fd410, %fd408, %fd391;
	add.f64 	%fd411, %fd390, %fd409;
	fma.rn.f64 	%fd412, %fd374, %fd5, %fd372;
	fma.rn.f64 	%fd413, %fd375, %fd5, %fd373;
	sub.f64 	%fd414, %fd412, %fd385;
	add.f64 	%fd415, %fd384, %fd413;
	fma.rn.f64 	%fd416, %fd374, %fd2, 0d0000000000000000;
	fma.rn.f64 	%fd417, %fd375, %fd2, 0d0000000000000000;
	sub.f64 	%fd418, %fd416, %fd379;
	add.f64 	%fd419, %fd378, %fd417;
	add.s32 	%r64, %r58, %r143;
	mad.lo.s32 	%r65, %r64, %r144, %r20;
	cvt.s64.s32 	%rd78, %r65;
	add.s64 	%rd79, %rd78, %rd11;
	shl.b64 	%rd80, %rd79, 4;
	add.s64 	%rd81, %rd10, %rd80;
	ld.global.nc.v2.f64 	{%fd420, %fd421}, [%rd81];
	fma.rn.f64 	%fd422, %fd420, %fd2, %fd386;
	fma.rn.f64 	%fd423, %fd421, %fd2, %fd387;
	mul.f64 	%fd424, %fd420, %fd3;
	mul.f64 	%fd425, %fd421, %fd3;
	add.f64 	%fd426, %fd425, %fd422;
	sub.f64 	%fd427, %fd423, %fd424;
	add.s32 	%r66, %r60, %r143;
	mad.lo.s32 	%r67, %r66, %r144, %r20;
	mul.wide.s32 	%rd82, %r67, 16;
	add.s64 	%rd83, %rd8, %rd82;
	st.global.v2.f64 	[%rd83], {%fd426, %fd427};
	fma.rn.f64 	%fd428, %fd420, %fd5, %fd392;
	fma.rn.f64 	%fd429, %fd421, %fd5, %fd393;
	mul.f64 	%fd430, %fd420, %fd6;
	mul.f64 	%fd431, %fd421, %fd6;
	add.f64 	%fd432, %fd431, %fd428;
	sub.f64 	%fd433, %fd429, %fd430;
	fma.rn.f64 	%fd434, %fd420, %fd8, %fd398;
	fma.rn.f64 	%fd435, %fd421, %fd8, %fd399;
	mul.f64 	%fd436, %fd420, %fd9;
	mul.f64 	%fd437, %fd421, %fd9;
	add.f64 	%fd438, %fd437, %fd434;
	sub.f64 	%fd439, %fd435, %fd436;
	fma.rn.f64 	%fd440, %fd420, %fd11, %fd402;
	fma.rn.f64 	%fd441, %fd421, %fd11, %fd403;
	mul.f64 	%fd442, %fd420, %fd12;
	mul.f64 	%fd443, %fd421, %fd12;
	add.f64 	%fd444, %fd443, %fd440;
	sub.f64 	%fd445, %fd441, %fd442;
	add.s32 	%r68, %r62, %r146;
	mad.lo.s32 	%r69, %r68, %r148, %r20;
	mul.wide.s32 	%rd84, %r69, 8;
	add.s64 	%rd85, %rd7, %rd84;
	ld.global.nc.f64 	%fd446, [%rd85];
	add.f64 	%fd447, %fd13, %fd446;
	fma.rn.f64 	%fd448, %fd420, %fd447, %fd406;
	fma.rn.f64 	%fd449, %fd421, %fd447, %fd407;
	fma.rn.f64 	%fd450, %fd420, %fd11, %fd410;
	fma.rn.f64 	%fd451, %fd421, %fd11, %fd411;
	sub.f64 	%fd452, %fd450, %fd443;
	add.f64 	%fd453, %fd442, %fd451;
	fma.rn.f64 	%fd454, %fd420, %fd8, %fd414;
	fma.rn.f64 	%fd455, %fd421, %fd8, %fd415;
	sub.f64 	%fd456, %fd454, %fd437;
	add.f64 	%fd457, %fd436, %fd455;
	fma.rn.f64 	%fd458, %fd420, %fd5, %fd418;
	fma.rn.f64 	%fd459, %fd421, %fd5, %fd419;
	sub.f64 	%fd460, %fd458, %fd431;
	add.f64 	%fd461, %fd430, %fd459;
	fma.rn.f64 	%fd462, %fd420, %fd2, 0d0000000000000000;
	fma.rn.f64 	%fd463, %fd421, %fd2, 0d0000000000000000;
	sub.f64 	%fd464, %fd462, %fd425;
	add.f64 	%fd465, %fd424, %fd463;
	add.s32 	%r70, %r64, %r143;
	mad.lo.s32 	%r71, %r70, %r144, %r20;
	cvt.s64.s32 	%rd86, %r71;
	add.s64 	%rd87, %rd86, %rd11;
	shl.b64 	%rd88, %rd87, 4;
	add.s64 	%rd89, %rd10, %rd88;
	ld.global.nc.v2.f64 	{%fd466, %fd467}, [%rd89];
	fma.rn.f64 	%fd468, %fd466, %fd2, %fd432;
	fma.rn.f64 	%fd469, %fd467, %fd2, %fd433;
	mul.f64 	%fd470, %fd466, %fd3;
	mul.f64 	%fd471, %fd467, %fd3;
	add.f64 	%fd472, %fd471, %fd468;
	sub.f64 	%fd473, %fd469, %fd470;
	add.s32 	%r72, %r66, %r143;
	mad.lo.s32 	%r73, %r72, %r144, %r20;
	mul.wide.s32 	%rd90, %r73, 16;
	add.s64 	%rd91, %rd8, %rd90;
	st.global.v2.f64 	[%rd91], {%fd472, %fd473};
	fma.rn.f64 	%fd474, %fd466, %fd5, %fd438;
	fma.rn.f64 	%fd475, %fd467, %fd5, %fd439;
	mul.f64 	%fd476, %fd466, %fd6;
	mul.f64 	%fd477, %fd467, %fd6;
	add.f64 	%fd478, %fd477, %fd474;
	sub.f64 	%fd479, %fd475, %fd476;
	fma.rn.f64 	%fd480, %fd466, %fd8, %fd444;
	fma.rn.f64 	%fd481, %fd467, %fd8, %fd445;
	mul.f64 	%fd482, %fd466, %fd9;
	mul.f64 	%fd483, %fd467, %fd9;
	add.f64 	%fd484, %fd483, %fd480;
	sub.f64 	%fd485, %fd481, %fd482;
	fma.rn.f64 	%fd486, %fd466, %fd11, %fd448;
	fma.rn.f64 	%fd487, %fd467, %fd11, %fd449;
	mul.f64 	%fd488, %fd466, %fd12;
	mul.f64 	%fd489, %fd467, %fd12;
	add.f64 	%fd490, %fd489, %fd486;
	sub.f64 	%fd491, %fd487, %fd488;
	add.s32 	%r74, %r68, %r146;
	mad.lo.s32 	%r75, %r74, %r148, %r20;
	mul.wide.s32 	%rd92, %r75, 8;
	add.s64 	%rd93, %rd7, %rd92;
	ld.global.nc.f64 	%fd492, [%rd93];
	add.f64 	%fd493, %fd13, %fd492;
	fma.rn.f64 	%fd494, %fd466, %fd493, %fd452;
	fma.rn.f64 	%fd495, %fd467, %fd493, %fd453;
	fma.rn.f64 	%fd496, %fd466, %fd11, %fd456;
	fma.rn.f64 	%fd497, %fd467, %fd11, %fd457;
	sub.f64 	%fd498, %fd496, %fd489;
	add.f64 	%fd499, %fd488, %fd497;
	fma.rn.f64 	%fd500, %fd466, %fd8, %fd460;
	fma.rn.f64 	%fd501, %fd467, %fd8, %fd461;
	sub.f64 	%fd502, %fd500, %fd483;
	add.f64 	%fd503, %fd482, %fd501;
	fma.rn.f64 	%fd504, %fd466, %fd5, %fd464;
	fma.rn.f64 	%fd505, %fd467, %fd5, %fd465;
	sub.f64 	%fd506, %fd504, %fd477;
	add.f64 	%fd507, %fd476, %fd505;
	fma.rn.f64 	%fd508, %fd466, %fd2, 0d0000000000000000;
	fma.rn.f64 	%fd509, %fd467, %fd2, 0d0000000000000000;
	sub.f64 	%fd510, %fd508, %fd471;
	add.f64 	%fd511, %fd470, %fd509;
	add.s32 	%r76, %r70, %r143;
	mad.lo.s32 	%r77, %r76, %r144, %r20;
	cvt.s64.s32 	%rd94, %r77;
	add.s64 	%rd95, %rd94, %rd11;
	shl.b64 	%rd96, %rd95, 4;
	add.s64 	%rd97, %rd10, %rd96;
	ld.global.nc.v2.f64 	{%fd512, %fd513}, [%rd97];
	fma.rn.f64 	%fd514, %fd512, %fd2, %fd478;
	fma.rn.f64 	%fd515, %fd513, %fd2, %fd479;
	mul.f64 	%fd516, %fd512, %fd3;
	mul.f64 	%fd517, %fd513, %fd3;
	add.f64 	%fd518, %fd517, %fd514;
	sub.f64 	%fd519, %fd515, %fd516;
	add.s32 	%r78, %r72, %r143;
	mad.lo.s32 	%r79, %r78, %r144, %r20;
	mul.wide.s32 	%rd98, %r79, 16;
	add.s64 	%rd99, %rd8, %rd98;
	st.global.v2.f64 	[%rd99], {%fd518, %fd519};
	fma.rn.f64 	%fd520, %fd512, %fd5, %fd484;
	fma.rn.f64 	%fd521, %fd513, %fd5, %fd485;
	mul.f64 	%fd522, %fd512, %fd6;
	mul.f64 	%fd523, %fd513, %fd6;
	add.f64 	%fd524, %fd523, %fd520;
	sub.f64 	%fd525, %fd521, %fd522;
	fma.rn.f64 	%fd526, %fd512, %fd8, %fd490;
	fma.rn.f64 	%fd527, %fd513, %fd8, %fd491;
	mul.f64 	%fd528, %fd512, %fd9;
	mul.f64 	%fd529, %fd513, %fd9;
	add.f64 	%fd530, %fd529, %fd526;
	sub.f64 	%fd531, %fd527, %fd528;
	fma.rn.f64 	%fd532, %fd512, %fd11, %fd494;
	fma.rn.f64 	%fd533, %fd513, %fd11, %fd495;
	mul.f64 	%fd534, %fd512, %fd12;
	mul.f64 	%fd535, %fd513, %fd12;
	add.f64 	%fd536, %fd535, %fd532;
	sub.f64 	%fd537, %fd533, %fd534;
	add.s32 	%r80, %r74, %r146;
	mad.lo.s32 	%r81, %r80, %r148, %r20;
	mul.wide.s32 	%rd100, %r81, 8;
	add.s64 	%rd101, %rd7, %rd100;
	ld.global.nc.f64 	%fd538, [%rd101];
	add.f64 	%fd539, %fd13, %fd538;
	fma.rn.f64 	%fd540, %fd512, %fd539, %fd498;
	fma.rn.f64 	%fd541, %fd513, %fd539, %fd499;
	fma.rn.f64 	%fd542, %fd512, %fd11, %fd502;
	fma.rn.f64 	%fd543, %fd513, %fd11, %fd503;
	sub.f64 	%fd544, %fd542, %fd535;
	add.f64 	%fd545, %fd534, %fd543;
	fma.rn.f64 	%fd546, %fd512, %fd8, %fd506;
	fma.rn.f64 	%fd547, %fd513, %fd8, %fd507;
	sub.f64 	%fd548, %fd546, %fd529;
	add.f64 	%fd549, %fd528, %fd547;
	fma.rn.f64 	%fd550, %fd512, %fd5, %fd510;
	fma.rn.f64 	%fd551, %fd513, %fd5, %fd511;
	sub.f64 	%fd552, %fd550, %fd523;
	add.f64 	%fd553, %fd522, %fd551;
	fma.rn.f64 	%fd554, %fd512, %fd2, 0d0000000000000000;
	fma.rn.f64 	%fd555, %fd513, %fd2, 0d0000000000000000;
	sub.f64 	%fd556, %fd554, %fd517;
	add.f64 	%fd557, %fd516, %fd555;
	add.s32 	%r82, %r76, %r143;
	mad.lo.s32 	%r83, %r82, %r144, %r20;
	cvt.s64.s32 	%rd102, %r83;
	add.s64 	%rd103, %rd102, %rd11;
	shl.b64 	%rd104, %rd103, 4;
	add.s64 	%rd105, %rd10, %rd104;
	ld.global.nc.v2.f64 	{%fd558, %fd559}, [%rd105];
	fma.rn.f64 	%fd560, %fd558, %fd2, %fd524;
	fma.rn.f64 	%fd561, %fd559, %fd2, %fd525;
	mul.f64 	%fd562, %fd558, %fd3;
	mul.f64 	%fd563, %fd559, %fd3;
	add.f64 	%fd564, %fd563, %fd560;
	sub.f64 	%fd565, %fd561, %fd562;
	add.s32 	%r84, %r78, %r143;
	mad.lo.s32 	%r85, %r84, %r144, %r20;
	mul.wide.s32 	%rd106, %r85, 16;
	add.s64 	%rd107, %rd8, %rd106;
	st.global.v2.f64 	[%rd107], {%fd564, %fd565};
	fma.rn.f64 	%fd566, %fd558, %fd5, %fd530;
	fma.rn.f64 	%fd567, %fd559, %fd5, %fd531;
	mul.f64 	%fd568, %fd558, %fd6;
	mul.f64 	%fd569, %fd559, %fd6;
	add.f64 	%fd570, %fd569, %fd566;
	sub.f64 	%fd571, %fd567, %fd568;
	fma.rn.f64 	%fd572, %fd558, %fd8, %fd536;
	fma.rn.f64 	%fd573, %fd559, %fd8, %fd537;
	mul.f64 	%fd574, %fd558, %fd9;
	mul.f64 	%fd575, %fd559, %fd9;
	add.f64 	%fd576, %fd575, %fd572;
	sub.f64 	%fd577, %fd573, %fd574;
	fma.rn.f64 	%fd578, %fd558, %fd11, %fd540;
	fma.rn.f64 	%fd579, %fd559, %fd11, %fd541;
	mul.f64 	%fd580, %fd558, %fd12;
	mul.f64 	%fd581, %fd559, %fd12;
	add.f64 	%fd582, %fd581, %fd578;
	sub.f64 	%fd583, %fd579, %fd580;
	add.s32 	%r86, %r80, %r146;
	mad.lo.s32 	%r87, %r86, %r148, %r20;
	mul.wide.s32 	%rd108, %r87, 8;
	add.s64 	%rd109, %rd7, %rd108;
	ld.global.nc.f64 	%fd584, [%rd109];
	add.f64 	%fd585, %fd13, %fd584;
	fma.rn.f64 	%fd586, %fd558, %fd585, %fd544;
	fma.rn.f64 	%fd587, %fd559, %fd585, %fd545;
	fma.rn.f64 	%fd588, %fd558, %fd11, %fd548;
	fma.rn.f64 	%fd589, %fd559, %fd11, %fd549;
	sub.f64 	%fd590, %fd588, %fd581;
	add.f64 	%fd591, %fd580, %fd589;
	fma.rn.f64 	%fd592, %fd558, %fd8, %fd552;
	fma.rn.f64 	%fd593, %fd559, %fd8, %fd553;
	sub.f64 	%fd594, %fd592, %fd575;
	add.f64 	%fd595, %fd574, %fd593;
	fma.rn.f64 	%fd596, %fd558, %fd5, %fd556;
	fma.rn.f64 	%fd597, %fd559, %fd5, %fd557;
	sub.f64 	%fd598, %fd596, %fd569;
	add.f64 	%fd599, %fd568, %fd597;
	fma.rn.f64 	%fd600, %fd558, %fd2, %fd20;
	fma.rn.f64 	%fd601, %fd559, %fd2, %fd21;
	sub.f64 	%fd602, %fd600, %fd563;
	add.f64 	%fd603, %fd562, %fd601;
	add.s32 	%r88, %r82, %r143;
	mad.lo.s32 	%r89, %r88, %r144, %r20;
	cvt.s64.s32 	%rd110, %r89;
	add.s64 	%rd111, %rd110, %rd11;
	shl.b64 	%rd112, %rd111, 4;
	add.s64 	%rd113, %rd10, %rd112;
	ld.global.nc.v2.f64 	{%fd604, %fd605}, [%rd113];
	fma.rn.f64 	%fd606, %fd604, %fd2, %fd570;
	fma.rn.f64 	%fd607, %fd605, %fd2, %fd571;
	mul.f64 	%fd608, %fd604, %fd3;
	mul.f64 	%fd609, %fd605, %fd3;
	add.f64 	%fd610, %fd609, %fd606;
	sub.f64 	%fd611, %fd607, %fd608;
	add.s32 	%r90, %r84, %r143;
	mad.lo.s32 	%r91, %r90, %r144, %r20;
	mul.wide.s32 	%rd114, %r91, 16;
	add.s64 	%rd115, %rd8, %rd114;
	st.global.v2.f64 	[%rd115], {%fd610, %fd611};
	fma.rn.f64 	%fd612, %fd604, %fd5, %fd576;
	fma.rn.f64 	%fd613, %fd605, %fd5, %fd577;
	mul.f64 	%fd614, %fd604, %fd6;
	mul.f64 	%fd615, %fd605, %fd6;
	add.f64 	%fd616, %fd615, %fd612;
	sub.f64 	%fd617, %fd613, %fd614;
	fma.rn.f64 	%fd618, %fd604, %fd8, %fd582;
	fma.rn.f64 	%fd619, %fd605, %fd8, %fd583;
	mul.f64 	%fd620, %fd604, %fd9;
	mul.f64 	%fd621, %fd605, %fd9;
	add.f64 	%fd622, %fd621, %fd618;
	sub.f64 	%fd623, %fd619, %fd620;
	fma.rn.f64 	%fd624, %fd604, %fd11, %fd586;
	fma.rn.f64 	%fd625, %fd605, %fd11, %fd587;
	mul.f64 	%fd626, %fd604, %fd12;
	mul.f64 	%fd627, %fd605, %fd12;
	add.f64 	%fd628, %fd627, %fd624;
	sub.f64 	%fd629, %fd625, %fd626;
	add.s32 	%r92, %r86, %r146;
	mad.lo.s32 	%r93, %r92, %r148, %r20;
	mul.wide.s32 	%rd116, %r93, 8;
	add.s64 	%rd117, %rd7, %rd116;
	ld.global.nc.f64 	%fd630, [%rd117];
	add.f64 	%fd631, %fd13, %fd630;
	fma.rn.f64 	%fd632, %fd604, %fd631, %fd590;
	fma.rn.f64 	%fd633, %fd605, %fd631, %fd591;
	fma.rn.f64 	%fd634, %fd604, %fd11, %fd594;
	fma.rn.f64 	%fd635, %fd605, %fd11, %fd595;
	sub.f64 	%fd636, %fd634, %fd627;
	add.f64 	%fd637, %fd626, %fd635;
	fma.rn.f64 	%fd638, %fd604, %fd8, %fd598;
	fma.rn.f64 	%fd639, %fd605, %fd8, %fd599;
	sub.f64 	%fd640, %fd638, %fd621;
	add.f64 	%fd641, %fd620, %fd639;
	fma.rn.f64 	%fd642, %fd604, %fd5, %fd602;
	fma.rn.f64 	%fd643, %fd605, %fd5, %fd603;
	sub.f64 	%fd644, %fd642, %fd615;
	add.f64 	%fd645, %fd614, %fd643;
	fma.rn.f64 	%fd646, %fd604, %fd2, %fd58;
	fma.rn.f64 	%fd647, %fd605, %fd2, %fd59;
	sub.f64 	%fd648, %fd646, %fd609;
	add.f64 	%fd649, %fd608, %fd647;
	add.s32 	%r94, %r88, %r143;
	mad.lo.s32 	%r95, %r94, %r144, %r20;
	cvt.s64.s32 	%rd118, %r95;
	add.s64 	%rd119, %rd118, %rd11;
	shl.b64 	%rd120, %rd119, 4;
	add.s64 	%rd121, %rd10, %rd120;
	ld.global.nc.v2.f64 	{%fd650, %fd651}, [%rd121];
	fma.rn.f64 	%fd652, %fd650, %fd2, %fd616;
	fma.rn.f64 	%fd653, %fd651, %fd2, %fd617;
	mul.f64 	%fd654, %fd650, %fd3;
	mul.f64 	%fd655, %fd651, %fd3;
	add.f64 	%fd656, %fd655, %fd652;
	sub.f64 	%fd657, %fd653, %fd654;
	add.s32 	%r96, %r90, %r143;
	mad.lo.s32 	%r97, %r96, %r144, %r20;
	mul.wide.s32 	%rd122, %r97, 16;
	add.s64 	%rd123, %rd8, %rd122;
	st.global.v2.f64 	[%rd123], {%fd656, %fd657};
	fma.rn.f64 	%fd658, %fd650, %fd5, %fd622;
	fma.rn.f64 	%fd659, %fd651, %fd5, %fd623;
	mul.f64 	%fd660, %fd650, %fd6;
	mul.f64 	%fd661, %fd651, %fd6;
	add.f64 	%fd662, %fd661, %fd658;
	sub.f64 	%fd663, %fd659, %fd660;
	fma.rn.f64 	%fd664, %fd650, %fd8, %fd628;
	fma.rn.f64 	%fd665, %fd651, %fd8, %fd629;
	mul.f64 	%fd666, %fd650, %fd9;
	mul.f64 	%fd667, %fd651, %fd9;
	add.f64 	%fd668, %fd667, %fd664;
	sub.f64 	%fd669, %fd665, %fd666;
	fma.rn.f64 	%fd670, %fd650, %fd11, %fd632;
	fma.rn.f64 	%fd671, %fd651, %fd11, %fd633;
	mul.f64 	%fd672, %fd650, %fd12;
	mul.f64 	%fd673, %fd651, %fd12;
	add.f64 	%fd674, %fd673, %fd670;
	sub.f64 	%fd675, %fd671, %fd672;
	add.s32 	%r98, %r92, %r146;
	mad.lo.s32 	%r99, %r98, %r148, %r20;
	mul.wide.s32 	%rd124, %r99, 8;
	add.s64 	%rd125, %rd7, %rd124;
	ld.global.nc.f64 	%fd676, [%rd125];
	add.f64 	%fd677, %fd13, %fd676;
	fma.rn.f64 	%fd678, %fd650, %fd677, %fd636;
	fma.rn.f64 	%fd679, %fd651, %fd677, %fd637;
	fma.rn.f64 	%fd680, %fd650, %fd11, %fd640;
	fma.rn.f64 	%fd681, %fd651, %fd11, %fd641;
	sub.f64 	%fd682, %fd680, %fd673;
	add.f64 	%fd683, %fd672, %fd681;
	fma.rn.f64 	%fd684, %fd650, %fd8, %fd644;
	fma.rn.f64 	%fd685, %fd651, %fd8, %fd645;
	sub.f64 	%fd686, %fd684, %fd667;
	add.f64 	%fd687, %fd666, %fd685;
	fma.rn.f64 	%fd688, %fd650, %fd5, %fd648;
	fma.rn.f64 	%fd689, %fd651, %fd5, %fd649;
	sub.f64 	%fd690, %fd688, %fd661;
	add.f64 	%fd691, %fd660, %fd689;
	fma.rn.f64 	%fd692, %fd650, %fd2, %fd104;
	fma.rn.f64 	%fd693, %fd651, %fd2, %fd105;
	sub.f64 	%fd694, %fd692, %fd655;
	add.f64 	%fd695, %fd654, %fd693;
	add.s32 	%r100, %r94, %r143;
	mad.lo.s32 	%r101, %r100, %r144, %r20;
	cvt.s64.s32 	%rd126, %r101;
	add.s64 	%rd127, %rd126, %rd11;
	shl.b64 	%rd128, %rd127, 4;
	add.s64 	%rd129, %rd10, %rd128;
	ld.global.nc.v2.f64 	{%fd696, %fd697}, [%rd129];
	fma.rn.f64 	%fd698, %fd696, %fd2, %fd662;
	fma.rn.f64 	%fd699, %fd697, %fd2, %fd663;
	mul.f64 	%fd700, %fd696, %fd3;
	mul.f64 	%fd701, %fd697, %fd3;
	add.f64 	%fd702, %fd701, %fd698;
	sub.f64 	%fd703, %fd699, %fd700;
	add.s32 	%r102, %r96, %r143;
	mad.lo.s32 	%r103, %r102, %r144, %r20;
	mul.wide.s32 	%rd130, %r103, 16;
	add.s64 	%rd131, %rd8, %rd130;
	st.global.v2.f64 	[%rd131], {%fd702, %fd703};
	fma.rn.f64 	%fd704, %fd696, %fd5, %fd668;
	fma.rn.f64 	%fd705, %fd697, %fd5, %fd669;
	mul.f64 	%fd706, %fd696, %fd6;
	mul.f64 	%fd707, %fd697, %fd6;
	add.f64 	%fd708, %fd707, %fd704;
	sub.f64 	%fd709, %fd705, %fd706;
	fma.rn.f64 	%fd710, %fd696, %fd8, %fd674;
	fma.rn.f64 	%fd711, %fd697, %fd8, %fd675;
	mul.f64 	%fd712, %fd696, %fd9;
	mul.f64 	%fd713, %fd697, %fd9;
	add.f64 	%fd714, %fd713, %fd710;
	sub.f64 	%fd715, %fd711, %fd712;
	fma.rn.f64 	%fd716, %fd696, %fd11, %fd678;
	fma.rn.f64 	%fd717, %fd697, %fd11, %fd679;
	mul.f64 	%fd718, %fd696, %fd12;
	mul.f64 	%fd719, %fd697, %fd12;
	add.f64 	%fd720, %fd719, %fd716;
	sub.f64 	%fd721, %fd717, %fd718;
	add.s32 	%r104, %r98, %r146;
	mad.lo.s32 	%r105, %r104, %r148, %r20;
	mul.wide.s32 	%rd132, %r105, 8;
	add.s64 	%rd133, %rd7, %rd132;
	ld.global.nc.f64 	%fd722, [%rd133];
	add.f64 	%fd723, %fd13, %fd722;
	fma.rn.f64 	%fd724, %fd696, %fd723, %fd682;
	fma.rn.f64 	%fd725, %fd697, %fd723, %fd683;
	fma.rn.f64 	%fd726, %fd696, %fd11, %fd686;
	fma.rn.f64 	%fd727, %fd697, %fd11, %fd687;
	sub.f64 	%fd728, %fd726, %fd719;
	add.f64 	%fd729, %fd718, %fd727;
	fma.rn.f64 	%fd730, %fd696, %fd8, %fd690;
	fma.rn.f64 	%fd731, %fd697, %fd8, %fd691;
	sub.f64 	%fd732, %fd730, %fd713;
	add.f64 	%fd733, %fd712, %fd731;
	fma.rn.f64 	%fd734, %fd696, %fd5, %fd694;
	fma.rn.f64 	%fd735, %fd697, %fd5, %fd695;
	sub.f64 	%fd736, %fd734, %fd707;
	add.f64 	%fd737, %fd706, %fd735;
	fma.rn.f64 	%fd738, %fd696, %fd2, %fd150;
	fma.rn.f64 	%fd739, %fd697, %fd2, %fd151;
	sub.f64 	%fd740, %fd738, %fd701;
	add.f64 	%fd741, %fd700, %fd739;
	add.s32 	%r106, %r100, %r143;
	mad.lo.s32 	%r107, %r106, %r144, %r20;
	cvt.s64.s32 	%rd134, %r107;
	add.s64 	%rd135, %rd134, %rd11;
	shl.b64 	%rd136, %rd135, 4;
	add.s64 	%rd137, %rd10, %rd136;
	ld.global.nc.v2.f64 	{%fd742, %fd743}, [%rd137];
	fma.rn.f64 	%fd744, %fd742, %fd2, %fd708;
	fma.rn.f64 	%fd745, %fd743, %fd2, %fd709;
	mul.f64 	%fd746, %fd742, %fd3;
	mul.f64 	%fd747, %fd743, %fd3;
	add.f64 	%fd748, %fd747, %fd744;
	sub.f64 	%fd749, %fd745, %fd746;
	add.s32 	%r108, %r102, %r143;
	mad.lo.s32 	%r109, %r108, %r144, %r20;
	mul.wide.s32 	%rd138, %r109, 16;
	add.s64 	%rd139, %rd8, %rd138;
	st.global.v2.f64 	[%rd139], {%fd748, %fd749};
	fma.rn.f64 	%fd750, %fd742, %fd5, %fd714;
	fma.rn.f64 	%fd751, %fd743, %fd5, %fd715;
	mul.f64 	%fd752, %fd742, %fd6;
	mul.f64 	%fd753, %fd743, %fd6;
	add.f64 	%fd754, %fd753, %fd750;
	sub.f64 	%fd755, %fd751, %fd752;
	fma.rn.f64 	%fd756, %fd742, %fd8, %fd720;
	fma.rn.f64 	%fd757, %fd743, %fd8, %fd721;
	mul.f64 	%fd758, %fd742, %fd9;
	mul.f64 	%fd759, %fd743, %fd9;
	add.f64 	%fd760, %fd759, %fd756;
	sub.f64 	%fd761, %fd757, %fd758;
	fma.rn.f64 	%fd762, %fd742, %fd11, %fd724;
	fma.rn.f64 	%fd763, %fd743, %fd11, %fd725;
	mul.f64 	%fd764, %fd742, %fd12;
	mul.f64 	%fd765, %fd743, %fd12;
	add.f64 	%fd766, %fd765, %fd762;
	sub.f64 	%fd767, %fd763, %fd764;
	add.s32 	%r110, %r104, %r146;
	mad.lo.s32 	%r111, %r110, %r148, %r20;
	mul.wide.s32 	%rd140, %r111, 8;
	add.s64 	%rd141, %rd7, %rd140;
	ld.global.nc.f64 	%fd768, [%rd141];
	add.f64 	%fd769, %fd13, %fd768;
	fma.rn.f64 	%fd770, %fd742, %fd769, %fd728;
	fma.rn.f64 	%fd771, %fd743, %fd769, %fd729;
	fma.rn.f64 	%fd772, %fd742, %fd11, %fd732;
	fma.rn.f64 	%fd773, %fd743, %fd11, %fd733;
	sub.f64 	%fd774, %fd772, %fd765;
	add.f64 	%fd775, %fd764, %fd773;
	fma.rn.f64 	%fd776, %fd742, %fd8, %fd736;
	fma.rn.f64 	%fd777, %fd743, %fd8, %fd737;
	sub.f64 	%fd778, %fd776, %fd759;
	add.f64 	%fd779, %fd758, %fd777;
	fma.rn.f64 	%fd780, %fd742, %fd5, %fd740;
	fma.rn.f64 	%fd781, %fd743, %fd5, %fd741;
	sub.f64 	%fd782, %fd780, %fd753;
	add.f64 	%fd783, %fd752, %fd781;
	fma.rn.f64 	%fd784, %fd742, %fd2, %fd196;
	fma.rn.f64 	%fd785, %fd743, %fd2, %fd197;
	sub.f64 	%fd786, %fd784, %fd747;
	add.f64 	%fd787, %fd746, %fd785;
	add.s32 	%r112, %r106, %r143;
	mad.lo.s32 	%r113, %r112, %r144, %r20;
	cvt.s64.s32 	%rd142, %r113;
	add.s64 	%rd143, %rd142, %rd11;
	shl.b64 	%rd144, %rd143, 4;
	add.s64 	%rd145, %rd10, %rd144;
	ld.global.nc.v2.f64 	{%fd788, %fd789}, [%rd145];
	fma.rn.f64 	%fd790, %fd788, %fd2, %fd754;
	fma.rn.f64 	%fd791, %fd789, %fd2, %fd755;
	mul.f64 	%fd792, %fd788, %fd3;
	mul.f64 	%fd793, %fd789, %fd3;
	add.f64 	%fd794, %fd793, %fd790;
	sub.f64 	%fd795, %fd791, %fd792;
	add.s32 	%r114, %r108, %r143;
	mad.lo.s32 	%r115, %r114, %r144, %r20;
	mul.wide.s32 	%rd146, %r115, 16;
	add.s64 	%rd147, %rd8, %rd146;
	st.global.v2.f64 	[%rd147], {%fd794, %fd795};
	fma.rn.f64 	%fd796, %fd788, %fd5, %fd760;
	fma.rn.f64 	%fd797, %fd789, %fd5, %fd761;
	mul.f64 	%fd798, %fd788, %fd6;
	mul.f64 	%fd799, %fd789, %fd6;
	add.f64 	%fd800, %fd799, %fd796;
	sub.f64 	%fd801, %fd797, %fd798;
	fma.rn.f64 	%fd802, %fd788, %fd8, %fd766;
	fma.rn.f64 	%fd803, %fd789, %fd8, %fd767;
	mul.f64 	%fd804, %fd788, %fd9;
	mul.f64 	%fd805, %fd789, %fd9;
	add.f64 	%fd806, %fd805, %fd802;
	sub.f64 	%fd807, %fd803, %fd804;
	fma.rn.f64 	%fd808, %fd788, %fd11, %fd770;
	fma.rn.f64 	%fd809, %fd789, %fd11, %fd771;
	mul.f64 	%fd810, %fd788, %fd12;
	mul.f64 	%fd811, %fd789, %fd12;
	add.f64 	%fd812, %fd811, %fd808;
	sub.f64 	%fd813, %fd809, %fd810;
	add.s32 	%r116, %r110, %r146;
	mad.lo.s32 	%r117, %r116, %r148, %r20;
	mul.wide.s32 	%rd148, %r117, 8;
	add.s64 	%rd149, %rd7, %rd148;
	ld.global.nc.f64 	%fd814, [%rd149];
	add.f64 	%fd815, %fd13, %fd814;
	fma.rn.f64 	%fd816, %fd788, %fd815, %fd774;
	fma.rn.f64 	%fd817, %fd789, %fd815, %fd775;
	fma.rn.f64 	%fd818, %fd788, %fd11, %fd778;
	fma.rn.f64 	%fd819, %fd789, %fd11, %fd779;
	sub.f64 	%fd820, %fd818, %fd811;
	add.f64 	%fd821, %fd810, %fd819;
	fma.rn.f64 	%fd822, %fd788, %fd8, %fd782;
	fma.rn.f64 	%fd823, %fd789, %fd8, %fd783;
	sub.f64 	%fd824, %fd822, %fd805;
	add.f64 	%fd825, %fd804, %fd823;
	fma.rn.f64 	%fd826, %fd788, %fd5, %fd786;
	fma.rn.f64 	%fd827, %fd789, %fd5, %fd787;
	sub.f64 	%fd828, %fd826, %fd799;
	add.f64 	%fd829, %fd798, %fd827;
	fma.rn.f64 	%fd830, %fd788, %fd2, %fd242;
	fma.rn.f64 	%fd831, %fd789, %fd2, %fd243;
	sub.f64 	%fd832, %fd830, %fd793;
	add.f64 	%fd833, %fd792, %fd831;
	add.s32 	%r118, %r112, %r143;
	mad.lo.s32 	%r119, %r118, %r144, %r20;
	cvt.s64.s32 	%rd150, %r119;
	add.s64 	%rd151, %rd150, %rd11;
	shl.b64 	%rd152, %rd151, 4;
	add.s64 	%rd153, %rd10, %rd152;
	ld.global.nc.v2.f64 	{%fd834, %fd835}, [%rd153];
	fma.rn.f64 	%fd836, %fd834, %fd2, %fd800;
	fma.rn.f64 	%fd837, %fd835, %fd2, %fd801;
	mul.f64 	%fd838, %fd834, %fd3;
	mul.f64 	%fd839, %fd835, %fd3;
	add.f64 	%fd840, %fd839, %fd836;
	sub.f64 	%fd841, %fd837, %fd838;
	add.s32 	%r120, %r114, %r143;
	mad.lo.s32 	%r121, %r120, %r144, %r20;
	mul.wide.s32 	%rd154, %r121, 16;
	add.s64 	%rd155, %rd8, %rd154;
	st.global.v2.f64 	[%rd155], {%fd840, %fd841};
	fma.rn.f64 	%fd842, %fd834, %fd5, %fd806;
	fma.rn.f64 	%fd843, %fd835, %fd5, %fd807;
	mul.f64 	%fd844, %fd834, %fd6;
	mul.f64 	%fd845, %fd835, %fd6;
	add.f64 	%fd846, %fd845, %fd842;
	sub.f64 	%fd847, %fd843, %fd844;
	fma.rn.f64 	%fd848, %fd834, %fd8, %fd812;
	fma.rn.f64 	%fd849, %fd835, %fd8, %fd813;
	mul.f64 	%fd850, %fd834, %fd9;
	mul.f64 	%fd851, %fd835, %fd9;
	add.f64 	%fd852, %fd851, %fd848;
	sub.f64 	%fd853, %fd849, %fd850;
	fma.rn.f64 	%fd854, %fd834, %fd11, %fd816;
	fma.rn.f64 	%fd855, %fd835, %fd11, %fd817;
	mul.f64 	%fd856, %fd834, %fd12;
	mul.f64 	%fd857, %fd835, %fd12;
	add.f64 	%fd858, %fd857, %fd854;
	sub.f64 	%fd859, %fd855, %fd856;
	add.s32 	%r122, %r116, %r146;
	mad.lo.s32 	%r123, %r122, %r148, %r20;
	mul.wide.s32 	%rd156, %r123, 8;
	add.s64 	%rd157, %rd7, %rd156;
	ld.global.nc.f64 	%fd860, [%rd157];
	add.f64 	%fd861, %fd13, %fd860;
	fma.rn.f64 	%fd862, %fd834, %fd861, %fd820;
	fma.rn.f64 	%fd863, %fd835, %fd861, %fd821;
	fma.rn.f64 	%fd864, %fd834, %fd11, %fd824;
	fma.rn.f64 	%fd865, %fd835, %fd11, %fd825;
	sub.f64 	%fd866, %fd864, %fd857;
	add.f64 	%fd867, %fd856, %fd865;
	fma.rn.f64 	%fd868, %fd834, %fd8, %fd828;
	fma.rn.f64 	%fd869, %fd835, %fd8, %fd829;
	sub.f64 	%fd870, %fd868, %fd851;
	add.f64 	%fd871, %fd850, %fd869;
	fma.rn.f64 	%fd872, %fd834, %fd5, %fd832;
	fma.rn.f64 	%fd873, %fd835, %fd5, %fd833;
	sub.f64 	%fd874, %fd872, %fd845;
	add.f64 	%fd875, %fd844, %fd873;
	fma.rn.f64 	%fd876, %fd834, %fd2, %fd288;
	fma.rn.f64 	%fd877, %fd835, %fd2, %fd289;
	sub.f64 	%fd878, %fd876, %fd839;
	add.f64 	%fd879, %fd838, %fd877;
	add.s32 	%r124, %r118, %r143;
	mad.lo.s32 	%r125, %r124, %r144, %r20;
	cvt.s64.s32 	%rd158, %r125;
	add.s64 	%rd159, %rd158, %rd11;
	shl.b64 	%rd160, %rd159, 4;
	add.s64 	%rd161, %rd10, %rd160;
	ld.global.nc.v2.f64 	{%fd880, %fd881}, [%rd161];
	fma.rn.f64 	%fd882, %fd880, %fd2, %fd846;
	fma.rn.f64 	%fd883, %fd881, %fd2, %fd847;
	mul.f64 	%fd884, %fd880, %fd3;
	mul.f64 	%fd885, %fd881, %fd3;
	add.f64 	%fd886, %fd885, %fd882;
	sub.f64 	%fd887, %fd883, %fd884;
	add.s32 	%r126, %r120, %r143;
	mad.lo.s32 	%r127, %r126, %r144, %r20;
	mul.wide.s32 	%rd162, %r127, 16;
	add.s64 	%rd163, %rd8, %rd162;
	st.global.v2.f64 	[%rd163], {%fd886, %fd887};
	fma.rn.f64 	%fd888, %fd880, %fd5, %fd852;
	fma.rn.f64 	%fd889, %fd881, %fd5, %fd853;
	mul.f64 	%fd890, %fd880, %fd6;
	mul.f64 	%fd891, %fd881, %fd6;
	add.f64 	%fd892, %fd891, %fd888;
	sub.f64 	%fd893, %fd889, %fd890;
	add.s32 	%r128, %r126, %r143;
	mad.lo.s32 	%r129, %r128, %r144, %r20;
	mul.wide.s32 	%rd164, %r129, 16;
	add.s64 	%rd165, %rd8, %rd164;
	st.global.v2.f64 	[%rd165], {%fd892, %fd893};
	fma.rn.f64 	%fd894, %fd880, %fd8, %fd858;
	fma.rn.f64 	%fd895, %fd881, %fd8, %fd859;
	mul.f64 	%fd896, %fd880, %fd9;
	mul.f64 	%fd897, %fd881, %fd9;
	add.f64 	%fd898, %fd897, %fd894;
	sub.f64 	%fd899, %fd895, %fd896;
	add.s32 	%r130, %r128, %r143;
	mad.lo.s32 	%r131, %r130, %r144, %r20;
	mul.wide.s32 	%rd166, %r131, 16;
	add.s64 	%rd167, %rd8, %rd166;
	st.global.v2.f64 	[%rd167], {%fd898, %fd899};
	fma.rn.f64 	%fd900, %fd880, %fd11, %fd862;
	fma.rn.f64 	%fd901, %fd881, %fd11, %fd863;
	mul.f64 	%fd902, %fd880, %fd12;
	mul.f64 	%fd903, %fd881, %fd12;
	add.f64 	%fd904, %fd903, %fd900;
	sub.f64 	%fd905, %fd901, %fd902;
	add.s32 	%r132, %r130, %r143;
	mad.lo.s32 	%r133, %r132, %r144, %r20;
	mul.wide.s32 	%rd168, %r133, 16;
	add.s64 	%rd169, %rd8, %rd168;
	st.global.v2.f64 	[%rd169], {%fd904, %fd905};
	add.s32 	%r134, %r122, %r146;
	mad.lo.s32 	%r135, %r134, %r148, %r20;
	mul.wide.s32 	%rd170, %r135, 8;
	add.s64 	%rd171, %rd7, %rd170;
	ld.global.nc.f64 	%fd906, [%rd171];
	add.f64 	%fd907, %fd13, %fd906;
	fma.rn.f64 	%fd908, %fd880, %fd907, %fd866;
	fma.rn.f64 	%fd909, %fd881, %fd907, %fd867;
	st.global.v2.f64 	[%rd19], {%fd908, %fd909};
	fma.rn.f64 	%fd910, %fd880, %fd11, %fd870;
	fma.rn.f64 	%fd911, %fd881, %fd11, %fd871;
	sub.f64 	%fd912, %fd910, %fd903;
	add.f64 	%fd913, %fd902, %fd911;
	st.global.v2.f64 	[%rd21], {%fd912, %fd913};
	fma.rn.f64 	%fd914, %fd880, %fd8, %fd874;
	fma.rn.f64 	%fd915, %fd881, %fd8, %fd875;
	sub.f64 	%fd916, %fd914, %fd897;
	add.f64 	%fd917, %fd896, %fd915;
	add.s32 	%r136, %r30, %r15;
	mad.lo.s32 	%r137, %r136, %r144, %r20;
	mul.wide.s32 	%rd172, %r137, 16;
	add.s64 	%rd173, %rd8, %rd172;
	st.global.v2.f64 	[%rd173], {%fd916, %fd917};
	fma.rn.f64 	%fd918, %fd880, %fd5, %fd878;
	fma.rn.f64 	%fd919, %fd881, %fd5, %fd879;
	sub.f64 	%fd920, %fd918, %fd891;
	add.f64 	%fd921, %fd890, %fd919;
	add.s32 	%r138, %r136, %r143;
	mad.lo.s32 	%r139, %r138, %r144, %r20;
	mul.wide.s32 	%rd174, %r139, 16;
	add.s64 	%rd175, %rd8, %rd174;
	st.global.v2.f64 	[%rd175], {%fd920, %fd921};
	fma.rn.f64 	%fd922, %fd880, %fd2, %fd334;
	fma.rn.f64 	%fd923, %fd881, %fd2, %fd335;
	sub.f64 	%fd924, %fd922, %fd885;
	add.f64 	%fd925, %fd884, %fd923;
	add.s32 	%r140, %r138, %r143;
	mad.lo.s32 	%r141, %r140, %r144, %r20;
	mul.wide.s32 	%rd176, %r141, 16;
	add.s64 	%rd177, %rd8, %rd176;
	st.global.v2.f64 	[%rd177], {%fd924, %fd925};
$L__BB2_3:
	ret;

}
	// .globl	_Z23hpsi1_rt_stencil_ker1_cILi16EEviPKdS1_S1_S1_PK7double2PS2_iiiiii
.visible .entry _Z23hpsi1_rt_stencil_ker1_cILi16EEviPKdS1_S1_S1_PK7double2PS2_iiiiii(
	.param .u32 _Z23hpsi1_rt_stencil_ker1_cILi16EEviPKdS1_S1_S1_PK7double2PS2_iiiiii_param_0,
	.param .u64 .ptr .align 1 _Z23hpsi1_rt_stencil_ker1_cILi16EEviPKdS1_S1_S1_PK7double2PS2_iiiiii_param_1,
	.param .u64 .ptr .align 1 _Z23hpsi1_rt_stencil_ker1_cILi16EEviPKdS1_S1_S1_PK7double2PS2_iiiiii_param_2,
	.param .u64 .ptr .align 1 _Z23hpsi1_rt_stencil_ker1_cILi16EEviPKdS1_S1_S1_PK7double2PS2_iiiiii_param_3,
	.param .u64 .ptr .align 1 _Z23hpsi1_rt_stencil_ker1_cILi16EEviPKdS1_S1_S1_PK7double2PS2_iiiiii_param_4,
	.param .u64 .ptr .align 1 _Z23hpsi1_rt_stencil_ker1_cILi16EEviPKdS1_S1_S1_PK7double2PS2_iiiiii_param_5,
	.param .u64 .ptr .align 1 _Z23hpsi1_rt_stencil_ker1_cILi16EEviPKdS1_S1_S1_PK7double2PS2_iiiiii_param_6,
	.param .u32 _Z23hpsi1_rt_stencil_ker1_cILi16EEviPKdS1_S1_S1_PK7double2PS2_iiiiii_param_7,
	.param .u32 _Z23hpsi1_rt_stencil_ker1_cILi16EEviPKdS1_S1_S1_PK7double2PS2_iiiiii_param_8,
	.param .u32 _Z23hpsi1_rt_stencil_ker1_cILi16EEviPKdS1_S1_S1_PK7double2PS2_iiiiii_param_9,
	.param .u32 _Z23hpsi1_rt_stencil_ker1_cILi16EEviPKdS1_S1_S1_PK7double2PS2_iiiiii_param_10,
	.param .u32 _Z23hpsi1_rt_stencil_ker1_cILi16EEviPKdS1_S1_S1_PK7double2PS2_iiiiii_param_11,
	.param .u32 _Z23hpsi1_rt_stencil_ker1_cILi16EEviPKdS1_S1_S1_PK7double2PS2_iiiiii_param_12
)
{
	.reg .pred 	%p<3>;
	.reg .b32 	%r<125>;
	.reg .b64 	%rd<152>;
	.reg .b64 	%fd<742>;

	ld.param.u32 	%r7, [_Z23hpsi1_rt_stencil_ker1_cILi16EEviPKdS1_S1_S1_PK7double2PS2_iiiiii_param_0];
	mov.u32 	%r8, %ctaid.y;
	setp.ge.s32 	%p1, %r8, %r7;
	@%p1 bra 	$L__BB3_3;
	ld.param.u32 	%r123, [_Z23hpsi1_rt_stencil_ker1_cILi16EEviPKdS1_S1_S1_PK7double2PS2_iiiiii_param_12];
	ld.param.u32 	%r121, [_Z23hpsi1_rt_stencil_ker1_cILi16EEviPKdS1_S1_S1_PK7double2PS2_iiiiii_param_11];
	mov.u32 	%r9, %tid.x;
	mov.u32 	%r10, %ntid.x;
	mov.u32 	%r11, %ctaid.x;
	mad.lo.s32 	%r12, %r10, %r11, %r9;
	div.s32 	%r1, %r12, %r123;
	setp.ge.s32 	%p2, %r1, %r121;
	@%p2 bra 	$L__BB3_3;
	ld.param.u32 	%r124, [_Z23hpsi1_rt_stencil_ker1_cILi16EEviPKdS1_S1_S1_PK7double2PS2_iiiiii_param_12];
	ld.param.u32 	%r122, [_Z23hpsi1_rt_stencil_ker1_cILi16EEviPKdS1_S1_S1_PK7double2PS2_iiiiii_param_11];
	ld.param.u32 	%r120, [_Z23hpsi1_rt_stencil_ker1_cILi16EEviPKdS1_S1_S1_PK7double2PS2_iiiiii_param_9];
	ld.param.u32 	%r119, [_Z23hpsi1_rt_stencil_ker1_cILi16EEviPKdS1_S1_S1_PK7double2PS2_iiiiii_param_8];
	ld.param.u32 	%r118, [_Z23hpsi1_rt_stencil_ker1_cILi16EEviPKdS1_S1_S1_PK7double2PS2_iiiiii_param_7];
	ld.param.u64 	%rd151, [_Z23hpsi1_rt_stencil_ker1_cILi16EEviPKdS1_S1_S1_PK7double2PS2_iiiiii_param_6];
	ld.param.u64 	%rd150, [_Z23hpsi1_rt_stencil_ker1_cILi16EEviPKdS1_S1_S1_PK7double2PS2_iiiiii_param_5];
	ld.param.u64 	%rd149, [_Z23hpsi1_rt_stencil_ker1_cILi16EEviPKdS1_S1_S1_PK7double2PS2_iiiiii_param_4];
	ld.param.u64 	%rd148, [_Z23hpsi1_rt_stencil_ker1_cILi16EEviPKdS1_S1_S1_PK7double2PS2_iiiiii_param_3];
	ld.param.u64 	%rd147, [_Z23hpsi1_rt_stencil_ker1_cILi16EEviPKdS1_S1_S1_PK7double2PS2_iiiiii_param_2];
	ld.param.u64 	%rd146, [_Z23hpsi1_rt_stencil_ker1_cILi16EEviPKdS1_S1_S1_PK7double2PS2_iiiiii_param_1];
	mov.u32 	%r13, %ctaid.y;
	mul.lo.s32 	%r14, %r118, %r13;
	mul.lo.s32 	%r15, %r14, %r119;
	mov.u32 	%r16, %ntid.x;
	mov.u32 	%r17, %ctaid.x;
	mov.u32 	%r18, %tid.x;
	mad.lo.s32 	%r19, %r16, %r17, %r18;
	rem.s32 	%r20, %r19, %r124;
	cvta.to.global.u64 	%rd7, %rd147;
	cvta.to.global.u64 	%rd8, %rd151;
	cvta.to.global.u64 	%rd9, %rd148;
	cvta.to.global.u64 	%rd10, %rd150;
	mul.lo.s32 	%r21, %r15, %r120;
	cvt.s64.s32 	%rd11, %r21;
	ld.global.nc.f64 	%fd1, [%rd9+24];
	mul.f64 	%fd2, %fd1, 0dBFE0000000000000;
	mul.lo.s32 	%r22, %r13, 12;
	cvta.to.global.u64 	%rd12, %rd149;
	mul.wide.u32 	%rd13, %r22, 8;
	add.s64 	%rd14, %rd12, %rd13;
	ld.global.nc.f64 	%fd3, [%rd14+24];
	ld.global.nc.f64 	%fd4, [%rd9+16];
	mul.f64 	%fd5, %fd4, 0dBFE0000000000000;
	ld.global.nc.f64 	%fd6, [%rd14+16];
	ld.global.nc.f64 	%fd7, [%rd9+8];
	mul.f64 	%fd8, %fd7, 0dBFE0000000000000;
	ld.global.nc.f64 	%fd9, [%rd14+8];
	ld.global.nc.f64 	%fd10, [%rd9];
	mul.f64 	%fd11, %fd10, 0dBFE0000000000000;
	ld.global.nc.f64 	%fd12, [%rd14];
	cvta.to.global.u64 	%rd15, %rd146;
	mul.wide.u32 	%rd16, %r13, 8;
	add.s64 	%rd17, %rd15, %rd16;
	ld.global.nc.f64 	%fd13, [%rd17];
	mad.lo.s32 	%r23, %r119, 15, %r15;
	add.s32 	%r24, %r23, %r1;
	mad.lo.s32 	%r25, %r24, %r120, %r20;
	mul.wide.s32 	%rd18, %r25, 16;
	add.s64 	%rd19, %rd8, %rd18;
	add.s32 	%r26, %r1, %r15;
	mad.lo.s32 	%r27, %r26, %r120, %r20;
	mul.wide.s32 	%rd20, %r27, 16;
	add.s64 	%rd21, %rd8, %rd20;
	mad.lo.s32 	%r28, %r1, %r120, %r20;
	cvt.s64.s32 	%rd22, %r28;
	add.s64 	%rd23, %rd22, %rd11;
	shl.b64 	%rd24, %rd23, 4;
	add.s64 	%rd25, %rd10, %rd24;
	ld.global.nc.v2.f64 	{%fd14, %fd15}, [%rd25];
	fma.rn.f64 	%fd16, %fd14, %fd2, 0d0000000000000000;
	fma.rn.f64 	%fd17, %fd15, %fd2, 0d0000000000000000;
	mul.f64 	%fd18, %fd14, %fd3;
	mul.f64 	%fd19, %fd15, %fd3;
	add.f64 	%fd20, %fd19, %fd16;
	sub.f64 	%fd21, %fd17, %fd18;
	fma.rn.f64 	%fd22, %fd14, %fd5, 0d0000000000000000;
	fma.rn.f64 	%fd23, %fd15, %fd5, 0d0000000000000000;
	mul.f64 	%fd24, %fd14, %fd6;
	mul.f64 	%fd25, %fd15, %fd6;
	add.f64 	%fd26, %fd25, %fd22;
	sub.f64 	%fd27, %fd23, %fd24;
	fma.rn.f64 	%fd28, %fd14, %fd8, 0d0000000000000000;
	fma.rn.f64 	%fd29, %fd15, %fd8, 0d0000000000000000;
	mul.f64 	%fd30, %fd14, %fd9;
	mul.f64 	%fd31, %fd15, %fd9;
	add.f64 	%fd32, %fd31, %fd28;
	sub.f64 	%fd33, %fd29, %fd30;
	fma.rn.f64 	%fd34, %fd14, %fd11, 0d0000000000000000;
	fma.rn.f64 	%fd35, %fd15, %fd11, 0d0000000000000000;
	mul.f64 	%fd36, %fd14, %fd12;
	mul.f64 	%fd37, %fd15, %fd12;
	add.f64 	%fd38, %fd37, %fd34;
	sub.f64 	%fd39, %fd35, %fd36;
	mad.lo.s32 	%r29, %r1, %r124, %r20;
	mul.wide.s32 	%rd26, %r29, 8;
	add.s64 	%rd27, %rd7, %rd26;
	ld.global.nc.f64 	%fd40, [%rd27];
	add.f64 	%fd41, %fd13, %fd40;
	fma.rn.f64 	%fd42, %fd14, %fd41, 0d0000000000000000;
	fma.rn.f64 	%fd43, %fd15, %fd41, 0d0000000000000000;
	sub.f64 	%fd44, %fd34, %fd37;
	add.f64 	%fd45, %fd36, %fd35;
	sub.f64 	%fd46, %fd28, %fd31;
	add.f64 	%fd47, %fd30, %fd29;
	sub.f64 	%fd48, %fd22, %fd25;
	add.f64 	%fd49, %fd24, %fd23;
	sub.f64 	%fd50, %fd16, %fd19;
	add.f64 	%fd51, %fd18, %fd17;
	add.s32 	%r30, %r119, %r1;
	mad.lo.s32 	%r31, %r30, %r120, %r20;
	cvt.s64.s32 	%rd28, %r31;
	add.s64 	%rd29, %rd28, %rd11;
	shl.b64 	%rd30, %rd29, 4;
	add.s64 	%rd31, %rd10, %rd30;
	ld.global.nc.v2.f64 	{%fd52, %fd53}, [%rd31];
	fma.rn.f64 	%fd54, %fd52, %fd2, %fd26;
	fma.rn.f64 	%fd55, %fd53, %fd2, %fd27;
	mul.f64 	%fd56, %fd52, %fd3;
	mul.f64 	%fd57, %fd53, %fd3;
	add.f64 	%fd58, %fd57, %fd54;
	sub.f64 	%fd59, %fd55, %fd56;
	fma.rn.f64 	%fd60, %fd52, %fd5, %fd32;
	fma.rn.f64 	%fd61, %fd53, %fd5, %fd33;
	mul.f64 	%fd62, %fd52, %fd6;
	mul.f64 	%fd63, %fd53, %fd6;
	add.f64 	%fd64, %fd63, %fd60;
	sub.f64 	%fd65, %fd61, %fd62;
	fma.rn.f64 	%fd66, %fd52, %fd8, %fd38;
	fma.rn.f64 	%fd67, %fd53, %fd8, %fd39;
	mul.f64 	%fd68, %fd52, %fd9;
	mul.f64 	%fd69, %fd53, %fd9;
	add.f64 	%fd70, %fd69, %fd66;
	sub.f64 	%fd71, %fd67, %fd68;
	fma.rn.f64 	%fd72, %fd52, %fd11, %fd42;
	fma.rn.f64 	%fd73, %fd53, %fd11, %fd43;
	mul.f64 	%fd74, %fd52, %fd12;
	mul.f64 	%fd75, %fd53, %fd12;
	add.f64 	%fd76, %fd75, %fd72;
	sub.f64 	%fd77, %fd73, %fd74;
	add.s32 	%r32, %r122, %r1;
	mad.lo.s32 	%r33, %r32, %r124, %r20;
	mul.wide.s32 	%rd32, %r33, 8;
	add.s64 	%rd33, %rd7, %rd32;
	ld.global.nc.f64 	%fd78, [%rd33];
	add.f64 	%fd79, %fd13, %fd78;
	fma.rn.f64 	%fd80, %fd52, %fd79, %fd44;
	fma.rn.f64 	%fd81, %fd53, %fd79, %fd45;
	fma.rn.f64 	%fd82, %fd52, %fd11, %fd46;
	fma.rn.f64 	%fd83, %fd53, %fd11, %fd47;
	sub.f64 	%fd84, %fd82, %fd75;
	add.f64 	%fd85, %fd74, %fd83;
	fma.rn.f64 	%fd86, %fd52, %fd8, %fd48;
	fma.rn.f64 	%fd87, %fd53, %fd8, %fd49;
	sub.f64 	%fd88, %fd86, %fd69;
	add.f64 	%fd89, %fd68, %fd87;
	fma.rn.f64 	%fd90, %fd52, %fd5, %fd50;
	fma.rn.f64 	%fd91, %fd53, %fd5, %fd51;
	sub.f64 	%fd92, %fd90, %fd63;
	add.f64 	%fd93, %fd62, %fd91;
	fma.rn.f64 	%fd94, %fd52, %fd2, 0d0000000000000000;
	fma.rn.f64 	%fd95, %fd53, %fd2, 0d0000000000000000;
	sub.f64 	%fd96, %fd94, %fd57;
	add.f64 	%fd97, %fd56, %fd95;
	add.s32 	%r34, %r30, %r119;
	mad.lo.s32 	%r35, %r34, %r120, %r20;
	cvt.s64.s32 	%rd34, %r35;
	add.s64 	%rd35, %rd34, %rd11;
	shl.b64 	%rd36, %rd35, 4;
	add.s64 	%rd37, %rd10, %rd36;
	ld.global.nc.v2.f64 	{%fd98, %fd99}, [%rd37];
	fma.rn.f64 	%fd100, %fd98, %fd2, %fd64;
	fma.rn.f64 	%fd101, %fd99, %fd2, %fd65;
	mul.f64 	%fd102, %fd98, %fd3;
	mul.f64 	%fd103, %fd99, %fd3;
	add.f64 	%fd104, %fd103, %fd100;
	sub.f64 	%fd105, %fd101, %fd102;
	fma.rn.f64 	%fd106, %fd98, %fd5, %fd70;
	fma.rn.f64 	%fd107, %fd99, %fd5, %fd71;
	mul.f64 	%fd108, %fd98, %fd6;
	mul.f64 	%fd109, %fd99, %fd6;
	add.f64 	%fd110, %fd109, %fd106;
	sub.f64 	%fd111, %fd107, %fd108;
	fma.rn.f64 	%fd112, %fd98, %fd8, %fd76;
	fma.rn.f64 	%fd113, %fd99, %fd8, %fd77;
	mul.f64 	%fd114, %fd98, %fd9;
	mul.f64 	%fd115, %fd99, %fd9;
	add.f64 	%fd116, %fd115, %fd112;
	sub.f64 	%fd117, %fd113, %fd114;
	fma.rn.f64 	%fd118, %fd98, %fd11, %fd80;
	fma.rn.f64 	%fd119, %fd99, %fd11, %fd81;
	mul.f64 	%fd120, %fd98, %fd12;
	mul.f64 	%fd121, %fd99, %fd12;
	add.f64 	%fd122, %fd121, %fd118;
	sub.f64 	%fd123, %fd119, %fd120;
	add.s32 	%r36, %r32, %r122;
	mad.lo.s32 	%r37, %r36, %r124, %r20;
	mul.wide.s32 	%rd38, %r37, 8;
	add.s64 	%rd39, %rd7, %rd38;
	ld.global.nc.f64 	%fd124, [%rd39];
	add.f64 	%fd125, %fd13, %fd124;
	fma.rn.f64 	%fd126, %fd98, %fd125, %fd84;
	fma.rn.f64 	%fd127, %fd99, %fd125, %fd85;
	fma.rn.f64 	%fd128, %fd98, %fd11, %fd88;
	fma.rn.f64 	%fd129, %fd99, %fd11, %fd89;
	sub.f64 	%fd130, %fd128, %fd121;
	add.f64 	%fd131, %fd120, %fd129;
	fma.rn.f64 	%fd132, %fd98, %fd8, %fd92;
	fma.rn.f64 	%fd133, %fd99, %fd8, %fd93;
	sub.f64 	%fd134, %fd132, %fd115;
	add.f64 	%fd135, %fd114, %fd133;
	fma.rn.f64 	%fd136, %fd98, %fd5, %fd96;
	fma.rn.f64 	%fd137, %fd99, %fd5, %fd97;
	sub.f64 	%fd138, %fd136, %fd109;
	add.f64 	%fd139, %fd108, %fd137;
	fma.rn.f64 	%fd140, %fd98, %fd2, 0d0000000000000000;
	fma.rn.f64 	%fd141, %fd99, %fd2, 0d0000000000000000;
	sub.f64 	%fd142, %fd140, %fd103;
	add.f64 	%fd143, %fd102, %fd141;
	add.s32 	%r38, %r34, %r119;
	mad.lo.s32 	%r39, %r38, %r120, %r20;
	cvt.s64.s32 	%rd40, %r39;
	add.s64 	%rd41, %rd40, %rd11;
	shl.b64 	%rd42, %rd41, 4;
	add.s64 	%rd43, %rd10, %rd42;
	ld.global.nc.v2.f64 	{%fd144, %fd145}, [%rd43];
	fma.rn.f64 	%fd146, %fd144, %fd2, %fd110;
	fma.rn.f64 	%fd147, %fd145, %fd2, %fd111;
	mul.f64 	%fd148, %fd144, %fd3;
	mul.f64 	%fd149, %fd145, %fd3;
	add.f64 	%fd150, %fd149, %fd146;
	sub.f64 	%fd151, %fd147, %fd148;
	fma.rn.f64 	%fd152, %fd144, %fd5, %fd116;
	fma.rn.f64 	%fd153, %fd145, %fd5, %fd117;
	mul.f64 	%fd154, %fd144, %fd6;
	mul.f64 	%fd155, %fd145, %fd6;
	add.f64 	%fd156, %fd155, %fd152;
	sub.f64 	%fd157, %fd153, %fd154;
	fma.rn.f64 	%fd158, %fd144, %fd8, %fd122;
	fma.rn.f64 	%fd159, %fd145, %fd8, %fd123;
	mul.f64 	%fd160, %fd144, %fd9;
	mul.f64 	%fd161, %fd145, %fd9;
	add.f64 	%fd162, %fd161, %fd158;
	sub.f64 	%fd163, %fd159, %fd160;
	fma.rn.f64 	%fd164, %fd144, %fd11, %fd126;
	fma.rn.f64 	%fd165, %fd145, %fd11, %fd127;
	mul.f64 	%fd166, %fd144, %fd12;
	mul.f64 	%fd167, %fd145, %fd12;
	add.f64 	%fd168, %fd167, %fd164;
	sub.f64 	%fd169, %fd165, %fd166;
	add.s32 	%r40, %r36, %r122;
	mad.lo.s32 	%r41, %r40, %r124, %r20;
	mul.wide.s32 	%rd44, %r41, 8;
	add.s64 	%rd45, %rd7, %rd44;
	ld.global.nc.f64 	%fd170, [%rd45];
	add.f64 	%fd171, %fd13, %fd170;
	fma.rn.f64 	%fd172, %fd144, %fd171, %fd130;
	fma.rn.f64 	%fd173, %fd145, %fd171, %fd131;
	fma.rn.f64 	%fd174, %fd144, %fd11, %fd134;
	fma.rn.f64 	%fd175, %fd145, %fd11, %fd135;
	sub.f64 	%fd176, %fd174, %fd167;
	add.f64 	%fd177, %fd166, %fd175;
	fma.rn.f64 	%fd178, %fd144, %fd8, %fd138;
	fma.rn.f64 	%fd179, %fd145, %fd8, %fd139;
	sub.f64 	%fd180, %fd178, %fd161;
	add.f64 	%fd181, %fd160, %fd179;
	fma.rn.f64 	%fd182, %fd144, %fd5, %fd142;
	fma.rn.f64 	%fd183, %fd145, %fd5, %fd143;
	sub.f64 	%fd184, %fd182, %fd155;
	add.f64 	%fd185, %fd154, %fd183;
	fma.rn.f64 	%fd186, %fd144, %fd2, 0d0000000000000000;
	fma.rn.f64 	%fd187, %fd145, %fd2, 0d0000000000000000;
	sub.f64 	%fd188, %fd186, %fd149;
	add.f64 	%fd189, %fd148, %fd187;
	add.s32 	%r42, %r38, %r119;
	mad.lo.s32 	%r43, %r42, %r120, %r20;
	cvt.s64.s32 	%rd46, %r43;
	add.s64 	%rd47, %rd46, %rd11;
	shl.b64 	%rd48, %rd47, 4;
	add.s64 	%rd49, %rd10, %rd48;
	ld.global.nc.v2.f64 	{%fd190, %fd191}, [%rd49];
	fma.rn.f64 	%fd192, %fd190, %fd2, %fd156;
	fma.rn.f64 	%fd193, %fd191, %fd2, %fd157;
	mul.f64 	%fd194, %fd190, %fd3;
	mul.f64 	%fd195, %fd191, %fd3;
	add.f64 	%fd196, %fd195, %fd192;
	sub.f64 	%fd197, %fd193, %fd194;
	fma.rn.f64 	%fd198, %fd190, %fd5, %fd162;
	fma.rn.f64 	%fd199, %fd191, %fd5, %fd163;
	mul.f64 	%fd200, %fd190, %fd6;
	mul.f64 	%fd201, %fd191, %fd6;
	add.f64 	%fd202, %fd201, %fd198;
	sub.f64 	%fd203, %fd199, %fd200;
	fma.rn.f64 	%fd204, %fd190, %fd8, %fd168;
	fma.rn.f64 	%fd205, %fd191, %fd8, %fd169;
	mul.f64 	%fd206, %fd190, %fd9;
	mul.f64 	%fd207, %fd191, %fd9;
	add.f64 	%fd208, %fd207, %fd204;
	sub.f64 	%fd209, %fd205, %fd206;
	fma.rn.f64 	%fd210, %fd190, %fd11, %fd172;
	fma.rn.f64 	%fd211, %fd191, %fd11, %fd173;
	mul.f64 	%fd212, %fd190, %fd12;
	mul.f64 	%fd213, %fd191, %fd12;
	add.f64 	%fd214, %fd213, %fd210;
	sub.f64 	%fd215, %fd211, %fd212;
	add.s32 	%r44, %r40, %r122;
	mad.lo.s32 	%r45, %r44, %r124, %r20;
	mul.wide.s32 	%rd50, %r45, 8;
	add.s64 	%rd51, %rd7, %rd50;
	ld.global.nc.f64 	%fd216, [%rd51];
	add.f64 	%fd217, %fd13, %fd216;
	fma.rn.f64 	%fd218, %fd190, %fd217, %fd176;
	fma.rn.f64 	%fd219, %fd191, %fd217, %fd177;
	fma.rn.f64 	%fd220, %fd190, %fd11, %fd180;
	fma.rn.f64 	%fd221, %fd191, %fd11, %fd181;
	sub.f64 	%fd222, %fd220, %fd213;
	add.f64 	%fd223, %fd212, %fd221;
	fma.rn.f64 	%fd224, %fd190, %fd8, %fd184;
	fma.rn.f64 	%fd225, %fd191, %fd8, %fd185;
	sub.f64 	%fd226, %fd224, %fd207;
	add.f64 	%fd227, %fd206, %fd225;
	fma.rn.f64 	%fd228, %fd190, %fd5, %fd188;
	fma.rn.f64 	%fd229, %fd191, %fd5, %fd189;
	sub.f64 	%fd230, %fd228, %fd201;
	add.f64 	%fd231, %fd200, %fd229;
	fma.rn.f64 	%fd232, %fd190, %fd2, 0d0000000000000000;
	fma.rn.f64 	%fd233, %fd191, %fd2, 0d0000000000000000;
	sub.f64 	%fd234, %fd232, %fd195;
	add.f64 	%fd235, %fd194, %fd233;
	add.s32 	%r46, %r42, %r119;
	mad.lo.s32 	%r47, %r46, %r120, %r20;
	cvt.s64.s32 	%rd52, %r47;
	add.s64 	%rd53, %rd52, %rd11;
	shl.b64 	%rd54, %rd53, 4;
	add.s64 	%rd55, %rd10, %rd54;
	ld.global.nc.v2.f64 	{%fd236, %fd237}, [%rd55];
	fma.rn.f64 	%fd238, %fd236, %fd2, %fd202;
	fma.rn.f64 	%fd239, %fd237, %fd2, %fd203;
	mul.f64 	%fd240, %fd236, %fd3;
	mul.f64 	%fd241, %fd237, %fd3;
	add.f64 	%fd242, %fd241, %fd238;
	sub.f64 	%fd243, %fd239, %fd240;
	fma.rn.f64 	%fd244, %fd236, %fd5, %fd208;
	fma.rn.f64 	%fd245, %fd237, %fd5, %fd209;
	mul.f64 	%fd246, %fd236, %fd6;
	mul.f64 	%fd247, %fd237, %fd6;
	add.f64 	%fd248, %fd247, %fd244;
	sub.f64 	%fd249, %fd245, %fd246;
	fma.rn.f64 	%fd250, %fd236, %fd8, %fd214;
	fma.rn.f64 	%fd251, %fd237, %fd8, %fd215;
	mul.f64 	%fd252, %fd236, %fd9;
	mul.f64 	%fd253, %fd237, %fd9;
	add.f64 	%fd254, %fd253, %fd250;
	sub.f64 	%fd255, %fd251, %fd252;
	fma.rn.f64 	%fd256, %fd236, %fd11, %fd218;
	fma.rn.f64 	%fd257, %fd237, %fd11, %fd219;
	mul.f64 	%fd258, %fd236, %fd12;
	mul.f64 	%fd259, %fd237, %fd12;
	add.f64 	%fd260, %fd259, %fd256;
	sub.f64 	%fd261, %fd257, %fd258;
	add.s32 	%r48, %r44, %r122;
	mad.lo.s32 	%r49, %r48, %r124, %r20;
	mul.wide.s32 	%rd56, %r49, 8;
	add.s64 	%rd57, %rd7, %rd56;
	ld.global.nc.f64 	%fd262, [%rd57];
	add.f64 	%fd263, %fd13, %fd262;
	fma.rn.f64 	%fd264, %fd236, %fd263, %fd222;
	fma.rn.f64 	%fd265, %fd237, %fd263, %fd223;
	fma.rn.f64 	%fd266, %fd236, %fd11, %fd226;
	fma.rn.f64 	%fd267, %fd237, %fd11, %fd227;
	sub.f64 	%fd268, %fd266, %fd259;
	add.f64 	%fd269, %fd258, %fd267;
	fma.rn.f64 	%fd270, %fd236, %fd8, %fd230;
	fma.rn.f64 	%fd271, %fd237, %fd8, %fd231;
	sub.f64 	%fd272, %fd270, %fd253;
	add.f64 	%fd273, %fd252, %fd271;
	fma.rn.f64 	%fd274, %fd236, %fd5, %fd234;
	fma.rn.f64 	%fd275, %fd237, %fd5, %fd235;
	sub.f64 	%fd276, %fd274, %fd247;
	add.f64 	%fd277, %fd246, %fd275;
	fma.rn.f64 	%fd278, %fd236, %fd2, 0d0000000000000000;
	fma.rn.f64 	%fd279, %fd237, %fd2, 0d0000000000000000;
	sub.f64 	%fd280, %fd278, %fd241;
	add.f64 	%fd281, %fd240, %fd279;
	add.s32 	%r50, %r46, %r119;
	mad.lo.s32 	%r51, %r50, %r120, %r20;
	cvt.s64.s32 	%rd58, %r51;
	add.s64 	%rd59, %rd58, %rd11;
	shl.b64 	%rd60, %rd59, 4;
	add.s64 	%rd61, %rd10, %rd60;
	ld.global.nc.v2.f64 	{%fd282, %fd283}, [%rd61];
	fma.rn.f64 	%fd284, %fd282, %fd2, %fd248;
	fma.rn.f64 	%fd285, %fd283, %fd2, %fd249;
	mul.f64 	%fd286, %fd282, %fd3;
	mul.f64 	%fd287, %fd283, %fd3;
	add.f64 	%fd288, %fd287, %fd284;
	sub.f64 	%fd289, %fd285, %fd286;
	fma.rn.f64 	%fd290, %fd282, %fd5, %fd254;
	fma.rn.f64 	%fd291, %fd283, %fd5, %fd255;
	mul.f64 	%fd292, %fd282, %fd6;
	mul.f64 	%fd293, %fd283, %fd6;
	add.f64 	%fd294, %fd293, %fd290;
	sub.f64 	%fd295, %fd291, %fd292;
	fma.rn.f64 	%fd296, %fd282, %fd8, %fd260;
	fma.rn.f64 	%fd297, %fd283, %fd8, %fd261;
	mul.f64 	%fd298, %fd282, %fd9;
	mul.f64 	%fd299, %fd283, %fd9;
	add.f64 	%fd300, %fd299, %fd296;
	sub.f64 	%fd301, %fd297, %fd298;
	fma.rn.f64 	%fd302, %fd282, %fd11, %fd264;
	fma.rn.f64 	%fd303, %fd283, %fd11, %fd265;
	mul.f64 	%fd304, %fd282, %fd12;
	mul.f64 	%fd305, %fd283, %fd12;
	add.f64 	%fd306, %fd305, %fd302;
	sub.f64 	%fd307, %fd303, %fd304;
	add.s32 	%r52, %r48, %r122;
	mad.lo.s32 	%r53, %r52, %r124, %r20;
	mul.wide.s32 	%rd62, %r53, 8;
	add.s64 	%rd63, %rd7, %rd62;
	ld.global.nc.f64 	%fd308, [%rd63];
	add.f64 	%fd309, %fd13, %fd308;
	fma.rn.f64 	%fd310, %fd282, %fd309, %fd268;
	fma.rn.f64 	%fd311, %fd283, %fd309, %fd269;
	fma.rn.f64 	%fd312, %fd282, %fd11, %fd272;
	fma.rn.f64 	%fd313, %fd283, %fd11, %fd273;
	sub.f64 	%fd314, %fd312, %fd305;
	add.f64 	%fd315, %fd304, %fd313;
	fma.rn.f64 	%fd316, %fd282, %fd8, %fd276;
	fma.rn.f64 	%fd317, %fd283, %fd8, %fd277;
	sub.f64 	%fd318, %fd316, %fd299;
	add.f64 	%fd319, %fd298, %fd317;
	fma.rn.f64 	%fd320, %fd282, %fd5, %fd280;
	fma.rn.f64 	%fd321, %fd283, %fd5, %fd281;
	sub.f64 	%fd322, %fd320, %fd293;
	add.f64 	%fd323, %fd292, %fd321;
	fma.rn.f64 	%fd324, %fd282, %fd2, 0d0000000000000000;
	fma.rn.f64 	%fd325, %fd283, %fd2, 0d0000000000000000;
	sub.f64 	%fd326, %fd324, %fd287;
	add.f64 	%fd327, %fd286, %fd325;
	add.s32 	%r54, %r50, %r119;
	mad.lo.s32 	%r55, %r54, %r120, %r20;
	cvt.s64.s32 	%rd64, %r55;
	add.s64 	%rd65, %rd64, %rd11;
	shl.b64 	%rd66, %rd65, 4;
	add.s64 	%rd67, %rd10, %rd66;
	ld.global.nc.v2.f64 	{%fd328, %fd329}, [%rd67];
	fma.rn.f64 	%fd330, %fd328, %fd2, %fd294;
	fma.rn.f64 	%fd331, %fd329, %fd2, %fd295;
	mul.f64 	%fd332, %fd328, %fd3;
	mul.f64 	%fd333, %fd329, %fd3;
	add.f64 	%fd334, %fd333, %fd330;
	sub.f64 	%fd335, %fd331, %fd332;
	fma.rn.f64 	%fd336, %fd328, %fd5, %fd300;
	fma.rn.f64 	%fd337, %fd329, %fd5, %fd301;
	mul.f64 	%fd338, %fd328, %fd6;
	mul.f64 	%fd339, %fd329, %fd6;
	add.f64 	%fd340, %fd339, %fd336;
	sub.f64 	%fd341, %fd337, %fd338;
	fma.rn.f64 	%fd342, %fd328, %fd8, %fd306;
	fma.rn.f64 	%fd343, %fd329, %fd8, %fd307;
	mul.f64 	%fd344, %fd328, %fd9;
	mul.f64 	%fd345, %fd329, %fd9;
	add.f64 	%fd346, %fd345, %fd342;
	sub.f64 	%fd347, %fd343, %fd344;
	fma.rn.f64 	%fd348, %fd328, %fd11, %fd310;
	fma.rn.f64 	%fd349, %fd329, %fd11, %fd311;
	mul.f64 	%fd350, %fd328, %fd12;
	mul.f64 	%fd351, %fd329, %fd12;
	add.f64 	%fd352, %fd351, %fd348;
	sub.f64 	%fd353, %fd349, %fd350;
	add.s32 	%r56, %r52, %r122;
	mad.lo.s32 	%r57, %r56, %r124, %r20;
	mul.wide.s32 	%rd68, %r57, 8;
	add.s64 	%rd69, %rd7, %rd68;
	ld.global.nc.f64 	%fd354, [%rd69];
	add.f64 	%fd355, %fd13, %fd354;
	fma.rn.f64 	%fd356, %fd328, %fd355, %fd314;
	fma.rn.f64 	%fd357, %fd329, %fd355, %fd315;
	fma.rn.f64 	%fd358, %fd328, %fd11, %fd318;
	fma.rn.f64 	%fd359, %fd329, %fd11, %fd319;
	sub.f64 	%fd360, %fd358, %fd351;
	add.f64 	%fd361, %fd350, %fd359;
	fma.rn.f64 	%fd362, %fd328, %fd8, %fd322;
	fma.rn.f64 	%fd363, %fd329, %fd8, %fd323;
	sub.f64 	%fd364, %fd362, %fd345;
	add.f64 	%fd365, %fd344, %fd363;
	fma.rn.f64 	%fd366, %fd328, %fd5, %fd326;
	fma.rn.f64 	%fd367, %fd329, %fd5, %fd327;
	sub.f64 	%fd368, %fd366, %fd339;
	add.f64 	%fd369, %fd338, %fd367;
	fma.rn.f64 	%fd370, %fd328, %fd2, 0d0000000000000000;
	fma.rn.f64 	%fd371, %fd329, %fd2, 0d0000000000000000;
	sub.f64 	%fd372, %fd370, %fd333;
	add.f64 	%fd373, %fd332, %fd371;
	add.s32 	%r58, %r54, %r119;
	mad.lo.s32 	%r59, %r58, %r120, %r20;
	cvt.s64.s32 	%rd70, %r59;
	add.s64 	%rd71, %rd70, %rd11;
	shl.b64 	%rd72, %rd71, 4;
	add.s64 	%rd73, %rd10, %rd72;
	ld.global.nc.v2.f64 	{%fd374, %fd375}, [%rd73];
	fma.rn.f64 	%fd376, %fd374, %fd2, %fd340;
	fma.rn.f64 	%fd377, %fd375, %fd2, %fd341;
	mul.f64 	%fd378, %fd374, %fd3;
	mul.f64 	%fd379, %fd375, %fd3;
	add.f64 	%fd380, %fd379, %fd376;
	sub.f64 	%fd381, %fd377, %fd378;
	add.s32 	%r60, %r42, %r15;
	mad.lo.s32 	%r61, %r60, %r120, %r20;
	mul.wide.s32 	%rd74, %r61, 16;
	add.s64 	%rd75, %rd8, %rd74;
	st.global.v2.f64 	[%rd75], {%fd380, %fd381};
	fma.rn.f64 	%fd382, %fd374, %fd5, %fd346;
	fma.rn.f64 	%fd383, %fd375, %fd5, %fd347;
	mul.f64 	%fd384, %fd374, %fd6;
	mul.f64 	%fd385, %fd375, %fd6;
	add.f64 	%fd386, %fd385, %fd382;
	sub.f64 	%fd387, %fd383, %fd384;
	fma.rn.f64 	%fd388, %fd374, %fd8, %fd352;
	fma.rn.f64 	%fd389, %fd375, %fd8, %fd353;
	mul.f64 	%fd390, %fd374, %fd9;
	mul.f64 	%fd391, %fd375, %fd9;
	add.f64 	%fd392, %fd391, %fd388;
	sub.f64 	%fd393, %fd389, %fd390;
	fma.rn.f64 	%fd394, %fd374, %fd11, %fd356;
	fma.rn.f64 	%fd395, %fd375, %fd11, %fd357;
	mul.f64 	%fd396, %fd374, %fd12;
	mul.f64 	%fd397, %fd375, %fd12;
	add.f64 	%fd398, %fd397, %fd394;
	sub.f64 	%fd399, %fd395, %fd396;
	add.s32 	%r62, %r56, %r122;
	mad.lo.s32 	%r63, %r62, %r124, %r20;
	mul.wide.s32 	%rd76, %r63, 8;
	add.s64 	%rd77, %rd7, %rd76;
	ld.global.nc.f64 	%fd400, [%rd77];
	add.f64 	%fd401, %fd13, %fd400;
	fma.rn.f64 	%fd402, %fd374, %fd401, %fd360;
	fma.rn.f64 	%fd403, %fd375, %fd401, %fd361;
	fma.rn.f64 	%fd404, %fd374, %fd11, %fd364;
	fma.rn.f64 	%fd405, %fd375, %fd11, %fd365;
	sub.f64 	%fd406, %fd404, %fd397;
	add.f64 	%fd407, %fd396, %fd405;
	fma.rn.f64 	%fd408, %fd374, %fd8, %fd368;
	fma.rn.f64 	%fd409, %fd375, %fd8, %fd369;
	sub.f64 	%fd410, %fd408, %fd391;
	add.f64 	%fd411, %fd390, %fd409;
	fma.rn.f64 	%fd412, %fd374, %fd5, %fd372;
	fma.rn.f64 	%fd413, %fd375, %fd5, %fd373;
	sub.f64 	%fd414, %fd412, %fd385;
	add.f64 	%fd415, %fd384, %fd413;
	fma.rn.f64 	%fd416, %fd374, %fd2, %fd20;
	fma.rn.f64 	%fd417, %fd375, %fd2, %fd21;
	sub.f64 	%fd418, %fd416, %fd379;
	add.f64 	%fd419, %fd378, %fd417;
	add.s32 	%r64, %r58, %r119;
	mad.lo.s32 	%r65, %r64, %r120, %r20;
	cvt.s64.s32 	%rd78, %r65;
	add.s64 	%rd79, %rd78, %rd11;
	shl.b64 	%rd80, %rd79, 4;
	add.s64 	%rd81, %rd10, %rd80;
	ld.global.nc.v2.f64 	{%fd420, %fd421}, [%rd81];
	fma.rn.f64 	%fd422, %fd420, %fd2, %fd386;
	fma.rn.f64 	%fd423, %fd421, %fd2, %fd387;
	mul.f64 	%fd424, %fd420, %fd3;
	mul.f64 	%fd425, %fd421, %fd3;
	add.f64 	%fd426, %fd425, %fd422;
	sub.f64 	%fd427, %fd423, %fd424;
	add.s32 	%r66, %r60, %r119;
	mad.lo.s32 	%r67, %r66, %r120, %r20;
	mul.wide.s32 	%rd82, %r67, 16;
	add.s64 	%rd83, %rd8, %rd82;
	st.global.v2.f64 	[%rd83], {%fd426, %fd427};
	fma.rn.f64 	%fd428, %fd420, %fd5, %fd392;
	fma.rn.f64 	%fd429, %fd421, %fd5, %fd393;
	mul.f64 	%fd430, %fd420, %fd6;
	mul.f64 	%fd431, %fd421, %fd6;
	add.f64 	%fd432, %fd431, %fd428;
	sub.f64 	%fd433, %fd429, %fd430;
	fma.rn.f64 	%fd434, %fd420, %fd8, %fd398;
	fma.rn.f64 	%fd435, %fd421, %fd8, %fd399;
	mul.f64 	%fd436, %fd420, %fd9;
	mul.f64 	%fd437, %fd421, %fd9;
	add.f64 	%fd438, %fd437, %fd434;
	sub.f64 	%fd439, %fd435, %fd436;
	fma.rn.f64 	%fd440, %fd420, %fd11, %fd402;
	fma.rn.f64 	%fd441, %fd421, %fd11, %fd403;
	mul.f64 	%fd442, %fd420, %fd12;
	mul.f64 	%fd443, %fd421, %fd12;
	add.f64 	%fd444, %fd443, %fd440;
	sub.f64 	%fd445, %fd441, %fd442;
	add.s32 	%r68, %r62, %r122;
	mad.lo.s32 	%r69, %r68, %r124, %r20;
	mul.wide.s32 	%rd84, %r69, 8;
	add.s64 	%rd85, %rd7, %rd84;
	ld.global.nc.f64 	%fd446, [%rd85];
	add.f64 	%fd447, %fd13, %fd446;
	fma.rn.f64 	%fd448, %fd420, %fd447, %fd406;
	fma.rn.f64 	%fd449, %fd421, %fd447, %fd407;
	fma.rn.f64 	%fd450, %fd420, %fd11, %fd410;
	fma.rn.f64 	%fd451, %fd421, %fd11, %fd411;
	sub.f64 	%fd452, %fd450, %fd443;
	add.f64 	%fd453, %fd442, %fd451;
	fma.rn.f64 	%fd454, %fd420, %fd8, %fd414;
	fma.rn.f64 	%fd455, %fd421, %fd8, %fd415;
	sub.f64 	%fd456, %fd454, %fd437;
	add.f64 	%fd457, %fd436, %fd455;
	fma.rn.f64 	%fd458, %fd420, %fd5, %fd418;
	fma.rn.f64 	%fd459, %fd421, %fd5, %fd419;
	sub.f64 	%fd460, %fd458, %fd431;
	add.f64 	%fd461, %fd430, %fd459;
	fma.rn.f64 	%fd462, %fd420, %fd2, %fd58;
	fma.rn.f64 	%fd463, %fd421, %fd2, %fd59;
	sub.f64 	%fd464, %fd462, %fd425;
	add.f64 	%fd465, %fd424, %fd463;
	add.s32 	%r70, %r64, %r119;
	mad.lo.s32 	%r71, %r70, %r120, %r20;
	cvt.s64.s32 	%rd86, %r71;
	add.s64 	%rd87, %rd86, %rd11;
	shl.b64 	%rd88, %rd87, 4;
	add.s64 	%rd89, %rd10, %rd88;
	ld.global.nc.v2.f64 	{%fd466, %fd467}, [%rd89];
	fma.rn.f64 	%fd468, %fd466, %fd2, %fd432;
	fma.rn.f64 	%fd469, %fd467, %fd2, %fd433;
	mul.f64 	%fd470, %fd466, %fd3;
	mul.f64 	%fd471, %fd467, %fd3;
	add.f64 	%fd472, %fd471, %fd468;
	sub.f64 	%fd473, %fd469, %fd470;
	add.s32 	%r72, %r66, %r119;
	mad.lo.s32 	%r73, %r72, %r120, %r20;
	mul.wide.s32 	%rd90, %r73, 16;
	add.s64 	%rd91, %rd8, %rd90;
	st.global.v2.f64 	[%rd91], {%fd472, %fd473};
	fma.rn.f64 	%fd474, %fd466, %fd5, %fd438;
	fma.rn.f64 	%fd475, %fd467, %fd5, %fd439;
	mul.f64 	%fd476, %fd466, %fd6;
	mul.f64 	%fd477, %fd467, %fd6;
	add.f64 	%fd478, %fd477, %fd474;
	sub.f64 	%fd479, %fd475, %fd476;
	fma.rn.f64 	%fd480, %fd466, %fd8, %fd444;
	fma.rn.f64 	%fd481, %fd467, %fd8, %fd445;
	mul.f64 	%fd482, %fd466, %fd9;
	mul.f64 	%fd483, %fd467, %fd9;
	add.f64 	%fd484, %fd483, %fd480;
	sub.f64 	%fd485, %fd481, %fd482;
	fma.rn.f64 	%fd486, %fd466, %fd11, %fd448;
	fma.rn.f64 	%fd487, %fd467, %fd11, %fd449;
	mul.f64 	%fd488, %fd466, %fd12;
	mul.f64 	%fd489, %fd467, %fd12;
	add.f64 	%fd490, %fd489, %fd486;
	sub.f64 	%fd491, %fd487, %fd488;
	add.s32 	%r74, %r68, %r122;
	mad.lo.s32 	%r75, %r74, %r124, %r20;
	mul.wide.s32 	%rd92, %r75, 8;
	add.s64 	%rd93, %rd7, %rd92;
	ld.global.nc.f64 	%fd492, [%rd93];
	add.f64 	%fd493, %fd13, %fd492;
	fma.rn.f64 	%fd494, %fd466, %fd493, %fd452;
	fma.rn.f64 	%fd495, %fd467, %fd493, %fd453;
	fma.rn.f64 	%fd496, %fd466, %fd11, %fd456;
	fma.rn.f64 	%fd497, %fd467, %fd11, %fd457;
	sub.f64 	%fd498, %fd496, %fd489;
	add.f64 	%fd499, %fd488, %fd497;
	fma.rn.f64 	%fd500, %fd466, %fd8, %fd460;
	fma.rn.f64 	%fd501, %fd467, %fd8, %fd461;
	sub.f64 	%fd502, %fd500, %fd483;
	add.f64 	%fd503, %fd482, %fd501;
	fma.rn.f64 	%fd504, %fd466, %fd5, %fd464;
	fma.rn.f64 	%fd505, %fd467, %fd5, %fd465;
	sub.f64 	%fd506, %fd504, %fd477;
	add.f64 	%fd507, %fd476, %fd505;
	fma.rn.f64 	%fd508, %fd466, %fd2, %fd104;
	fma.rn.f64 	%fd509, %fd467, %fd2, %fd105;
	sub.f64 	%fd510, %fd508, %fd471;
	add.f64 	%fd511, %fd470, %fd509;
	add.s32 	%r76, %r70, %r119;
	mad.lo.s32 	%r77, %r76, %r120, %r20;
	cvt.s64.s32 	%rd94, %r77;
	add.s64 	%rd95, %rd94, %rd11;
	shl.b64 	%rd96, %rd95, 4;
	add.s64 	%rd97, %rd10, %rd96;
	ld.global.nc.v2.f64 	{%fd512, %fd513}, [%rd97];
	fma.rn.f64 	%fd514, %fd512, %fd2, %fd478;
	fma.rn.f64 	%fd515, %fd513, %fd2, %fd479;
	mul.f64 	%fd516, %fd512, %fd3;
	mul.f64 	%fd517, %fd513, %fd3;
	add.f64 	%fd518, %fd517, %fd514;
	sub.f64 	%fd519, %fd515, %fd516;
	add.s32 	%r78, %r72, %r119;
	mad.lo.s32 	%r79, %r78, %r120, %r20;
	mul.wide.s32 	%rd98, %r79, 16;
	add.s64 	%rd99, %rd8, %rd98;
	st.global.v2.f64 	[%rd99], {%fd518, %fd519};
	fma.rn.f64 	%fd520, %fd512, %fd5, %fd484;
	fma.rn.f64 	%fd521, %fd513, %fd5, %fd485;
	mul.f64 	%fd522, %fd512, %fd6;
	mul.f64 	%fd523, %fd513, %fd6;
	add.f64 	%fd524, %fd523, %fd520;
	sub.f64 	%fd525, %fd521, %fd522;
	fma.rn.f64 	%fd526, %fd512, %fd8, %fd490;
	fma.rn.f64 	%fd527, %fd513, %fd8, %fd491;
	mul.f64 	%fd528, %fd512, %fd9;
	mul.f64 	%fd529, %fd513, %fd9;
	add.f64 	%fd530, %fd529, %fd526;
	sub.f64 	%fd531, %fd527, %fd528;
	fma.rn.f64 	%fd532, %fd512, %fd11, %fd494;
	fma.rn.f64 	%fd533, %fd513, %fd11, %fd495;
	mul.f64 	%fd534, %fd512, %fd12;
	mul.f64 	%fd535, %fd513, %fd12;
	add.f64 	%fd536, %fd535, %fd532;
	sub.f64 	%fd537, %fd533, %fd534;
	add.s32 	%r80, %r74, %r122;
	mad.lo.s32 	%r81, %r80, %r124, %r20;
	mul.wide.s32 	%rd100, %r81, 8;
	add.s64 	%rd101, %rd7, %rd100;
	ld.global.nc.f64 	%fd538, [%rd101];
	add.f64 	%fd539, %fd13, %fd538;
	fma.rn.f64 	%fd540, %fd512, %fd539, %fd498;
	fma.rn.f64 	%fd541, %fd513, %fd539, %fd499;
	fma.rn.f64 	%fd542, %fd512, %fd11, %fd502;
	fma.rn.f64 	%fd543, %fd513, %fd11, %fd503;
	sub.f64 	%fd544, %fd542, %fd535;
	add.f64 	%fd545, %fd534, %fd543;
	fma.rn.f64 	%fd546, %fd512, %fd8, %fd506;
	fma.rn.f64 	%fd547, %fd513, %fd8, %fd507;
	sub.f64 	%fd548, %fd546, %fd529;
	add.f64 	%fd549, %fd528, %fd547;
	fma.rn.f64 	%fd550, %fd512, %fd5, %fd510;
	fma.rn.f64 	%fd551, %fd513, %fd5, %fd511;
	sub.f64 	%fd552, %fd550, %fd523;
	add.f64 	%fd553, %fd522, %fd551;
	fma.rn.f64 	%fd554, %fd512, %fd2, %fd150;
	fma.rn.f64 	%fd555, %fd513, %fd2, %fd151;
	sub.f64 	%fd556, %fd554, %fd517;
	add.f64 	%fd557, %fd516, %fd555;
	add.s32 	%r82, %r76, %r119;
	mad.lo.s32 	%r83, %r82, %r120, %r20;
	cvt.s64.s32 	%rd102, %r83;
	add.s64 	%rd103, %rd102, %rd11;
	shl.b64 	%rd104, %rd103, 4;
	add.s64 	%rd105, %rd10, %rd104;
	ld.global.nc.v2.f64 	{%fd558, %fd559}, [%rd105];
	fma.rn.f64 	%fd560, %fd558, %fd2, %fd524;
	fma.rn.f64 	%fd561, %fd559, %fd2, %fd525;
	mul.f64 	%fd562, %fd558, %fd3;
	mul.f64 	%fd563, %fd559, %fd3;
	add.f64 	%fd564, %fd563, %fd560;
	sub.f64 	%fd565, %fd561, %fd562;
	add.s32 	%r84, %r78, %r119;
	mad.lo.s32 	%r85, %r84, %r120, %r20;
	mul.wide.s32 	%rd106, %r85, 16;
	add.s64 	%rd107, %rd8, %rd106;
	st.global.v2.f64 	[%rd107], {%fd564, %fd565};
	fma.rn.f64 	%fd566, %fd558, %fd5, %fd530;
	fma.rn.f64 	%fd567, %fd559, %fd5, %fd531;
	mul.f64 	%fd568, %fd558, %fd6;
	mul.f64 	%fd569, %fd559, %fd6;
	add.f64 	%fd570, %fd569, %fd566;
	sub.f64 	%fd571, %fd567, %fd568;
	fma.rn.f64 	%fd572, %fd558, %fd8, %fd536;
	fma.rn.f64 	%fd573, %fd559, %fd8, %fd537;
	mul.f64 	%fd574, %fd558, %fd9;
	mul.f64 	%fd575, %fd559, %fd9;
	add.f64 	%fd576, %fd575, %fd572;
	sub.f64 	%fd577, %fd573, %fd574;
	fma.rn.f64 	%fd578, %fd558, %fd11, %fd540;
	fma.rn.f64 	%fd579, %fd559, %fd11, %fd541;
	mul.f64 	%fd580, %fd558, %fd12;
	mul.f64 	%fd581, %fd559, %fd12;
	add.f64 	%fd582, %fd581, %fd578;
	sub.f64 	%fd583, %fd579, %fd580;
	add.s32 	%r86, %r80, %r122;
	mad.lo.s32 	%r87, %r86, %r124, %r20;
	mul.wide.s32 	%rd108, %r87, 8;
	add.s64 	%rd109, %rd7, %rd108;
	ld.global.nc.f64 	%fd584, [%rd109];
	add.f64 	%fd585, %fd13, %fd584;
	fma.rn.f64 	%fd586, %fd558, %fd585, %fd544;
	fma.rn.f64 	%fd587, %fd559, %fd585, %fd545;
	fma.rn.f64 	%fd588, %fd558, %fd11, %fd548;
	fma.rn.f64 	%fd589, %fd559, %fd11, %fd549;
	sub.f64 	%fd590, %fd588, %fd581;
	add.f64 	%fd591, %fd580, %fd589;
	fma.rn.f64 	%fd592, %fd558, %fd8, %fd552;
	fma.rn.f64 	%fd593, %fd559, %fd8, %fd553;
	sub.f64 	%fd594, %fd592, %fd575;
	add.f64 	%fd595, %fd574, %fd593;
	fma.rn.f64 	%fd596, %fd558, %fd5, %fd556;
	fma.rn.f64 	%fd597, %fd559, %fd5, %fd557;
	sub.f64 	%fd598, %fd596, %fd569;
	add.f64 	%fd599, %fd568, %fd597;
	fma.rn.f64 	%fd600, %fd558, %fd2, %fd196;
	fma.rn.f64 	%fd601, %fd559, %fd2, %fd197;
	sub.f64 	%fd602, %fd600, %fd563;
	add.f64 	%fd603, %fd562, %fd601;
	add.s32 	%r88, %r82, %r119;
	mad.lo.s32 	%r89, %r88, %r120, %r20;
	cvt.s64.s32 	%rd110, %r89;
	add.s64 	%rd111, %rd110, %rd11;
	shl.b64 	%rd112, %rd111, 4;
	add.s64 	%rd113, %rd10, %rd112;
	ld.global.nc.v2.f64 	{%fd604, %fd605}, [%rd113];
	fma.rn.f64 	%fd606, %fd604, %fd2, %fd570;
	fma.rn.f64 	%fd607, %fd605, %fd2, %fd571;
	mul.f64 	%fd608, %fd604, %fd3;
	mul.f64 	%fd609, %fd605, %fd3;
	add.f64 	%fd610, %fd609, %fd606;
	sub.f64 	%fd611, %fd607, %fd608;
	add.s32 	%r90, %r84, %r119;
	mad.lo.s32 	%r91, %r90, %r120, %r20;
	mul.wide.s32 	%rd114, %r91, 16;
	add.s64 	%rd115, %rd8, %rd114;
	st.global.v2.f64 	[%rd115], {%fd610, %fd611};
	fma.rn.f64 	%fd612, %fd604, %fd5, %fd576;
	fma.rn.f64 	%fd613, %fd605, %fd5, %fd577;
	mul.f64 	%fd614, %fd604, %fd6;
	mul.f64 	%fd615, %fd605, %fd6;
	add.f64 	%fd616, %fd615, %fd612;
	sub.f64 	%fd617, %fd613, %fd614;
	fma.rn.f64 	%fd618, %fd604, %fd8, %fd582;
	fma.rn.f64 	%fd619, %fd605, %fd8, %fd583;
	mul.f64 	%fd620, %fd604, %fd9;
	mul.f64 	%fd621, %fd605, %fd9;
	add.f64 	%fd622, %fd621, %fd618;
	sub.f64 	%fd623, %fd619, %fd620;
	fma.rn.f64 	%fd624, %fd604, %fd11, %fd586;
	fma.rn.f64 	%fd625, %fd605, %fd11, %fd587;
	mul.f64 	%fd626, %fd604, %fd12;
	mul.f64 	%fd627, %fd605, %fd12;
	add.f64 	%fd628, %fd627, %fd624;
	sub.f64 	%fd629, %fd625, %fd626;
	add.s32 	%r92, %r86, %r122;
	mad.lo.s32 	%r93, %r92, %r124, %r20;
	mul.wide.s32 	%rd116, %r93, 8;
	add.s64 	%rd117, %rd7, %rd116;
	ld.global.nc.f64 	%fd630, [%rd117];
	add.f64 	%fd631, %fd13, %fd630;
	fma.rn.f64 	%fd632, %fd604, %fd631, %fd590;
	fma.rn.f64 	%fd633, %fd605, %fd631, %fd591;
	fma.rn.f64 	%fd634, %fd604, %fd11, %fd594;
	fma.rn.f64 	%fd635, %fd605, %fd11, %fd595;
	sub.f64 	%fd636, %fd634, %fd627;
	add.f64 	%fd637, %fd626, %fd635;
	fma.rn.f64 	%fd638, %fd604, %fd8, %fd598;
	fma.rn.f64 	%fd639, %fd605, %fd8, %fd599;
	sub.f64 	%fd640, %fd638, %fd621;
	add.f64 	%fd641, %fd620, %fd639;
	fma.rn.f64 	%fd642, %fd604, %fd5, %fd602;
	fma.rn.f64 	%fd643, %fd605, %fd5, %fd603;
	sub.f64 	%fd644, %fd642, %fd615;
	add.f64 	%fd645, %fd614, %fd643;
	fma.rn.f64 	%fd646, %fd604, %fd2, %fd242;
	fma.rn.f64 	%fd647, %fd605, %fd2, %fd243;
	sub.f64 	%fd648, %fd646, %fd609;
	add.f64 	%fd649, %fd608, %fd647;
	add.s32 	%r94, %r88, %r119;
	mad.lo.s32 	%r95, %r94, %r120, %r20;
	cvt.s64.s32 	%rd118, %r95;
	add.s64 	%rd119, %rd118, %rd11;
	shl.b64 	%rd120, %rd119, 4;
	add.s64 	%rd121, %rd10, %rd120;
	ld.global.nc.v2.f64 	{%fd650, %fd651}, [%rd121];
	fma.rn.f64 	%fd652, %fd650, %fd2, %fd616;
	fma.rn.f64 	%fd653, %fd651, %fd2, %fd617;
	mul.f64 	%fd654, %fd650, %fd3;
	mul.f64 	%fd655, %fd651, %fd3;
	add.f64 	%fd656, %fd655, %fd652;
	sub.f64 	%fd657, %fd653, %fd654;
	add.s32 	%r96, %r90, %r119;
	mad.lo.s32 	%r97, %r96, %r120, %r20;
	mul.wide.s32 	%rd122, %r97, 16;
	add.s64 	%rd123, %rd8, %rd122;
	st.global.v2.f64 	[%rd123], {%fd656, %fd657};
	fma.rn.f64 	%fd658, %fd650, %fd5, %fd622;
	fma.rn.f64 	%fd659, %fd651, %fd5, %fd623;
	mul.f64 	%fd660, %fd650, %fd6;
	mul.f64 	%fd661, %fd651, %fd6;
	add.f64 	%fd662, %fd661, %fd658;
	sub.f64 	%fd663, %fd659, %fd660;
	fma.rn.f64 	%fd664, %fd650, %fd8, %fd628;
	fma.rn.f64 	%fd665, %fd651, %fd8, %fd629;
	mul.f64 	%fd666, %fd650, %fd9;
	mul.f64 	%fd667, %fd651, %fd9;
	add.f64 	%fd668, %fd667, %fd664;
	sub.f64 	%fd669, %fd665, %fd666;
	fma.rn.f64 	%fd670, %fd650, %fd11, %fd632;
	fma.rn.f64 	%fd671, %fd651, %fd11, %fd633;
	mul.f64 	%fd672, %fd650, %fd12;
	mul.f64 	%fd673, %fd651, %fd12;
	add.f64 	%fd674, %fd673, %fd670;
	sub.f64 	%fd675, %fd671, %fd672;
	add.s32 	%r98, %r92, %r122;
	mad.lo.s32 	%r99, %r98, %r124, %r20;
	mul.wide.s32 	%rd124, %r99, 8;
	add.s64 	%rd125, %rd7, %rd124;
	ld.global.nc.f64 	%fd676, [%rd125];
	add.f64 	%fd677, %fd13, %fd676;
	fma.rn.f64 	%fd678, %fd650, %fd677, %fd636;
	fma.rn.f64 	%fd679, %fd651, %fd677, %fd637;
	fma.rn.f64 	%fd680, %fd650, %fd11, %fd640;
	fma.rn.f64 	%fd681, %fd651, %fd11, %fd641;
	sub.f64 	%fd682, %fd680, %fd673;
	add.f64 	%fd683, %fd672, %fd681;
	fma.rn.f64 	%fd684, %fd650, %fd8, %fd644;
	fma.rn.f64 	%fd685, %fd651, %fd8, %fd645;
	sub.f64 	%fd686, %fd684, %fd667;
	add.f64 	%fd687, %fd666, %fd685;
	fma.rn.f64 	%fd688, %fd650, %fd5, %fd648;
	fma.rn.f64 	%fd689, %fd651, %fd5, %fd649;
	sub.f64 	%fd690, %fd688, %fd661;
	add.f64 	%fd691, %fd660, %fd689;
	fma.rn.f64 	%fd692, %fd650, %fd2, %fd288;
	fma.rn.f64 	%fd693, %fd651, %fd2, %fd289;
	sub.f64 	%fd694, %fd692, %fd655;
	add.f64 	%fd695, %fd654, %fd693;
	add.s32 	%r100, %r94, %r119;
	mad.lo.s32 	%r101, %r100, %r120, %r20;
	cvt.s64.s32 	%rd126, %r101;
	add.s64 	%rd127, %rd126, %rd11;
	shl.b64 	%rd128, %rd127, 4;
	add.s64 	%rd129, %rd10, %rd128;
	ld.global.nc.v2.f64 	{%fd696, %fd697}, [%rd129];
	fma.rn.f64 	%fd698, %fd696, %fd2, %fd662;
	fma.rn.f64 	%fd699, %fd697, %fd2, %fd663;
	mul.f64 	%fd700, %fd696, %fd3;
	mul.f64 	%fd701, %fd697, %fd3;
	add.f64 	%fd702, %fd701, %fd698;
	sub.f64 	%fd703, %fd699, %fd700;
	add.s32 	%r102, %r96, %r119;
	mad.lo.s32 	%r103, %r102, %r120, %r20;
	mul.wide.s32 	%rd130, %r103, 16;
	add.s64 	%rd131, %rd8, %rd130;
	st.global.v2.f64 	[%rd131], {%fd702, %fd703};
	fma.rn.f64 	%fd704, %fd696, %fd5, %fd668;
	fma.rn.f64 	%fd705, %fd697, %fd5, %fd669;
	mul.f64 	%fd706, %fd696, %fd6;
	mul.f64 	%fd707, %fd697, %fd6;
	add.f64 	%fd708, %fd707, %fd704;
	sub.f64 	%fd709, %fd705, %fd706;
	add.s32 	%r104, %r102, %r119;
	mad.lo.s32 	%r105, %r104, %r120, %r20;
	mul.wide.s32 	%rd132, %r105, 16;
	add.s64 	%rd133, %rd8, %rd132;
	st.global.v2.f64 	[%rd133], {%fd708, %fd709};
	fma.rn.f64 	%fd710, %fd696, %fd8, %fd674;
	fma.rn.f64 	%fd711, %fd697, %fd8, %fd675;
	mul.f64 	%fd712, %fd696, %fd9;
	mul.f64 	%fd713, %fd697, %fd9;
	add.f64 	%fd714, %fd713, %fd710;
	sub.f64 	%fd715, %fd711, %fd712;
	add.s32 	%r106, %r104, %r119;
	mad.lo.s32 	%r107, %r106, %r120, %r20;
	mul.wide.s32 	%rd134, %r107, 16;
	add.s64 	%rd135, %rd8, %rd134;
	st.global.v2.f64 	[%rd135], {%fd714, %fd715};
	fma.rn.f64 	%fd716, %fd696, %fd11, %fd678;
	fma.rn.f64 	%fd717, %fd697, %fd11, %fd679;
	mul.f64 	%fd718, %fd696, %fd12;
	mul.f64 	%fd719, %fd697, %fd12;
	add.f64 	%fd720, %fd719, %fd716;
	sub.f64 	%fd721, %fd717, %fd718;
	add.s32 	%r108, %r106, %r119;
	mad.lo.s32 	%r109, %r108, %r120, %r20;
	mul.wide.s32 	%rd136, %r109, 16;
	add.s64 	%rd137, %rd8, %rd136;
	st.global.v2.f64 	[%rd137], {%fd720, %fd721};
	add.s32 	%r110, %r98, %r122;
	mad.lo.s32 	%r111, %r110, %r124, %r20;
	mul.wide.s32 	%rd138, %r111, 8;
	add.s64 	%rd139, %rd7, %rd138;
	ld.global.nc.f64 	%fd722, [%rd139];
	add.f64 	%fd723, %fd13, %fd722;
	fma.rn.f64 	%fd724, %fd696, %fd723, %fd682;
	fma.rn.f64 	%fd725, %fd697, %fd723, %fd683;
	st.global.v2.f64 	[%rd19], {%fd724, %fd725};
	fma.rn.f64 	%fd726, %fd696, %fd11, %fd686;
	fma.rn.f64 	%fd727, %fd697, %fd11, %fd687;
	sub.f64 	%fd728, %fd726, %fd719;
	add.f64 	%fd729, %fd718, %fd727;
	st.global.v2.f64 	[%rd21], {%fd728, %fd729};
	fma.rn.f64 	%fd730, %fd696, %fd8, %fd690;
	fma.rn.f64 	%fd731, %fd697, %fd8, %fd691;
	sub.f64 	%fd732, %fd730, %fd713;
	add.f64 	%fd733, %fd712, %fd731;
	add.s32 	%r112, %r30, %r15;
	mad.lo.s32 	%r113, %r112, %r120, %r20;
	mul.wide.s32 	%rd140, %r113, 16;
	add.s64 	%rd141, %rd8, %rd140;
	st.global.v2.f64 	[%rd141], {%fd732, %fd733};
	fma.rn.f64 	%fd734, %fd696, %fd5, %fd694;
	fma.rn.f64 	%fd735, %fd697, %fd5, %fd695;
	sub.f64 	%fd736, %fd734, %fd707;
	add.f64 	%fd737, %fd706, %fd735;
	add.s32 	%r114, %r112, %r119;
	mad.lo.s32 	%r115, %r114, %r120, %r20;
	mul.wide.s32 	%rd142, %r115, 16;
	add.s64 	%rd143, %rd8, %rd142;
	st.global.v2.f64 	[%rd143], {%fd736, %fd737};
	fma.rn.f64 	%fd738, %fd696, %fd2, %fd334;
	fma.rn.f64 	%fd739, %fd697, %fd2, %fd335;
	sub.f64 	%fd740, %fd738, %fd701;
	add.f64 	%fd741, %fd700, %fd739;
	add.s32 	%r116, %r114, %r119;
	mad.lo.s32 	%r117, %r116, %r120, %r20;
	mul.wide.s32 	%rd144, %r117, 16;
	add.s64 	%rd145, %rd8, %rd144;
	st.global.v2.f64 	[%rd145], {%fd740, %fd741};
$L__BB3_3:
	ret;

}
	// .globl	_Z21hpsi1_rt_stencil_ker1ILi8EEviPKdS1_S1_S1_PK7double2PS2_iiiiii
.visible .entry _Z21hpsi1_rt_stencil_ker1ILi8EEviPKdS1_S1_S1_PK7double2PS2_iiiiii(
	.param .u32 _Z21hpsi1_rt_stencil_ker1ILi8EEviPKdS1_S1_S1_PK7double2PS2_iiiiii_param_0,
	.param .u64 .ptr .align 1 _Z21hpsi1_rt_stencil_ker1ILi8EEviPKdS1_S1_S1_PK7double2PS2_iiiiii_param_1,
	.param .u64 .ptr .align 1 _Z21hpsi1_rt_stencil_ker1ILi8EEviPKdS1_S1_S1_PK7double2PS2_iiiiii_param_2,
	.param .u64 .ptr .align 1 _Z21hpsi1_rt_stencil_ker1ILi8EEviPKdS1_S1_S1_PK7double2PS2_iiiiii_param_3,
	.param .u64 .ptr .align 1 _Z21hpsi1_rt_stencil_ker1ILi8EEviPKdS1_S1_S1_PK7double2PS2_iiiiii_param_4,
	.param .u64 .ptr .align 1 _Z21hpsi1_rt_stencil_ker1ILi8EEviPKdS1_S1_S1_PK7double2PS2_iiiiii_param_5,
	.param .u64 .ptr .align 1 _Z21hpsi1_rt_stencil_ker1ILi8EEviPKdS1_S1_S1_PK7double2PS2_iiiiii_param_6,
	.param .u32 _Z21hpsi1_rt_stencil_ker1ILi8EEviPKdS1_S1_S1_PK7double2PS2_iiiiii_param_7,
	.param .u32 _Z21hpsi1_rt_stencil_ker1ILi8EEviPKdS1_S1_S1_PK7double2PS2_iiiiii_param_8,
	.param .u32 _Z21hpsi1_rt_stencil_ker1ILi8EEviPKdS1_S1_S1_PK7double2PS2_iiiiii_param_9,
	.param .u32 _Z21hpsi1_rt_stencil_ker1ILi8EEviPKdS1_S1_S1_PK7double2PS2_iiiiii_param_10,
	.param .u32 _Z21hpsi1_rt_stencil_ker1ILi8EEviPKdS1_S1_S1_PK7double2PS2_iiiiii_param_11,
	.param .u32 _Z21hpsi1_rt_stencil_ker1ILi8EEviPKdS1_S1_S1_PK7double2PS2_iiiiii_param_12
)
.maxntid 128
.minnctapersm 2
{
	.reg .pred 	%p<31>;
	.reg .b32 	%r<150>;
	.reg .b64 	%rd<114>;
	.reg .b64 	%fd<398>;

	ld.param.u32 	%r20, [_Z21hpsi1_rt_stencil_ker1ILi8EEviPKdS1_S1_S1_PK7double2PS2_iiiiii_param_0];
	ld.param.u64 	%rd5, [_Z21hpsi1_rt_stencil_ker1ILi8EEviPKdS1_S1_S1_PK7double2PS2_iiiiii_param_1];
	ld.param.u64 	%rd6, [_Z21hpsi1_rt_stencil_ker1ILi8EEviPKdS1_S1_S1_PK7double2PS2_iiiiii_param_2];
	ld.param.u64 	%rd7, [_Z21hpsi1_rt_stencil_ker1ILi8EEviPKdS1_S1_S1_PK7double2PS2_iiiiii_param_3];
	ld.param.u64 	%rd8, [_Z21hpsi1_rt_stencil_ker1ILi8EEviPKdS1_S1_S1_PK7double2PS2_iiiiii_param_4];
	ld.param.u64 	%rd9, [_Z21hpsi1_rt_stencil_ker1ILi8EEviPKdS1_S1_S1_PK7double2PS2_iiiiii_param_5];
	ld.param.u64 	%rd10, [_Z21hpsi1_rt_stencil_ker1ILi8EEviPKdS1_S1_S1_PK7double2PS2_iiiiii_param_6];
	ld.param.u32 	%r14, [_Z21hpsi1_rt_stencil_ker1ILi8EEviPKdS1_S1_S1_PK7double2PS2_iiiiii_param_7];
	ld.param.u32 	%r15, [_Z21hpsi1_rt_stencil_ker1ILi8EEviPKdS1_S1_S1_PK7double2PS2_iiiiii_param_8];
	ld.param.u32 	%r16, [_Z21hpsi1_rt_stencil_ker1ILi8EEviPKdS1_S1_S1_PK7double2PS2_iiiiii_param_9];
	ld.param.u32 	%r17, [_Z21hpsi1_rt_stencil_ker1ILi8EEviPKdS1_S1_S1_PK7double2PS2_iiiiii_param_10];
	ld.param.u32 	%r18, [_Z21hpsi1_rt_stencil_ker1ILi8EEviPKdS1_S1_S1_PK7double2PS2_iiiiii_param_11];
	ld.param.u32 	%r19, [_Z21hpsi1_rt_stencil_ker1ILi8EEviPKdS1_S1_S1_PK7double2PS2_iiiiii_param_12];
	cvta.to.global.u64 	%rd1, %rd10;
	mov.u32 	%r1, %ctaid.y;
	setp.ge.s32 	%p1, %r1, %r20;
	@%p1 bra 	$L__BB4_20;
	mul.lo.s32 	%r2, %r14, %r1;
	mov.u32 	%r21, %tid.x;
	mov.u32 	%r22, %ntid.x;
	mov.u32 	%r23, %ctaid.x;
	mad.lo.s32 	%r24, %r22, %r23, %r21;
	div.s32 	%r4, %r24, %r19;
	mul.lo.s32 	%r25, %r4, %r19;
	sub.s32 	%r3, %r24, %r25;
	setp.ge.s32 	%p2, %r4, %r18;
	setp.lt.s32 	%p3, %r17, 1;
	or.pred  	%p4, %p2, %p3;
	@%p4 bra 	$L__BB4_20;
	mul.lo.s32 	%r27, %r2, %r15;
	mul.lo.s32 	%r28, %r27, %r16;
	cvt.s64.s32 	%rd2, %r28;
	cvta.to.global.u64 	%rd3, %rd6;
	cvta.to.global.u64 	%rd11, %rd7;
	cvta.to.global.u64 	%rd4, %rd9;
	mul.lo.s32 	%r29, %r1, 12;
	cvta.to.global.u64 	%rd12, %rd8;
	mul.wide.u32 	%rd13, %r29, 8;
	add.s64 	%rd14, %rd12, %rd13;
	cvta.to.global.u64 	%rd15, %rd5;
	mul.wide.u32 	%rd16, %r1, 8;
	add.s64 	%rd17, %rd15, %rd16;
	ld.global.nc.f64 	%fd26, [%rd11+24];
	ld.global.nc.f64 	%fd1, [%rd14+24];
	ld.global.nc.f64 	%fd27, [%rd11+16];
	ld.global.nc.f64 	%fd2, [%rd14+16];
	ld.global.nc.f64 	%fd28, [%rd11+8];
	ld.global.nc.f64 	%fd3, [%rd14+8];
	ld.global.nc.f64 	%fd29, [%rd11];
	ld.global.nc.f64 	%fd4, [%rd14];
	ld.global.nc.f64 	%fd5, [%rd17];
	mul.f64 	%fd6, %fd26, 0dBFE0000000000000;
	mul.f64 	%fd7, %fd27, 0dBFE0000000000000;
	mul.f64 	%fd8, %fd28, 0dBFE0000000000000;
	mul.f64 	%fd9, %fd29, 0dBFE0000000000000;
	mov.b32 	%r149, 0;
$L__BB4_3:
	add.s32 	%r30, %r149, -4;
	setp.eq.s32 	%p5, %r149, 0;
	setp.lt.s32 	%p6, %r30, %r17;
	selp.b32 	%r31, 0, %r17, %p6;
	neg.s32 	%r32, %r31;
	selp.b32 	%r33, %r17, %r32, %p5;
	add.s32 	%r34, %r33, %r30;
	mad.lo.s32 	%r35, %r34, %r15, %r4;
	mad.lo.s32 	%r36, %r35, %r16, %r3;
	cvt.s64.s32 	%rd18, %r36;
	add.s64 	%rd19, %rd18, %rd2;
	shl.b64 	%rd20, %rd19, 4;
	add.s64 	%rd21, %rd4, %rd20;
	ld.global.nc.v2.f64 	{%fd30, %fd31}, [%rd21];
	fma.rn.f64 	%fd32, %fd30, %fd6, 0d0000000000000000;
	fma.rn.f64 	%fd33, %fd31, %fd6, 0d0000000000000000;
	mul.f64 	%fd34, %fd31, %fd1;
	sub.f64 	%fd35, %fd32, %fd34;
	fma.rn.f64 	%fd36, %fd30, %fd1, %fd33;
	add.s32 	%r37, %r149, -3;
	setp.lt.s32 	%p7, %r37, %r17;
	selp.b32 	%r38, 0, %r17, %p7;
	neg.s32 	%r39, %r38;
	selp.b32 	%r40, %r17, %r39, %p5;
	add.s32 	%r41, %r40, %r37;
	mad.lo.s32 	%r42, %r41, %r15, %r4;
	mad.lo.s32 	%r43, %r42, %r16, %r3;
	cvt.s64.s32 	%rd22, %r43;
	add.s64 	%rd23, %rd22, %rd2;
	shl.b64 	%rd24, %rd23, 4;
	add.s64 	%rd25, %rd4, %rd24;
	ld.global.nc.v2.f64 	{%fd37, %fd38}, [%rd25];
	fma.rn.f64 	%fd39, %fd37, %fd7, %fd35;
	fma.rn.f64 	%fd40, %fd38, %fd7, %fd36;
	mul.f64 	%fd41, %fd38, %fd2;
	sub.f64 	%fd42, %fd39, %fd41;
	fma.rn.f64 	%fd43, %fd37, %fd2, %fd40;
	fma.rn.f64 	%fd44, %fd37, %fd6, 0d0000000000000000;
	fma.rn.f64 	%fd45, %fd38, %fd6, 0d0000000000000000;
	mul.f64 	%fd46, %fd38, %fd1;
	sub.f64 	%fd47, %fd44, %fd46;
	fma.rn.f64 	%fd48, %fd37, %fd1, %fd45;
	add.s32 	%r44, %r149, -2;
	setp.lt.s32 	%p8, %r44, %r17;
	selp.b32 	%r45, 0, %r17, %p8;
	neg.s32 	%r46, %r45;
	selp.b32 	%r47, %r17, %r46, %p5;
	add.s32 	%r48, %r47, %r44;
	mad.lo.s32 	%r49, %r48, %r15, %r4;
	mad.lo.s32 	%r50, %r49, %r16, %r3;
	cvt.s64.s32 	%rd26, %r50;
	add.s64 	%rd27, %rd26, %rd2;
	shl.b64 	%rd28, %rd27, 4;
	add.s64 	%rd29, %rd4, %rd28;
	ld.global.nc.v2.f64 	{%fd49, %fd50}, [%rd29];
	fma.rn.f64 	%fd51, %fd49, %fd8, %fd42;
	fma.rn.f64 	%fd52, %fd50, %fd8, %fd43;
	mul.f64 	%fd53, %fd50, %fd3;
	sub.f64 	%fd54, %fd51, %fd53;
	fma.rn.f64 	%fd55, %fd49, %fd3, %fd52;
	fma.rn.f64 	%fd56, %fd49, %fd7, %fd47;
	fma.rn.f64 	%fd57, %fd50, %fd7, %fd48;
	mul.f64 	%fd58, %fd50, %fd2;
	sub.f64 	%fd59, %fd56, %fd58;
	fma.rn.f64 	%fd60, %fd49, %fd2, %fd57;
	fma.rn.f64 	%fd61, %fd49, %fd6, 0d0000000000000000;
	fma.rn.f64 	%fd62, %fd50, %fd6, 0d0000000000000000;
	mul.f64 	%fd63, %fd50, %fd1;
	sub.f64 	%fd64, %fd61, %fd63;
	fma.rn.f64 	%fd65, %fd49, %fd1, %fd62;
	setp.gt.s32 	%p9, %r149, %r17;
	selp.b32 	%r51, %r17, 0, %p9;
	neg.s32 	%r52, %r51;
	selp.b32 	%r53, %r17, %r52, %p5;
	add.s32 	%r54, %r149, %r53;
	add.s32 	%r55, %r54, -1;
	mad.lo.s32 	%r56, %r55, %r15, %r4;
	mad.lo.s32 	%r57, %r56, %r16, %r3;
	cvt.s64.s32 	%rd30, %r57;
	add.s64 	%rd31, %rd30, %rd2;
	shl.b64 	%rd32, %rd31, 4;
	add.s64 	%rd33, %rd4, %rd32;
	ld.global.nc.v2.f64 	{%fd66, %fd67}, [%rd33];
	fma.rn.f64 	%fd68, %fd66, %fd9, %fd54;
	fma.rn.f64 	%fd69, %fd67, %fd9, %fd55;
	mul.f64 	%fd70, %fd67, %fd4;
	sub.f64 	%fd71, %fd68, %fd70;
	fma.rn.f64 	%fd72, %fd66, %fd4, %fd69;
	fma.rn.f64 	%fd73, %fd66, %fd8, %fd59;
	fma.rn.f64 	%fd74, %fd67, %fd8, %fd60;
	mul.f64 	%fd75, %fd67, %fd3;
	sub.f64 	%fd76, %fd73, %fd75;
	fma.rn.f64 	%fd77, %fd66, %fd3, %fd74;
	fma.rn.f64 	%fd78, %fd66, %fd7, %fd64;
	fma.rn.f64 	%fd79, %fd67, %fd7, %fd65;
	mul.f64 	%fd80, %fd67, %fd2;
	sub.f64 	%fd81, %fd78, %fd80;
	fma.rn.f64 	%fd82, %fd66, %fd2, %fd79;
	fma.rn.f64 	%fd83, %fd66, %fd6, 0d0000000000000000;
	fma.rn.f64 	%fd84, %fd67, %fd6, 0d0000000000000000;
	mul.f64 	%fd85, %fd67, %fd1;
	sub.f64 	%fd86, %fd83, %fd85;
	fma.rn.f64 	%fd87, %fd66, %fd1, %fd84;
	setp.ge.s32 	%p10, %r149, %r17;
	setp.lt.s32 	%p11, %r149, %r17;
	selp.b32 	%r58, 0, %r17, %p11;
	sub.s32 	%r59, %r149, %r58;
	mad.lo.s32 	%r60, %r59, %r15, %r4;
	mad.lo.s32 	%r61, %r60, %r16, %r3;
	cvt.s64.s32 	%rd34, %r61;
	add.s64 	%rd35, %rd34, %rd2;
	shl.b64 	%rd36, %rd35, 4;
	add.s64 	%rd37, %rd4, %rd36;
	ld.global.nc.v2.f64 	{%fd88, %fd89}, [%rd37];
	mad.lo.s32 	%r62, %r59, %r18, %r4;
	mad.lo.s32 	%r63, %r62, %r19, %r3;
	mul.wide.s32 	%rd38, %r63, 8;
	add.s64 	%rd39, %rd3, %rd38;
	ld.global.nc.f64 	%fd90, [%rd39];
	add.f64 	%fd91, %fd5, %fd90;
	fma.rn.f64 	%fd92, %fd88, %fd91, %fd71;
	fma.rn.f64 	%fd93, %fd89, %fd91, %fd72;
	fma.rn.f64 	%fd94, %fd88, %fd9, %fd76;
	fma.rn.f64 	%fd95, %fd89, %fd9, %fd77;
	mul.f64 	%fd96, %fd89, %fd4;
	sub.f64 	%fd97, %fd94, %fd96;
	fma.rn.f64 	%fd98, %fd88, %fd4, %fd95;
	fma.rn.f64 	%fd99, %fd88, %fd8, %fd81;
	fma.rn.f64 	%fd100, %fd89, %fd8, %fd82;
	mul.f64 	%fd101, %fd89, %fd3;
	sub.f64 	%fd102, %fd99, %fd101;
	fma.rn.f64 	%fd103, %fd88, %fd3, %fd100;
	fma.rn.f64 	%fd104, %fd88, %fd7, %fd86;
	fma.rn.f64 	%fd105, %fd89, %fd7, %fd87;
	mul.f64 	%fd106, %fd89, %fd2;
	sub.f64 	%fd107, %fd104, %fd106;
	fma.rn.f64 	%fd108, %fd88, %fd2, %fd105;
	fma.rn.f64 	%fd109, %fd88, %fd6, 0d0000000000000000;
	fma.rn.f64 	%fd110, %fd89, %fd6, 0d0000000000000000;
	mul.f64 	%fd111, %fd89, %fd1;
	sub.f64 	%fd112, %fd109, %fd111;
	fma.rn.f64 	%fd113, %fd88, %fd1, %fd110;
	add.s32 	%r6, %r149, 1;
	setp.lt.s32 	%p12, %r6, %r17;
	selp.b32 	%r64, 0, %r17, %p12;
	sub.s32 	%r65, %r6, %r64;
	mad.lo.s32 	%r66, %r65, %r15, %r4;
	mad.lo.s32 	%r67, %r66, %r16, %r3;
	cvt.s64.s32 	%rd40, %r67;
	add.s64 	%rd41, %rd40, %rd2;
	shl.b64 	%rd42, %rd41, 4;
	add.s64 	%rd43, %rd4, %rd42;
	ld.global.nc.v2.f64 	{%fd114, %fd115}, [%rd43];
	fma.rn.f64 	%fd116, %fd114, %fd9, %fd92;
	fma.rn.f64 	%fd117, %fd115, %fd9, %fd93;
	mul.f64 	%fd118, %fd114, %fd4;
	mul.f64 	%fd119, %fd115, %fd4;
	add.f64 	%fd120, %fd119, %fd116;
	sub.f64 	%fd121, %fd117, %fd118;
	mad.lo.s32 	%r68, %r65, %r18, %r4;
	mad.lo.s32 	%r69, %r68, %r19, %r3;
	mul.wide.s32 	%rd44, %r69, 8;
	add.s64 	%rd45, %rd3, %rd44;
	ld.global.nc.f64 	%fd122, [%rd45];
	add.f64 	%fd123, %fd5, %fd122;
	fma.rn.f64 	%fd124, %fd114, %fd123, %fd97;
	fma.rn.f64 	%fd125, %fd115, %fd123, %fd98;
	fma.rn.f64 	%fd126, %fd114, %fd9, %fd102;
	fma.rn.f64 	%fd127, %fd115, %fd9, %fd103;
	sub.f64 	%fd128, %fd126, %fd119;
	add.f64 	%fd129, %fd118, %fd127;
	fma.rn.f64 	%fd130, %fd114, %fd8, %fd107;
	fma.rn.f64 	%fd131, %fd115, %fd8, %fd108;
	mul.f64 	%fd132, %fd115, %fd3;
	sub.f64 	%fd133, %fd130, %fd132;
	fma.rn.f64 	%fd134, %fd114, %fd3, %fd131;
	fma.rn.f64 	%fd135, %fd114, %fd7, %fd112;
	fma.rn.f64 	%fd136, %fd115, %fd7, %fd113;
	mul.f64 	%fd137, %fd115, %fd2;
	sub.f64 	%fd138, %fd135, %fd137;
	fma.rn.f64 	%fd139, %fd114, %fd2, %fd136;
	fma.rn.f64 	%fd140, %fd114, %fd6, 0d0000000000000000;
	fma.rn.f64 	%fd141, %fd115, %fd6, 0d0000000000000000;
	mul.f64 	%fd142, %fd115, %fd1;
	sub.f64 	%fd143, %fd140, %fd142;
	fma.rn.f64 	%fd144, %fd114, %fd1, %fd141;
	add.s32 	%r7, %r149, 2;
	setp.lt.s32 	%p13, %r7, %r17;
	selp.b32 	%r70, 0, %r17, %p13;
	sub.s32 	%r71, %r7, %r70;
	mad.lo.s32 	%r72, %r71, %r15, %r4;
	mad.lo.s32 	%r73, %r72, %r16, %r3;
	cvt.s64.s32 	%rd46, %r73;
	add.s64 	%rd47, %rd46, %rd2;
	shl.b64 	%rd48, %rd47, 4;
	add.s64 	%rd49, %rd4, %rd48;
	ld.global.nc.v2.f64 	{%fd145, %fd146}, [%rd49];
	fma.rn.f64 	%fd147, %fd145, %fd8, %fd120;
	fma.rn.f64 	%fd148, %fd146, %fd8, %fd121;
	mul.f64 	%fd149, %fd145, %fd3;
	mul.f64 	%fd150, %fd146, %fd3;
	add.f64 	%fd151, %fd150, %fd147;
	sub.f64 	%fd152, %fd148, %fd149;
	fma.rn.f64 	%fd153, %fd145, %fd9, %fd124;
	fma.rn.f64 	%fd154, %fd146, %fd9, %fd125;
	mul.f64 	%fd155, %fd145, %fd4;
	mul.f64 	%fd156, %fd146, %fd4;
	add.f64 	%fd157, %fd156, %fd153;
	sub.f64 	%fd158, %fd154, %fd155;
	mad.lo.s32 	%r74, %r71, %r18, %r4;
	mad.lo.s32 	%r75, %r74, %r19, %r3;
	mul.wide.s32 	%rd50, %r75, 8;
	add.s64 	%rd51, %rd3, %rd50;
	ld.global.nc.f64 	%fd159, [%rd51];
	add.f64 	%fd160, %fd5, %fd159;
	fma.rn.f64 	%fd161, %fd145, %fd160, %fd128;
	fma.rn.f64 	%fd162, %fd146, %fd160, %fd129;
	fma.rn.f64 	%fd163, %fd145, %fd9, %fd133;
	fma.rn.f64 	%fd164, %fd146, %fd9, %fd134;
	sub.f64 	%fd165, %fd163, %fd156;
	add.f64 	%fd166, %fd155, %fd164;
	fma.rn.f64 	%fd167, %fd145, %fd8, %fd138;
	fma.rn.f64 	%fd168, %fd146, %fd8, %fd139;
	sub.f64 	%fd169, %fd167, %fd150;
	add.f64 	%fd170, %fd149, %fd168;
	fma.rn.f64 	%fd171, %fd145, %fd7, %fd143;
	fma.rn.f64 	%fd172, %fd146, %fd7, %fd144;
	mul.f64 	%fd173, %fd146, %fd2;
	sub.f64 	%fd174, %fd171, %fd173;
	fma.rn.f64 	%fd175, %fd145, %fd2, %fd172;
	fma.rn.f64 	%fd176, %fd145, %fd6, 0d0000000000000000;
	fma.rn.f64 	%fd177, %fd146, %fd6, 0d0000000000000000;
	mul.f64 	%fd178, %fd146, %fd1;
	sub.f64 	%fd179, %fd176, %fd178;
	fma.rn.f64 	%fd180, %fd145, %fd1, %fd177;
	add.s32 	%r8, %r149, 3;
	setp.lt.s32 	%p14, %r8, %r17;
	selp.b32 	%r76, 0, %r17, %p14;
	sub.s32 	%r77, %r8, %r76;
	mad.lo.s32 	%r78, %r77, %r15, %r4;
	mad.lo.s32 	%r79, %r78, %r16, %r3;
	cvt.s64.s32 	%rd52, %r79;
	add.s64 	%rd53, %rd52, %rd2;
	shl.b64 	%rd54, %rd53, 4;
	add.s64 	%rd55, %rd4, %rd54;
	ld.global.nc.v2.f64 	{%fd181, %fd182}, [%rd55];
	fma.rn.f64 	%fd183, %fd181, %fd7, %fd151;
	fma.rn.f64 	%fd184, %fd182, %fd7, %fd152;
	mul.f64 	%fd185, %fd181, %fd2;
	mul.f64 	%fd186, %fd182, %fd2;
	add.f64 	%fd187, %fd186, %fd183;
	sub.f64 	%fd188, %fd184, %fd185;
	fma.rn.f64 	%fd189, %fd181, %fd8, %fd157;
	fma.rn.f64 	%fd190, %fd182, %fd8, %fd158;
	mul.f64 	%fd191, %fd181, %fd3;
	mul.f64 	%fd192, %fd182, %fd3;
	add.f64 	%fd193, %fd192, %fd189;
	sub.f64 	%fd194, %fd190, %fd191;
	fma.rn.f64 	%fd195, %fd181, %fd9, %fd161;
	fma.rn.f64 	%fd196, %fd182, %fd9, %fd162;
	mul.f64 	%fd197, %fd181, %fd4;
	mul.f64 	%fd198, %fd182, %fd4;
	add.f64 	%fd199, %fd198, %fd195;
	sub.f64 	%fd200, %fd196, %fd197;
	mad.lo.s32 	%r80, %r77, %r18, %r4;
	mad.lo.s32 	%r81, %r80, %r19, %r3;
	mul.wide.s32 	%rd56, %r81, 8;
	add.s64 	%rd57, %rd3, %rd56;
	ld.global.nc.f64 	%fd201, [%rd57];
	add.f64 	%fd202, %fd5, %fd201;
	fma.rn.f64 	%fd203, %fd181, %fd202, %fd165;
	fma.rn.f64 	%fd204, %fd182, %fd202, %fd166;
	fma.rn.f64 	%fd205, %fd181, %fd9, %fd169;
	fma.rn.f64 	%fd206, %fd182, %fd9, %fd170;
	sub.f64 	%fd207, %fd205, %fd198;
	add.f64 	%fd208, %fd197, %fd206;
	fma.rn.f64 	%fd209, %fd181, %fd8, %fd174;
	fma.rn.f64 	%fd210, %fd182, %fd8, %fd175;
	sub.f64 	%fd211, %fd209, %fd192;
	add.f64 	%fd212, %fd191, %fd210;
	fma.rn.f64 	%fd213, %fd181, %fd7, %fd179;
	fma.rn.f64 	%fd214, %fd182, %fd7, %fd180;
	sub.f64 	%fd215, %fd213, %fd186;
	add.f64 	%fd216, %fd185, %fd214;
	fma.rn.f64 	%fd217, %fd181, %fd6, 0d0000000000000000;
	fma.rn.f64 	%fd218, %fd182, %fd6, 0d0000000000000000;
	mul.f64 	%fd219, %fd182, %fd1;
	sub.f64 	%fd220, %fd217, %fd219;
	fma.rn.f64 	%fd221, %fd181, %fd1, %fd218;
	add.s32 	%r9, %r149, 4;
	setp.lt.s32 	%p15, %r9, %r17;
	selp.b32 	%r82, 0, %r17, %p15;
	sub.s32 	%r83, %r9, %r82;
	mad.lo.s32 	%r84, %r83, %r15, %r4;
	mad.lo.s32 	%r85, %r84, %r16, %r3;
	cvt.s64.s32 	%rd58, %r85;
	add.s64 	%rd59, %rd58, %rd2;
	shl.b64 	%rd60, %rd59, 4;
	add.s64 	%rd61, %rd4, %rd60;
	ld.global.nc.v2.f64 	{%fd222, %fd223}, [%rd61];
	fma.rn.f64 	%fd224, %fd222, %fd6, %fd187;
	fma.rn.f64 	%fd225, %fd223, %fd6, %fd188;
	mul.f64 	%fd226, %fd222, %fd1;
	fma.rn.f64 	%fd10, %fd223, %fd1, %fd224;
	sub.f64 	%fd11, %fd225, %fd226;
	fma.rn.f64 	%fd227, %fd222, %fd7, %fd193;
	fma.rn.f64 	%fd228, %fd223, %fd7, %fd194;
	mul.f64 	%fd229, %fd222, %fd2;
	mul.f64 	%fd230, %fd223, %fd2;
	add.f64 	%fd231, %fd230, %fd227;
	sub.f64 	%fd232, %fd228, %fd229;
	fma.rn.f64 	%fd233, %fd222, %fd8, %fd199;
	fma.rn.f64 	%fd234, %fd223, %fd8, %fd200;
	mul.f64 	%fd235, %fd222, %fd3;
	mul.f64 	%fd236, %fd223, %fd3;
	add.f64 	%fd237, %fd236, %fd233;
	sub.f64 	%fd238, %fd234, %fd235;
	fma.rn.f64 	%fd239, %fd222, %fd9, %fd203;
	fma.rn.f64 	%fd240, %fd223, %fd9, %fd204;
	mul.f64 	%fd241, %fd222, %fd4;
	mul.f64 	%fd242, %fd223, %fd4;
	add.f64 	%fd243, %fd242, %fd239;
	sub.f64 	%fd244, %fd240, %fd241;
	mad.lo.s32 	%r86, %r83, %r18, %r4;
	mad.lo.s32 	%r87, %r86, %r19, %r3;
	mul.wide.s32 	%rd62, %r87, 8;
	add.s64 	%rd63, %rd3, %rd62;
	ld.global.nc.f64 	%fd245, [%rd63];
	add.f64 	%fd246, %fd5, %fd245;
	fma.rn.f64 	%fd247, %fd222, %fd246, %fd207;
	fma.rn.f64 	%fd248, %fd223, %fd246, %fd208;
	fma.rn.f64 	%fd249, %fd222, %fd9, %fd211;
	fma.rn.f64 	%fd250, %fd223, %fd9, %fd212;
	sub.f64 	%fd251, %fd249, %fd242;
	add.f64 	%fd252, %fd241, %fd250;
	fma.rn.f64 	%fd253, %fd222, %fd8, %fd215;
	fma.rn.f64 	%fd254, %fd223, %fd8, %fd216;
	sub.f64 	%fd255, %fd253, %fd236;
	add.f64 	%fd256, %fd235, %fd254;
	fma.rn.f64 	%fd257, %fd222, %fd7, %fd220;
	fma.rn.f64 	%fd258, %fd223, %fd7, %fd221;
	sub.f64 	%fd259, %fd257, %fd230;
	add.f64 	%fd260, %fd229, %fd258;
	add.s32 	%r10, %r149, 5;
	setp.lt.s32 	%p16, %r10, %r17;
	selp.b32 	%r88, 0, %r17, %p16;
	sub.s32 	%r89, %r10, %r88;
	mad.lo.s32 	%r90, %r89, %r15, %r4;
	mad.lo.s32 	%r91, %r90, %r16, %r3;
	cvt.s64.s32 	%rd64, %r91;
	add.s64 	%rd65, %rd64, %rd2;
	shl.b64 	%rd66, %rd65, 4;
	add.s64 	%rd67, %rd4, %rd66;
	ld.global.nc.v2.f64 	{%fd261, %fd262}, [%rd67];
	fma.rn.f64 	%fd263, %fd261, %fd6, %fd231;
	fma.rn.f64 	%fd264, %fd262, %fd6, %fd232;
	mul.f64 	%fd265, %fd261, %fd1;
	fma.rn.f64 	%fd12, %fd262, %fd1, %fd263;
	sub.f64 	%fd13, %fd264, %fd265;
	fma.rn.f64 	%fd266, %fd261, %fd7, %fd237;
	fma.rn.f64 	%fd267, %fd262, %fd7, %fd238;
	mul.f64 	%fd268, %fd261, %fd2;
	fma.rn.f64 	%fd269, %fd262, %fd2, %fd266;
	sub.f64 	%fd270, %fd267, %fd268;
	fma.rn.f64 	%fd271, %fd261, %fd8, %fd243;
	fma.rn.f64 	%fd272, %fd262, %fd8, %fd244;
	mul.f64 	%fd273, %fd261, %fd3;
	mul.f64 	%fd274, %fd262, %fd3;
	add.f64 	%fd275, %fd274, %fd271;
	sub.f64 	%fd276, %fd272, %fd273;
	fma.rn.f64 	%fd277, %fd261, %fd9, %fd247;
	fma.rn.f64 	%fd278, %fd262, %fd9, %fd248;
	mul.f64 	%fd279, %fd261, %fd4;
	mul.f64 	%fd280, %fd262, %fd4;
	add.f64 	%fd281, %fd280, %fd277;
	sub.f64 	%fd282, %fd278, %fd279;
	mad.lo.s32 	%r92, %r89, %r18, %r4;
	mad.lo.s32 	%r93, %r92, %r19, %r3;
	mul.wide.s32 	%rd68, %r93, 8;
	add.s64 	%rd69, %rd3, %rd68;
	ld.global.nc.f64 	%fd283, [%rd69];
	add.f64 	%fd284, %fd5, %fd283;
	fma.rn.f64 	%fd285, %fd261, %fd284, %fd251;
	fma.rn.f64 	%fd286, %fd262, %fd284, %fd252;
	fma.rn.f64 	%fd287, %fd261, %fd9, %fd255;
	fma.rn.f64 	%fd288, %fd262, %fd9, %fd256;
	sub.f64 	%fd289, %fd287, %fd280;
	add.f64 	%fd290, %fd279, %fd288;
	fma.rn.f64 	%fd291, %fd261, %fd8, %fd259;
	fma.rn.f64 	%fd292, %fd262, %fd8, %fd260;
	sub.f64 	%fd293, %fd291, %fd274;
	add.f64 	%fd294, %fd273, %fd292;
	add.s32 	%r11, %r149, 6;
	setp.lt.s32 	%p17, %r11, %r17;
	selp.b32 	%r94, 0, %r17, %p17;
	sub.s32 	%r95, %r11, %r94;
	mad.lo.s32 	%r96, %r95, %r15, %r4;
	mad.lo.s32 	%r97, %r96, %r16, %r3;
	cvt.s64.s32 	%rd70, %r97;
	add.s64 	%rd71, %rd70, %rd2;
	shl.b64 	%rd72, %rd71, 4;
	add.s64 	%rd73, %rd4, %rd72;
	ld.global.nc.v2.f64 	{%fd295, %fd296}, [%rd73];
	fma.rn.f64 	%fd297, %fd295, %fd6, %fd269;
	fma.rn.f64 	%fd298, %fd296, %fd6, %fd270;
	mul.f64 	%fd299, %fd295, %fd1;
	fma.rn.f64 	%fd14, %fd296, %fd1, %fd297;
	sub.f64 	%fd15, %fd298, %fd299;
	fma.rn.f64 	%fd300, %fd295, %fd7, %fd275;
	fma.rn.f64 	%fd301, %fd296, %fd7, %fd276;
	mul.f64 	%fd302, %fd295, %fd2;
	fma.rn.f64 	%fd303, %fd296, %fd2, %fd300;
	sub.f64 	%fd304, %fd301, %fd302;
	fma.rn.f64 	%fd305, %fd295, %fd8, %fd281;
	fma.rn.f64 	%fd306, %fd296, %fd8, %fd282;
	mul.f64 	%fd307, %fd295, %fd3;
	fma.rn.f64 	%fd308, %fd296, %fd3, %fd305;
	sub.f64 	%fd309, %fd306, %fd307;
	fma.rn.f64 	%fd310, %fd295, %fd9, %fd285;
	fma.rn.f64 	%fd311, %fd296, %fd9, %fd286;
	mul.f64 	%fd312, %fd295, %fd4;
	mul.f64 	%fd313, %fd296, %fd4;
	add.f64 	%fd314, %fd313, %fd310;
	sub.f64 	%fd315, %fd311, %fd312;
	mad.lo.s32 	%r98, %r95, %r18, %r4;
	mad.lo.s32 	%r99, %r98, %r19, %r3;
	mul.wide.s32 	%rd74, %r99, 8;
	add.s64 	%rd75, %rd3, %rd74;
	ld.global.nc.f64 	%fd316, [%rd75];
	add.f64 	%fd317, %fd5, %fd316;
	fma.rn.f64 	%fd318, %fd295, %fd317, %fd289;
	fma.rn.f64 	%fd319, %fd296, %fd317, %fd290;
	fma.rn.f64 	%fd320, %fd295, %fd9, %fd293;
	fma.rn.f64 	%fd321, %fd296, %fd9, %fd294;
	sub.f64 	%fd322, %fd320, %fd313;
	add.f64 	%fd323, %fd312, %fd321;
	add.s32 	%r12, %r149, 7;
	setp.lt.s32 	%p18, %r12, %r17;
	selp.b32 	%r100, 0, %r17, %p18;
	sub.s32 	%r101, %r12, %r100;
	mad.lo.s32 	%r102, %r101, %r15, %r4;
	mad.lo.s32 	%r103, %r102, %r16, %r3;
	cvt.s64.s32 	%rd76, %r103;
	add.s64 	%rd77, %rd76, %rd2;
	shl.b64 	%rd78, %rd77, 4;
	add.s64 	%rd79, %rd4, %rd78;
	ld.global.nc.v2.f64 	{%fd324, %fd325}, [%rd79];
	fma.rn.f64 	%fd326, %fd324, %fd6, %fd303;
	fma.rn.f64 	%fd327, %fd325, %fd6, %fd304;
	mul.f64 	%fd328, %fd324, %fd1;
	fma.rn.f64 	%fd16, %fd325, %fd1, %fd326;
	sub.f64 	%fd17, %fd327, %fd328;
	fma.rn.f64 	%fd329, %fd324, %fd7, %fd308;
	fma.rn.f64 	%fd330, %fd325, %fd7, %fd309;
	mul.f64 	%fd331, %fd324, %fd2;
	fma.rn.f64 	%fd332, %fd325, %fd2, %fd329;
	sub.f64 	%fd333, %fd330, %fd331;
	fma.rn.f64 	%fd334, %fd324, %fd8, %fd314;
	fma.rn.f64 	%fd335, %fd325, %fd8, %fd315;
	mul.f64 	%fd336, %fd324, %fd3;
	fma.rn.f64 	%fd337, %fd325, %fd3, %fd334;
	sub.f64 	%fd338, %fd335, %fd336;
	fma.rn.f64 	%fd339, %fd324, %fd9, %fd318;
	fma.rn.f64 	%fd340, %fd325, %fd9, %fd319;
	mul.f64 	%fd341, %fd324, %fd4;
	fma.rn.f64 	%fd342, %fd325, %fd4, %fd339;
	sub.f64 	%fd343, %fd340, %fd341;
	mad.lo.s32 	%r104, %r101, %r18, %r4;
	mad.lo.s32 	%r105, %r104, %r19, %r3;
	mul.wide.s32 	%rd80, %r105, 8;
	add.s64 	%rd81, %rd3, %rd80;
	ld.global.nc.f64 	%fd344, [%rd81];
	add.f64 	%fd345, %fd5, %fd344;
	fma.rn.f64 	%fd346, %fd324, %fd345, %fd322;
	fma.rn.f64 	%fd347, %fd325, %fd345, %fd323;
	add.s32 	%r13, %r149, 8;
	setp.lt.s32 	%p19, %r13, %r17;
	selp.b32 	%r106, 0, %r17, %p19;
	sub.s32 	%r107, %r13, %r106;
	mad.lo.s32 	%r108, %r107, %r15, %r4;
	mad.lo.s32 	%r109, %r108, %r16, %r3;
	cvt.s64.s32 	%rd82, %r109;
	add.s64 	%rd83, %rd82, %rd2;
	shl.b64 	%rd84, %rd83, 4;
	add.s64 	%rd85, %rd4, %rd84;
	ld.global.nc.v2.f64 	{%fd348, %fd349}, [%rd85];
	fma.rn.f64 	%fd350, %fd348, %fd6, %fd332;
	fma.rn.f64 	%fd351, %fd349, %fd6, %fd333;
	mul.f64 	%fd352, %fd348, %fd1;
	fma.rn.f64 	%fd18, %fd349, %fd1, %fd350;
	sub.f64 	%fd19, %fd351, %fd352;
	fma.rn.f64 	%fd353, %fd348, %fd7, %fd337;
	fma.rn.f64 	%fd354, %fd349, %fd7, %fd338;
	mul.f64 	%fd355, %fd348, %fd2;
	fma.rn.f64 	%fd356, %fd349, %fd2, %fd353;
	sub.f64 	%fd357, %fd354, %fd355;
	fma.rn.f64 	%fd358, %fd348, %fd8, %fd342;
	fma.rn.f64 	%fd359, %fd349, %fd8, %fd343;
	mul.f64 	%fd360, %fd348, %fd3;
	fma.rn.f64 	%fd361, %fd349, %fd3, %fd358;
	sub.f64 	%fd362, %fd359, %fd360;
	fma.rn.f64 	%fd363, %fd348, %fd9, %fd346;
	fma.rn.f64 	%fd364, %fd349, %fd9, %fd347;
	mul.f64 	%fd365, %fd348, %fd4;
	fma.rn.f64 	%fd366, %fd349, %fd4, %fd363;
	sub.f64 	%fd367, %fd364, %fd365;
	add.s32 	%r110, %r149, 9;
	setp.lt.s32 	%p20, %r110, %r17;
	selp.b32 	%r111, 0, %r17, %p20;
	sub.s32 	%r112, %r110, %r111;
	mad.lo.s32 	%r113, %r112, %r15, %r4;
	mad.lo.s32 	%r114, %r113, %r16, %r3;
	cvt.s64.s32 	%rd86, %r114;
	add.s64 	%rd87, %rd86, %rd2;
	shl.b64 	%rd88, %rd87, 4;
	add.s64 	%rd89, %rd4, %rd88;
	ld.global.nc.v2.f64 	{%fd368, %fd369}, [%rd89];
	fma.rn.f64 	%fd370, %fd368, %fd6, %fd356;
	fma.rn.f64 	%fd371, %fd369, %fd6, %fd357;
	mul.f64 	%fd372, %fd368, %fd1;
	fma.rn.f64 	%fd20, %fd369, %fd1, %fd370;
	sub.f64 	%fd21, %fd371, %fd372;
	fma.rn.f64 	%fd373, %fd368, %fd7, %fd361;
	fma.rn.f64 	%fd374, %fd369, %fd7, %fd362;
	mul.f64 	%fd375, %fd368, %fd2;
	fma.rn.f64 	%fd376, %fd369, %fd2, %fd373;
	sub.f64 	%fd377, %fd374, %fd375;
	fma.rn.f64 	%fd378, %fd368, %fd8, %fd366;
	fma.rn.f64 	%fd379, %fd369, %fd8, %fd367;
	mul.f64 	%fd380, %fd368, %fd3;
	fma.rn.f64 	%fd381, %fd369, %fd3, %fd378;
	sub.f64 	%fd382, %fd379, %fd380;
	add.s32 	%r115, %r149, 10;
	setp.lt.s32 	%p21, %r115, %r17;
	selp.b32 	%r116, 0, %r17, %p21;
	sub.s32 	%r117, %r115, %r116;
	mad.lo.s32 	%r118, %r117, %r15, %r4;
	mad.lo.s32 	%r119, %r118, %r16, %r3;
	cvt.s64.s32 	%rd90, %r119;
	add.s64 	%rd91, %rd90, %rd2;
	shl.b64 	%rd92, %rd91, 4;
	add.s64 	%rd93, %rd4, %rd92;
	ld.global.nc.v2.f64 	{%fd383, %fd384}, [%rd93];
	fma.rn.f64 	%fd385, %fd383, %fd6, %fd376;
	fma.rn.f64 	%fd386, %fd384, %fd6, %fd377;
	mul.f64 	%fd387, %fd383, %fd1;
	fma.rn.f64 	%fd22, %fd384, %fd1, %fd385;
	sub.f64 	%fd23, %fd386, %fd387;
	fma.rn.f64 	%fd388, %fd383, %fd7, %fd381;
	fma.rn.f64 	%fd389, %fd384, %fd7, %fd382;
	mul.f64 	%fd390, %fd383, %fd2;
	fma.rn.f64 	%fd391, %fd384, %fd2, %fd388;
	sub.f64 	%fd392, %fd389, %fd390;
	add.s32 	%r120, %r149, 11;
	setp.lt.s32 	%p22, %r120, %r17;
	selp.b32 	%r121, 0, %r17, %p22;
	sub.s32 	%r122, %r120, %r121;
	mad.lo.s32 	%r123, %r122, %r15, %r4;
	mad.lo.s32 	%r124, %r123, %r16, %r3;
	cvt.s64.s32 	%rd94, %r124;
	add.s64 	%rd95, %rd94, %rd2;
	shl.b64 	%rd96, %rd95, 4;
	add.s64 	%rd97, %rd4, %rd96;
	ld.global.nc.v2.f64 	{%fd393, %fd394}, [%rd97];
	fma.rn.f64 	%fd395, %fd393, %fd6, %fd391;
	fma.rn.f64 	%fd396, %fd394, %fd6, %fd392;
	mul.f64 	%fd397, %fd393, %fd1;
	fma.rn.f64 	%fd24, %fd394, %fd1, %fd395;
	sub.f64 	%fd25, %fd396, %fd397;
	@%p10 bra 	$L__BB4_5;
	add.s32 	%r125, %r149, %r2;
	mad.lo.s32 	%r126, %r125, %r15, %r4;
	mad.lo.s32 	%r127, %r126, %r16, %r3;
	mul.wide.s32 	%rd98, %r127, 16;
	add.s64 	%rd99, %rd1, %rd98;
	st.global.v2.f64 	[%rd99], {%fd10, %fd11};
$L__BB4_5:
	setp.ge.s32 	%p23, %r6, %r17;
	@%p23 bra 	$L__BB4_7;
	add.s32 	%r128, %r6, %r2;
	mad.lo.s32 	%r129, %r128, %r15, %r4;
	mad.lo.s32 	%r130, %r129, %r16, %r3;
	mul.wide.s32 	%rd100, %r130, 16;
	add.s64 	%rd101, %rd1, %rd100;
	st.global.v2.f64 	[%rd101], {%fd12, %fd13};
$L__BB4_7:
	setp.ge.s32 	%p24, %r7, %r17;
	@%p24 bra 	$L__BB4_9;
	add.s32 	%r131, %r7, %r2;
	mad.lo.s32 	%r132, %r131, %r15, %r4;
	mad.lo.s32 	%r133, %r132, %r16, %r3;
	mul.wide.s32 	%rd102, %r133, 16;
	add.s64 	%rd103, %rd1, %rd102;
	st.global.v2.f64 	[%rd103], {%fd14, %fd15};
$L__BB4_9:
	setp.ge.s32 	%p25, %r8, %r17;
	@%p25 bra 	$L__BB4_11;
	add.s32 	%r134, %r8, %r2;
	mad.lo.s32 	%r135, %r134, %r15, %r4;
	mad.lo.s32 	%r136, %r135, %r16, %r3;
	mul.wide.s32 	%rd104, %r136, 16;
	add.s64 	%rd105, %rd1, %rd104;
	st.global.v2.f64 	[%rd105], {%fd16, %fd17};
$L__BB4_11:
	setp.ge.s32 	%p26, %r9, %r17;
	@%p26 bra 	$L__BB4_13;
	add.s32 	%r137, %r9, %r2;
	mad.lo.s32 	%r138, %r137, %r15, %r4;
	mad.lo.s32 	%r139, %r138, %r16, %r3;
	mul.wide.s32 	%rd106, %r139, 16;
	add.s64 	%rd107, %rd1, %rd106;
	st.global.v2.f64 	[%rd107], {%fd18, %fd19};
$L__BB4_13:
	setp.ge.s32 	%p27, %r10, %r17;
	@%p27 bra 	$L__BB4_15;
	add.s32 	%r140, %r10, %r2;
	mad.lo.s32 	%r141, %r140, %r15, %r4;
	mad.lo.s32 	%r142, %r141, %r16, %r3;
	mul.wide.s32 	%rd108, %r142, 16;
	add.s64 	%rd109, %rd1, %rd108;
	st.global.v2.f64 	[%rd109], {%fd20, %fd21};
$L__BB4_15:
	setp.ge.s32 	%p28, %r11, %r17;
	@%p28 bra 	$L__BB4_17;
	add.s32 	%r143, %r11, %r2;
	mad.lo.s32 	%r144, %r143, %r15, %r4;
	mad.lo.s32 	%r145, %r144, %r16, %r3;
	mul.wide.s32 	%rd110, %r145, 16;
	add.s64 	%rd111, %rd1, %rd110;
	st.global.v2.f64 	[%rd111], {%fd22, %fd23};
$L__BB4_17:
	setp.ge.s32 	%p29, %r12, %r17;
	@%p29 bra 	$L__BB4_19;
	add.s32 	%r146, %r12, %r2;
	mad.lo.s32 	%r147, %r146, %r15, %r4;
	mad.lo.s32 	%r148, %r147, %r16, %r3;
	mul.wide.s32 	%rd112, %r148, 16;
	add.s64 	%rd113, %rd1, %rd112;
	st.global.v2.f64 	[%rd113], {%fd24, %fd25};
$L__BB4_19:
	setp.lt.s32 	%p30, %r13, %r17;
	mov.u32 	%r149, %r13;
	@%p30 bra 	$L__BB4_3;
$L__BB4_20:
	ret;

}


// ===== COMPILED SASS (sm_100) =====

	.target	sm_100

	.elftype	@"ET_EXEC"


//--------------------- .note.nv.tkinfo           --------------------------
	.section	.note.nv.tkinfo,"",@"SHT_NOTE"
	.sectionflags	@"SHF_NOTE_NV_TKINFO"
	.tkinfo
        /*0018*/ 	.word	0x00000002
        /*0030*/ 	.string	""
        /*0030*/ 	.string	"ptxas"
        /*0030*/ 	.string	"Cuda compilation tools, release 13.0, V13.0.88"
        /*0030*/ 	.string	"Build cuda_13.0.r13.0/compiler.36424714_0"
        /*0030*/ 	.string	"-arch sm_100 -m 64 "



//--------------------- .note.nv.cuinfo           --------------------------
	.section	.note.nv.cuinfo,"",@"SHT_NOTE"
	.sectionflags	@"SHF_NOTE_NV_CUINFO"
        /*0018*/ 	.short	0x0002
        /*001a*/ 	.short	0x0064
        /*001c*/ 	.short	0x0082
	.zero		2


//--------------------- .nv.info                  --------------------------
	.section	.nv.info,"",@"SHT_CUDA_INFO"
	.align	4


	//----- nvinfo : EIATTR_REGCOUNT
	.align		4
        /*0000*/ 	.byte	0x04, 0x2f
        /*0002*/ 	.short	(.L_1 - .L_0)
	.align		4
.L_0:
        /*0004*/ 	.word	index@(_Z21hpsi1_rt_stencil_ker2iPKdS0_PK7double2PS1_iiiiiiPKi)
        /*0008*/ 	.word	0x0000007c


	//----- nvinfo : EIATTR_FRAME_SIZE
	.align		4
.L_1:
        /*000c*/ 	.byte	0x04, 0x11
        /*000e*/ 	.short	(.L_3 - .L_2)
	.align		4
.L_2:
        /*0010*/ 	.word	index@(_Z21hpsi1_rt_stencil_ker2iPKdS0_PK7double2PS1_iiiiiiPKi)
        /*0014*/ 	.word	0x00000000


	//----- nvinfo : EIATTR_REGCOUNT
	.align		4
.L_3:
        /*0018*/ 	.byte	0x04, 0x2f
        /*001a*/ 	.short	(.L_5 - .L_4)
	.align		4
.L_4:
        /*001c*/ 	.word	index@(_Z21hpsi1_rt_stencil_fulliPKdS0_S0_S0_PK7double2PS1_iiiiiiPKiS6_S6_)
        /*0020*/ 	.word	0x0000007e


	//----- nvinfo : EIATTR_FRAME_SIZE
	.align		4
.L_5:
        /*0024*/ 	.byte	0x04, 0x11
        /*0026*/ 	.short	(.L_7 - .L_6)
	.align		4
.L_6:
        /*0028*/ 	.word	index@(_Z21hpsi1_rt_stencil_fulliPKdS0_S0_S0_PK7double2PS1_iiiiiiPKiS6_S6_)
        /*002c*/ 	.word	0x00000000


	//----- nvinfo : EIATTR_REGCOUNT
	.align		4
.L_7:
        /*0030*/ 	.byte	0x04, 0x2f
        /*0032*/ 	.short	(.L_9 - .L_8)
	.align		4
.L_8:
        /*0034*/ 	.word	index@(_Z23hpsi1_rt_stencil_ker1_cILi20EEviPKdS1_S1_S1_PK7double2PS2_iiiiii)
        /*0038*/ 	.word	0x00000068


	//----- nvinfo : EIATTR_FRAME_SIZE
	.align		4
.L_9:
        /*003c*/ 	.byte	0x04, 0x11
        /*003e*/ 	.short	(.L_11 - .L_10)
	.align		4
.L_10:
        /*0040*/ 	.word	index@(_Z23hpsi1_rt_stencil_ker1_cILi20EEviPKdS1_S1_S1_PK7double2PS2_iiiiii)
        /*0044*/ 	.word	0x00000000


	//----- nvinfo : EIATTR_REGCOUNT
	.align		4
.L_11:
        /*0048*/ 	.byte	0x04, 0x2f
        /*004a*/ 	.short	(.L_13 - .L_12)
	.align		4
.L_12:
        /*004c*/ 	.word	index@(_Z23hpsi1_rt_stencil_ker1_cILi16EEviPKdS1_S1_S1_PK7double2PS2_iiiiii)
        /*0050*/ 	.word	0x0000005f


	//----- nvinfo : EIATTR_FRAME_SIZE
	.align		4
.L_13:
        /*0054*/ 	.byte	0x04, 0x11
        /*0056*/ 	.short	(.L_15 - .L_14)
	.align		4
.L_14:
        /*0058*/ 	.word	index@(_Z23hpsi1_rt_stencil_ker1_cILi16EEviPKdS1_S1_S1_PK7double2PS2_iiiiii)
        /*005c*/ 	.word	0x00000000


	//----- nvinfo : EIATTR_REGCOUNT
	.align		4
.L_15:
        /*0060*/ 	.byte	0x04, 0x2f
        /*0062*/ 	.short	(.L_17 - .L_16)
	.align		4
.L_16:
        /*0064*/ 	.word	index@(_Z21hpsi1_rt_stencil_ker1ILi8EEviPKdS1_S1_S1_PK7double2PS2_iiiiii)
        /*0068*/ 	.word	0x0000007e


	//----- nvinfo : EIATTR_FRAME_SIZE
	.align		4
.L_17:
        /*006c*/ 	.byte	0x04, 0x11
        /*006e*/ 	.short	(.L_19 - .L_18)
	.align		4
.L_18:
        /*0070*/ 	.word	index@(_Z21hpsi1_rt_stencil_ker1ILi8EEviPKdS1_S1_S1_PK7double2PS2_iiiiii)
        /*0074*/ 	.word	0x00000000


	//----- nvinfo : EIATTR_MIN_STACK_SIZE
	.align		4
.L_19:
        /*0078*/ 	.byte	0x04, 0x12
        /*007a*/ 	.short	(.L_21 - .L_20)
	.align		4
.L_20:
        /*007c*/ 	.word	index@(_Z21hpsi1_rt_stencil_ker1ILi8EEviPKdS1_S1_S1_PK7double2PS2_iiiiii)
        /*0080*/ 	.word	0x00000000


	//----- nvinfo : EIATTR_MIN_STACK_SIZE
	.align		4
.L_21:
        /*0084*/ 	.byte	0x04, 0x12
        /*0086*/ 	.short	(.L_23 - .L_22)
	.align		4
.L_22:
        /*0088*/ 	.word	index@(_Z23hpsi1_rt_stencil_ker1_cILi16EEviPKdS1_S1_S1_PK7double2PS2_iiiiii)
        /*008c*/ 	.word	0x00000000


	//----- nvinfo : EIATTR_MIN_STACK_SIZE
	.align		4
.L_23:
        /*0090*/ 	.byte	0x04, 0x12
        /*0092*/ 	.short	(.L_25 - .L_24)
	.align		4
.L_24:
        /*0094*/ 	.word	index@(_Z23hpsi1_rt_stencil_ker1_cILi20EEviPKdS1_S1_S1_PK7double2PS2_iiiiii)
        /*0098*/ 	.word	0x00000000


	//----- nvinfo : EIATTR_MIN_STACK_SIZE
	.align		4
.L_25:
        /*009c*/ 	.byte	0x04, 0x12
        /*009e*/ 	.short	(.L_27 - .L_26)
	.align		4
.L_26:
        /*00a0*/ 	.word	index@(_Z21hpsi1_rt_stencil_fulliPKdS0_S0_S0_PK7double2PS1_iiiiiiPKiS6_S6_)
        /*00a4*/ 	.word	0x00000000


	//----- nvinfo : EIATTR_MIN_STACK_SIZE
	.align		4
.L_27:
        /*00a8*/ 	.byte	0x04, 0x12
        /*00aa*/ 	.short	(.L_29 - .L_28)
	.align		4
.L_28:
        /*00ac*/ 	.word	index@(_Z21hpsi1_rt_stencil_ker2iPKdS0_PK7double2PS1_iiiiiiPKi)
        /*00b0*/ 	.word	0x00000000
.L_29:


//--------------------- .nv.compat                --------------------------
	.section	.nv.compat,"",@"SHT_CUDA_COMPAT_INFO"
	.align	4
        /*0000*/ 	.byte	0x02, 0x09, 0x00, 0x00, 0x02, 0x02, 0x01, 0x00, 0x02, 0x05, 0x05, 0x00, 0x03, 0x07, 0x01, 0x01
        /*0010*/ 	.byte	0x02, 0x03, 0x00, 0x00, 0x02, 0x06, 0x01, 0x00, 0x04, 0x0b, 0x08, 0x00, 0x01, 0x00, 0x00, 0x00
        /*0020*/ 	.byte	0x00, 0x00, 0x00, 0x00


//--------------------- .nv.info._Z21hpsi1_rt_stencil_ker1ILi8EEviPKdS1_S1_S1_PK7double2PS2_iiiiii --------------------------
	.section	.nv.info._Z21hpsi1_rt_stencil_ker1ILi8EEviPKdS1_S1_S1_PK7double2PS2_iiiiii,"",@"SHT_CUDA_INFO"
	.sectionflags	@""
	.align	4


	//----- nvinfo : EIATTR_CUDA_API_VERSION
	.align		4
        /*0000*/ 	.byte	0x04, 0x37
        /*0002*/ 	.short	(.L_31 - .L_30)
.L_30:
        /*0004*/ 	.word	0x00000082


	//----- nvinfo : EIATTR_KPARAM_INFO
	.align		4
.L_31:
        /*0008*/ 	.byte	0x04, 0x17
        /*000a*/ 	.short	(.L_33 - .L_32)
.L_32:
        /*000c*/ 	.word	0x00000000
        /*0010*/ 	.short	0x000c
        /*0012*/ 	.short	0x004c
        /*0014*/ 	.byte	0x00, 0xf0, 0x11, 0x00


	//----- nvinfo : EIATTR_KPARAM_INFO
	.align		4
.L_33:
        /*0018*/ 	.byte	0x04, 0x17
        /*001a*/ 	.short	(.L_35 - .L_34)
.L_34:
        /*001c*/ 	.word	0x00000000
        /*0020*/ 	.short	0x000b
        /*0022*/ 	.short	0x0048
        /*0024*/ 	.byte	0x00, 0xf0, 0x11, 0x00


	//----- nvinfo : EIATTR_KPARAM_INFO
	.align		4
.L_35:
        /*0028*/ 	.byte	0x04, 0x17
        /*002a*/ 	.short	(.L_37 - .L_36)
.L_36:
        /*002c*/ 	.word	0x00000000
        /*0030*/ 	.short	0x000a
        /*0032*/ 	.short	0x0044
        /*0034*/ 	.byte	0x00, 0xf0, 0x11, 0x00


	//----- nvinfo : EIATTR_KPARAM_INFO
	.align		4
.L_37:
        /*0038*/ 	.byte	0x04, 0x17
        /*003a*/ 	.short	(.L_39 - .L_38)
.L_38:
        /*003c*/ 	.word	0x00000000
        /*0040*/ 	.short	0x0009
        /*0042*/ 	.short	0x0040
        /*0044*/ 	.byte	0x00, 0xf0, 0x11, 0x00


	//----- nvinfo : EIATTR_KPARAM_INFO
	.align		4
.L_39:
        /*0048*/ 	.byte	0x04, 0x17
        /*004a*/ 	.short	(.L_41 - .L_40)
.L_40:
        /*004c*/ 	.word	0x00000000
        /*0050*/ 	.short	0x0008
        /*0052*/ 	.short	0x003c
        /*0054*/ 	.byte	0x00, 0xf0, 0x11, 0x00


	//----- nvinfo : EIATTR_KPARAM_INFO
	.align		4
.L_41:
        /*0058*/ 	.byte	0x04, 0x17
        /*005a*/ 	.short	(.L_43 - .L_42)
.L_42:
        /*005c*/ 	.word	0x00000000
        /*0060*/ 	.short	0x0007
        /*0062*/ 	.short	0x0038
        /*0064*/ 	.byte	0x00, 0xf0, 0x11, 0x00


	//----- nvinfo : EIATTR_KPARAM_INFO
	.align		4
.L_43:
        /*0068*/ 	.byte	0x04, 0x17
        /*006a*/ 	.short	(.L_45 - .L_44)
.L_44:
        /*006c*/ 	.word	0x00000000
        /*0070*/ 	.short	0x0006
        /*0072*/ 	.short	0x0030
        /*0074*/ 	.byte	0x00, 0xf5, 0x21, 0x00


	//----- nvinfo : EIATTR_KPARAM_INFO
	.align		4
.L_45:
        /*0078*/ 	.byte	0x04, 0x17
        /*007a*/ 	.short	(.L_47 - .L_46)
.L_46:
        /*007c*/ 	.word	0x00000000
        /*0080*/ 	.short	0x0005
        /*0082*/ 	.short	0x0028
        /*0084*/ 	.byte	0x00, 0xf5, 0x21, 0x00


	//----- nvinfo : EIATTR_KPARAM_INFO
	.align		4
.L_47:
        /*0088*/ 	.byte	0x04, 0x17
        /*008a*/ 	.short	(.L_49 - .L_48)
.L_48:
        /*008c*/ 	.word	0x00000000
        /*0090*/ 	.short	0x0004
        /*0092*/ 	.short	0x0020
        /*0094*/ 	.byte	0x00, 0xf5, 0x21, 0x00


	//----- nvinfo : EIATTR_KPARAM_INFO
	.align		4
.L_49:
        /*0098*/ 	.byte	0x04, 0x17
        /*009a*/ 	.short	(.L_51 - .L_50)
.L_50:
        /*009c*/ 	.word	0x00000000
        /*00a0*/ 	.short	0x0003
        /*00a2*/ 	.short	0x0018
        /*00a4*/ 	.byte	0x00, 0xf5, 0x21, 0x00


	//----- nvinfo : EIATTR_KPARAM_INFO
	.align		4
.L_51:
        /*00a8*/ 	.byte	0x04, 0x17
        /*00aa*/ 	.short	(.L_53 - .L_52)
.L_52:
        /*00ac*/ 	.word	0x00000000
        /*00b0*/ 	.short	0x0002
        /*00b2*/ 	.short	0x0010
        /*00b4*/ 	.byte	0x00, 0xf5, 0x21, 0x00


	//----- nvinfo : EIATTR_KPARAM_INFO
	.align		4
.L_53:
        /*00b8*/ 	.byte	0x04, 0x17
        /*00ba*/ 	.short	(.L_55 - .L_54)
.L_54:
        /*00bc*/ 	.word	0x00000000
        /*00c0*/ 	.short	0x0001
        /*00c2*/ 	.short	0x0008
        /*00c4*/ 	.byte	0x00, 0xf5, 0x21, 0x00


	//----- nvinfo : EIATTR_KPARAM_INFO
	.align		4
.L_55:
        /*00c8*/ 	.byte	0x04, 0x17
        /*00ca*/ 	.short	(.L_57 - .L_56)
.L_56:
        /*00cc*/ 	.word	0x00000000
        /*00d0*/ 	.short	0x0000
        /*00d2*/ 	.short	0x0000
        /*00d4*/ 	.byte	0x00, 0xf0, 0x11, 0x00


	//----- nvinfo : EIATTR_SPARSE_MMA_MASK
	.align		4
.L_57:
        /*00d8*/ 	.byte	0x03, 0x50
        /*00da*/ 	.short	0x0000


	//----- nvinfo : EIATTR_MAXREG_COUNT
	.align		4
        /*00dc*/ 	.byte	0x03, 0x1b
        /*00de*/ 	.short	0x00ff


	//----- nvinfo : EIATTR_MERCURY_ISA_VERSION
	.align		4
        /*00e0*/ 	.byte	0x03, 0x5f
        /*00e2*/ 	.short	0x0101


	//----- nvinfo : EIATTR_VRC_CTA_INIT_COUNT
	.align		4
        /*00e4*/ 	.byte	0x02, 0x4a
	.zero		1
	.zero		1


	//----- nvinfo : EIATTR_EXIT_INSTR_OFFSETS
	.align		4
        /*00e8*/ 	.byte	0x04, 0x1c
        /*00ea*/ 	.short	(.L_59 - .L_58)


	//   ....[0]....
.L_58:
        /*00ec*/ 	.word	0x00000040


	//   ....[1]....
        /*00f0*/ 	.word	0x00000250


	//   ....[2]....
        /*00f4*/ 	.word	0x00002720


	//----- nvinfo : EIATTR_MAX_THREADS
	.align		4
.L_59:
        /*00f8*/ 	.byte	0x04, 0x05
        /*00fa*/ 	.short	(.L_61 - .L_60)
.L_60:
        /*00fc*/ 	.word	0x00000080
        /*0100*/ 	.word	0x00000001
        /*0104*/ 	.word	0x00000001


	//----- nvinfo : EIATTR_CBANK_PARAM_SIZE
	.align		4
.L_61:
        /*0108*/ 	.byte	0x03, 0x19
        /*010a*/ 	.short	0x0050


	//----- nvinfo : EIATTR_PARAM_CBANK
	.align		4
        /*010c*/ 	.byte	0x04, 0x0a
        /*010e*/ 	.short	(.L_63 - .L_62)
	.align		4
.L_62:
        /*0110*/ 	.word	index@(.nv.constant0._Z21hpsi1_rt_stencil_ker1ILi8EEviPKdS1_S1_S1_PK7double2PS2_iiiiii)
        /*0114*/ 	.short	0x0380
        /*0116*/ 	.short	0x0050


	//----- nvinfo : EIATTR_SW_WAR
	.align		4
.L_63:
        /*0118*/ 	.byte	0x04, 0x36
        /*011a*/ 	.short	(.L_65 - .L_64)
.L_64:
        /*011c*/ 	.word	0x00000008
.L_65:


//--------------------- .nv.info._Z23hpsi1_rt_stencil_ker1_cILi16EEviPKdS1_S1_S1_PK7double2PS2_iiiiii --------------------------
	.section	.nv.info._Z23hpsi1_rt_stencil_ker1_cILi16EEviPKdS1_S1_S1_PK7double2PS2_iiiiii,"",@"SHT_CUDA_INFO"
	.sectionflags	@""
	.align	4


	//----- nvinfo : EIATTR_CUDA_API_VERSION
	.align		4
        /*0000*/ 	.byte	0x04, 0x37
        /*0002*/ 	.short	(.L_67 - .L_66)
.L_66:
        /*0004*/ 	.word	0x00000082


	//----- nvinfo : EIATTR_KPARAM_INFO
	.align		4
.L_67:
        /*0008*/ 	.byte	0x04, 0x17
        /*000a*/ 	.short	(.L_69 - .L_68)
.L_68:
        /*000c*/ 	.word	0x00000000
        /*0010*/ 	.short	0x000c
        /*0012*/ 	.short	0x004c
        /*0014*/ 	.byte	0x00, 0xf0, 0x11, 0x00


	//----- nvinfo : EIATTR_KPARAM_INFO
	.align		4
.L_69:
        /*0018*/ 	.byte	0x04, 0x17
        /*001a*/ 	.short	(.L_71 - .L_70)
.L_70:
        /*001c*/ 	.word	0x00000000
        /*0020*/ 	.short	0x000b
        /*0022*/ 	.short	0x0048
        /*0024*/ 	.byte	0x00, 0xf0, 0x11, 0x00


	//----- nvinfo : EIATTR_KPARAM_INFO
	.align		4
.L_71:
        /*0028*/ 	.byte	0x04, 0x17
        /*002a*/ 	.short	(.L_73 - .L_72)
.L_72:
        /*002c*/ 	.word	0x00000000
        /*0030*/ 	.short	0x000a
        /*0032*/ 	.short	0x0044
        /*0034*/ 	.byte	0x00, 0xf0, 0x11, 0x00


	//----- nvinfo : EIATTR_KPARAM_INFO
	.align		4
.L_73:
        /*0038*/ 	.byte	0x04, 0x17
        /*003a*/ 	.short	(.L_75 - .L_74)
.L_74:
        /*003c*/ 	.word	0x00000000
        /*0040*/ 	.short	0x0009
        /*0042*/ 	.short	0x0040
        /*0044*/ 	.byte	0x00, 0xf0, 0x11, 0x00


	//----- nvinfo : EIATTR_KPARAM_INFO
	.align		4
.L_75:
        /*0048*/ 	.byte	0x04, 0x17
        /*004a*/ 	.short	(.L_77 - .L_76)
.L_76:
        /*004c*/ 	.word	0x00000000
        /*0050*/ 	.short	0x0008
        /*0052*/ 	.short	0x003c
        /*0054*/ 	.byte	0x00, 0xf0, 0x11, 0x00


	//----- nvinfo : EIATTR_KPARAM_INFO
	.align		4
.L_77:
        /*0058*/ 	.byte	0x04, 0x17
        /*005a*/ 	.short	(.L_79 - .L_78)
.L_78:
        /*005c*/ 	.word	0x00000000
        /*0060*/ 	.short	0x0007
        /*0062*/ 	.short	0x0038
        /*0064*/ 	.byte	0x00, 0xf0, 0x11, 0x00


	//----- nvinfo : EIATTR_KPARAM_INFO
	.align		4
.L_79:
        /*0068*/ 	.byte	0x04, 0x17
        /*006a*/ 	.short	(.L_81 - .L_80)
.L_80:
        /*006c*/ 	.word	0x00000000
        /*0070*/ 	.short	0x0006
        /*0072*/ 	.short	0x0030
        /*0074*/ 	.byte	0x00, 0xf5, 0x21, 0x00


	//----- nvinfo : EIATTR_KPARAM_INFO
	.align		4
.L_81:
        /*0078*/ 	.byte	0x04, 0x17
        /*007a*/ 	.short	(.L_83 - .L_82)
.L_82:
        /*007c*/ 	.word	0x00000000
        /*0080*/ 	.short	0x0005
        /*0082*/ 	.short	0x0028
        /*0084*/ 	.byte	0x00, 0xf5, 0x21, 0x00


	//----- nvinfo : EIATTR_KPARAM_INFO
	.align		4
.L_83:
        /*0088*/ 	.byte	0x04, 0x17
        /*008a*/ 	.short	(.L_85 - .L_84)
.L_84:
        /*008c*/ 	.word	0x00000000
        /*0090*/ 	.short	0x0004
        /*0092*/ 	.short	0x0020
        /*0094*/ 	.byte	0x00, 0xf5, 0x21, 0x00


	//----- nvinfo : EIATTR_KPARAM_INFO
	.align		4
.L_85:
        /*0098*/ 	.byte	0x04, 0x17
        /*009a*/ 	.short	(.L_87 - .L_86)
.L_86:
        /*009c*/ 	.word	0x00000000
        /*00a0*/ 	.short	0x0003
        /*00a2*/ 	.short	0x0018
        /*00a4*/ 	.byte	0x00, 0xf5, 0x21, 0x00


	//----- nvinfo : EIATTR_KPARAM_INFO
	.align		4
.L_87:
        /*00a8*/ 	.byte	0x04, 0x17
        /*00aa*/ 	.short	(.L_89 - .L_88)
.L_88:
        /*00ac*/ 	.word	0x00000000
        /*00b0*/ 	.short	0x0002
        /*00b2*/ 	.short	0x0010
        /*00b4*/ 	.byte	0x00, 0xf5, 0x21, 0x00


	//----- nvinfo : EIATTR_KPARAM_INFO
	.align		4
.L_89:
        /*00b8*/ 	.byte	0x04, 0x17
        /*00ba*/ 	.short	(.L_91 - .L_90)
.L_90:
        /*00bc*/ 	.word	0x00000000
        /*00c0*/ 	.short	0x0001
        /*00c2*/ 	.short	0x0008
        /*00c4*/ 	.byte	0x00, 0xf5, 0x21, 0x00


	//----- nvinfo : EIATTR_KPARAM_INFO
	.align		4
.L_91:
        /*00c8*/ 	.byte	0x04, 0x17
        /*00ca*/ 	.short	(.L_93 - .L_92)
.L_92:
        /*00cc*/ 	.word	0x00000000
        /*00d0*/ 	.short	0x0000
        /*00d2*/ 	.short	0x0000
        /*00d4*/ 	.byte	0x00, 0xf0, 0x11, 0x00


	//----- nvinfo : EIATTR_SPARSE_MMA_MASK
	.align		4
.L_93:
        /*00d8*/ 	.byte	0x03, 0x50
        /*00da*/ 	.short	0x0000


	//----- nvinfo : EIATTR_MAXREG_COUNT
	.align		4
        /*00dc*/ 	.byte	0x03, 0x1b
        /*00de*/ 	.short	0x00ff


	//----- nvinfo : EIATTR_MERCURY_ISA_VERSION
	.align		4
        /*00e0*/ 	.byte	0x03, 0x5f
        /*00e2*/ 	.short	0x0101


	//----- nvinfo : EIATTR_VRC_CTA_INIT_COUNT
	.align		4
        /*00e4*/ 	.byte	0x02, 0x4a
	.zero		1
	.zero		1


	//----- nvinfo : EIATTR_EXIT_INSTR_OFFSETS
	.align		4
        /*00e8*/ 	.byte	0x04, 0x1c
        /*00ea*/ 	.short	(.L_95 - .L_94)


	//   ....[0]....
.L_94:
        /*00ec*/ 	.word	0x00000050


	//   ....[1]....
        /*00f0*/ 	.word	0x00000260


	//   ....[2]....
        /*00f4*/ 	.word	0x00003860


	//----- nvinfo : EIATTR_CBANK_PARAM_SIZE
	.align		4
.L_95:
        /*00f8*/ 	.byte	0x03, 0x19
        /*00fa*/ 	.short	0x0050


	//----- nvinfo : EIATTR_PARAM_CBANK
	.align		4
        /*00fc*/ 	.byte	0x04, 0x0a
        /*00fe*/ 	.short	(.L_97 - .L_96)
	.align		4
.L_96:
        /*0100*/ 	.word	index@(.nv.constant0._Z23hpsi1_rt_stencil_ker1_cILi16EEviPKdS1_S1_S1_PK7double2PS2_iiiiii)
        /*0104*/ 	.short	0x0380
        /*0106*/ 	.short	0x0050


	//----- nvinfo : EIATTR_SW_WAR
	.align		4
.L_97:
        /*0108*/ 	.byte	0x04, 0x36
        /*010a*/ 	.short	(.L_99 - .L_98)
.L_98:
        /*010c*/ 	.word	0x00000008
.L_99:


//--------------------- .nv.info._Z23hpsi1_rt_stencil_ker1_cILi20EEviPKdS1_S1_S1_PK7double2PS2_iiiiii --------------------------
	.section	.nv.info._Z23hpsi1_rt_stencil_ker1_cILi20EEviPKdS1_S1_S1_PK7double2PS2_iiiiii,"",@"SHT_CUDA_INFO"
	.sectionflags	@""
	.align	4


	//----- nvinfo : EIATTR_CUDA_API_VERSION
	.align		4
        /*0000*/ 	.byte	0x04, 0x37
        /*0002*/ 	.short	(.L_101 - .L_100)
.L_100:
        /*0004*/ 	.word	0x00000082


	//----- nvinfo : EIATTR_KPARAM_INFO
	.align		4
.L_101:
        /*0008*/ 	.byte	0x04, 0x17
        /*000a*/ 	.short	(.L_103 - .L_102)
.L_102:
        /*000c*/ 	.word	0x00000000
        /*0010*/ 	.short	0x000c
        /*0012*/ 	.short	0x004c
        /*0014*/ 	.byte	0x00, 0xf0, 0x11, 0x00


	//----- nvinfo : EIATTR_KPARAM_INFO
	.align		4
.L_103:
        /*0018*/ 	.byte	0x04, 0x17
        /*001a*/ 	.short	(.L_105 - .L_104)
.L_104:
        /*001c*/ 	.word	0x00000000
        /*0020*/ 	.short	0x000b
        /*0022*/ 	.short	0x0048
        /*0024*/ 	.byte	0x00, 0xf0, 0x11, 0x00


	//----- nvinfo : EIATTR_KPARAM_INFO
	.align		4
.L_105:
        /*0028*/ 	.byte	0x04, 0x17
        /*002a*/ 	.short	(.L_107 - .L_106)
.L_106:
        /*002c*/ 	.word	0x00000000
        /*0030*/ 	.short	0x000a
        /*0032*/ 	.short	0x0044
        /*0034*/ 	.byte	0x00, 0xf0, 0x11, 0x00


	//----- nvinfo : EIATTR_KPARAM_INFO
	.align		4
.L_107:
        /*0038*/ 	.byte	0x04, 0x17
        /*003a*/ 	.short	(.L_109 - .L_108)
.L_108:
        /*003c*/ 	.word	0x00000000
        /*0040*/ 	.short	0x0009
        /*0042*/ 	.short	0x0040
        /*0044*/ 	.byte	0x00, 0xf0, 0x11, 0x00


	//----- nvinfo : EIATTR_KPARAM_INFO
	.align		4
.L_109:
        /*0048*/ 	.byte	0x04, 0x17
        /*004a*/ 	.short	(.L_111 - .L_110)
.L_110:
        /*004c*/ 	.word	0x00000000
        /*0050*/ 	.short	0x0008
        /*0052*/ 	.short	0x003c
        /*0054*/ 	.byte	0x00, 0xf0, 0x11, 0x00


	//----- nvinfo : EIATTR_KPARAM_INFO
	.align		4
.L_111:
        /*0058*/ 	.byte	0x04, 0x17
        /*005a*/ 	.short	(.L_113 - .L_112)
.L_112:
        /*005c*/ 	.word	0x00000000
        /*0060*/ 	.short	0x0007
        /*0062*/ 	.short	0x0038
        /*0064*/ 	.byte	0x00, 0xf0, 0x11, 0x00


	//----- nvinfo : EIATTR_KPARAM_INFO
	.align		4
.L_113:
        /*0068*/ 	.byte	0x04, 0x17
        /*006a*/ 	.short	(.L_115 - .L_114)
.L_114:
        /*006c*/ 	.word	0x00000000
        /*0070*/ 	.short	0x0006
        /*0072*/ 	.short	0x0030
        /*0074*/ 	.byte	0x00, 0xf5, 0x21, 0x00


	//----- nvinfo : EIATTR_KPARAM_INFO
	.align		4
.L_115:
        /*0078*/ 	.byte	0x04, 0x17
        /*007a*/ 	.short	(.L_117 - .L_116)
.L_116:
        /*007c*/ 	.word	0x00000000
        /*0080*/ 	.short	0x0005
        /*0082*/ 	.short	0x0028
        /*0084*/ 	.byte	0x00, 0xf5, 0x21, 0x00


	//----- nvinfo : EIATTR_KPARAM_INFO
	.align		4
.L_117:
        /*0088*/ 	.byte	0x04, 0x17
        /*008a*/ 	.short	(.L_119 - .L_118)
.L_118:
        /*008c*/ 	.word	0x00000000
        /*0090*/ 	.short	0x0004
        /*0092*/ 	.short	0x0020
        /*0094*/ 	.byte	0x00, 0xf5, 0x21, 0x00


	//----- nvinfo : EIATTR_KPARAM_INFO
	.align		4
.L_119:
        /*0098*/ 	.byte	0x04, 0x17
        /*009a*/ 	.short	(.L_121 - .L_120)
.L_120:
        /*009c*/ 	.word	0x00000000
        /*00a0*/ 	.short	0x0003
        /*00a2*/ 	.short	0x0018
        /*00a4*/ 	.byte	0x00, 0xf5, 0x21, 0x00


	//----- nvinfo : EIATTR_KPARAM_INFO
	.align		4
.L_121:
        /*00a8*/ 	.byte	0x04, 0x17
        /*00aa*/ 	.short	(.L_123 - .L_122)
.L_122:
        /*00ac*/ 	.word	0x00000000
        /*00b0*/ 	.short	0x0002
        /*00b2*/ 	.short	0x0010
        /*00b4*/ 	.byte	0x00, 0xf5, 0x21, 0x00


	//----- nvinfo : EIATTR_KPARAM_INFO
	.align		4
.L_123:
        /*00b8*/ 	.byte	0x04, 0x17
        /*00ba*/ 	.short	(.L_125 - .L_124)
.L_124:
        /*00bc*/ 	.word	0x00000000
        /*00c0*/ 	.short	0x0001
        /*00c2*/ 	.short	0x0008
        /*00c4*/ 	.byte	0x00, 0xf5, 0x21, 0x00


	//----- nvinfo : EIATTR_KPARAM_INFO
	.align		4
.L_125:
        /*00c8*/ 	.byte	0x04, 0x17
        /*00ca*/ 	.short	(.L_127 - .L_126)
.L_126:
        /*00cc*/ 	.word	0x00000000
        /*00d0*/ 	.short	0x0000
        /*00d2*/ 	.short	0x0000
        /*00d4*/ 	.byte	0x00, 0xf0, 0x11, 0x00


	//----- nvinfo : EIATTR_SPARSE_MMA_MASK
	.align		4
.L_127:
        /*00d8*/ 	.byte	0x03, 0x50
        /*00da*/ 	.short	0x0000


	//----- nvinfo : EIATTR_MAXREG_COUNT
	.align		4
        /*00dc*/ 	.byte	0x03, 0x1b
        /*00de*/ 	.short	0x00ff


	//----- nvinfo : EIATTR_MERCURY_ISA_VERSION
	.align		4
        /*00e0*/ 	.byte	0x03, 0x5f
        /*00e2*/ 	.short	0x0101


	//----- nvinfo : EIATTR_VRC_CTA_INIT_COUNT
	.align		4
        /*00e4*/ 	.byte	0x02, 0x4a
	.zero		1
	.zero		1


	//----- nvinfo : EIATTR_EXIT_INSTR_OFFSETS
	.align		4
        /*00e8*/ 	.byte	0x04, 0x1c
        /*00ea*/ 	.short	(.L_129 - .L_128)


	//   ....[0]....
.L_128:
        /*00ec*/ 	.word	0x00000050


	//   ....[1]....
        /*00f0*/ 	.word	0x00000250


	//   ....[2]....
        /*00f4*/ 	.word	0x000044e0


	//----- nvinfo : EIATTR_CBANK_PARAM_SIZE
	.align		4
.L_129:
        /*00f8*/ 	.byte	0x03, 0x19
        /*00fa*/ 	.short	0x0050


	//----- nvinfo : EIATTR_PARAM_CBANK
	.align		4
        /*00fc*/ 	.byte	0x04, 0x0a
        /*00fe*/ 	.short	(.L_131 - .L_130)
	.align		4
.L_130:
        /*0100*/ 	.word	index@(.nv.constant0._Z23hpsi1_rt_stencil_ker1_cILi20EEviPKdS1_S1_S1_PK7double2PS2_iiiiii)
        /*0104*/ 	.short	0x0380
        /*0106*/ 	.short	0x0050


	//----- nvinfo : EIATTR_SW_WAR
	.align		4
.L_131:
        /*0108*/ 	.byte	0x04, 0x36
        /*010a*/ 	.short	(.L_133 - .L_132)
.L_132:
        /*010c*/ 	.word	0x00000008
.L_133:


//--------------------- .nv.info._Z21hpsi1_rt_stencil_fulliPKdS0_S0_S0_PK7double2PS1_iiiiiiPKiS6_S6_ --------------------------
	.section	.nv.info._Z21hpsi1_rt_stencil_fulliPKdS0_S0_S0_PK7double2PS1_iiiiiiPKiS6_S6_,"",@"SHT_CUDA_INFO"
	.sectionflags	@""
	.align	4


	//----- nvinfo : EIATTR_CUDA_API_VERSION
	.align		4
        /*0000*/ 	.byte	0x04, 0x37
        /*0002*/ 	.short	(.L_135 - .L_134)
.L_134:
        /*0004*/ 	.word	0x00000082


	//----- nvinfo : EIATTR_KPARAM_INFO
	.align		4
.L_135:
        /*0008*/ 	.byte	0x04, 0x17
        /*000a*/ 	.short	(.L_137 - .L_136)
.L_136:
        /*000c*/ 	.word	0x00000000
        /*0010*/ 	.short	0x000f
        /*0012*/ 	.short	0x0060
        /*0014*/ 	.byte	0x00, 0xf5, 0x21, 0x00


	//----- nvinfo : EIATTR_KPARAM_INFO
	.align		4
.L_137:
        /*0018*/ 	.byte	0x04, 0x17
        /*001a*/ 	.short	(.L_139 - .L_138)
.L_138:
        /*001c*/ 	.word	0x00000000
        /*0020*/ 	.short	0x000e
        /*0022*/ 	.short	0x0058
        /*0024*/ 	.byte	0x00, 0xf5, 0x21, 0x00


	//----- nvinfo : EIATTR_KPARAM_INFO
	.align		4
.L_139:
        /*0028*/ 	.byte	0x04, 0x17
        /*002a*/ 	.short	(.L_141 - .L_140)
.L_140:
        /*002c*/ 	.word	0x00000000
        /*0030*/ 	.short	0x000d
        /*0032*/ 	.short	0x0050
        /*0034*/ 	.byte	0x00, 0xf5, 0x21, 0x00


	//----- nvinfo : EIATTR_KPARAM_INFO
	.align		4
.L_141:
        /*0038*/ 	.byte	0x04, 0x17
        /*003a*/ 	.short	(.L_143 - .L_142)
.L_142:
        /*003c*/ 	.word	0x00000000
        /*0040*/ 	.short	0x000c
        /*0042*/ 	.short	0x004c
        /*0044*/ 	.byte	0x00, 0xf0, 0x11, 0x00


	//----- nvinfo : EIATTR_KPARAM_INFO
	.align		4
.L_143:
        /*0048*/ 	.byte	0x04, 0x17
        /*004a*/ 	.short	(.L_145 - .L_144)
.L_144:
        /*004c*/ 	.word	0x00000000
        /*0050*/ 	.short	0x000b
        /*0052*/ 	.short	0x0048
        /*0054*/ 	.byte	0x00, 0xf0, 0x11, 0x00


	//----- nvinfo : EIATTR_KPARAM_INFO
	.align		4
.L_145:
        /*0058*/ 	.byte	0x04, 0x17
        /*005a*/ 	.short	(.L_147 - .L_146)
.L_146:
        /*005c*/ 	.word	0x00000000
        /*0060*/ 	.short	0x000a
        /*0062*/ 	.short	0x0044
        /*0064*/ 	.byte	0x00, 0xf0, 0x11, 0x00


	//----- nvinfo : EIATTR_KPARAM_INFO
	.align		4
.L_147:
        /*0068*/ 	.byte	0x04, 0x17
        /*006a*/ 	.short	(.L_149 - .L_148)
.L_148:
        /*006c*/ 	.word	0x00000000
        /*0070*/ 	.short	0x0009
        /*0072*/ 	.short	0x0040
        /*0074*/ 	.byte	0x00, 0xf0, 0x11, 0x00


	//----- nvinfo : EIATTR_KPARAM_INFO
	.align		4
.L_149:
        /*0078*/ 	.byte	0x04, 0x17
        /*007a*/ 	.short	(.L_151 - .L_150)
.L_150:
        /*007c*/ 	.word	0x00000000
        /*0080*/ 	.short	0x0008
        /*0082*/ 	.short	0x003c
        /*0084*/ 	.byte	0x00, 0xf0, 0x11, 0x00


	//----- nvinfo : EIATTR_KPARAM_INFO
	.align		4
.L_151:
        /*0088*/ 	.byte	0x04, 0x17
        /*008a*/ 	.short	(.L_153 - .L_152)
.L_152:
        /*008c*/ 	.word	0x00000000
        /*0090*/ 	.short	0x0007
        /*0092*/ 	.short	0x0038
        /*0094*/ 	.byte	0x00, 0xf0, 0x11, 0x00


	//----- nvinfo : EIATTR_KPARAM_INFO
	.align		4
.L_153:
        /*0098*/ 	.byte	0x04, 0x17
        /*009a*/ 	.short	(.L_155 - .L_154)
.L_154:
        /*009c*/ 	.word	0x00000000
        /*00a0*/ 	.short	0x0006
        /*00a2*/ 	.short	0x0030
        /*00a4*/ 	.byte	0x00, 0xf5, 0x21, 0x00


	//----- nvinfo : EIATTR_KPARAM_INFO
	.align		4
.L_155:
        /*00a8*/ 	.byte	0x04, 0x17
        /*00aa*/ 	.short	(.L_157 - .L_156)
.L_156:
        /*00ac*/ 	.word	0x00000000
        /*00b0*/ 	.short	0x0005
        /*00b2*/ 	.short	0x0028
        /*00b4*/ 	.byte	0x00, 0xf5, 0x21, 0x00


	//----- nvinfo : EIATTR_KPARAM_INFO
	.align		4
.L_157:
        /*00b8*/ 	.byte	0x04, 0x17
        /*00ba*/ 	.short	(.L_159 - .L_158)
.L_158:
        /*00bc*/ 	.word	0x00000000
        /*00c0*/ 	.short	0x0004
        /*00c2*/ 	.short	0x0020
        /*00c4*/ 	.byte	0x00, 0xf5, 0x21, 0x00


	//----- nvinfo : EIATTR_KPARAM_INFO
	.align		4
.L_159:
        /*00c8*/ 	.byte	0x04, 0x17
        /*00ca*/ 	.short	(.L_161 - .L_160)
.L_160:
        /*00cc*/ 	.word	0x00000000
        /*00d0*/ 	.short	0x0003
        /*00d2*/ 	.short	0x0018
        /*00d4*/ 	.byte	0x00, 0xf5, 0x21, 0x00


	//----- nvinfo : EIATTR_KPARAM_INFO
	.align		4
.L_161:
        /*00d8*/ 	.byte	0x04, 0x17
        /*00da*/ 	.short	(.L_163 - .L_162)
.L_162:
        /*00dc*/ 	.word	0x00000000
        /*00e0*/ 	.short	0x0002
        /*00e2*/ 	.short	0x0010
        /*00e4*/ 	.byte	0x00, 0xf5, 0x21, 0x00


	//----- nvinfo : EIATTR_KPARAM_INFO
	.align		4
.L_163:
        /*00e8*/ 	.byte	0x04, 0x17
        /*00ea*/ 	.short	(.L_165 - .L_164)
.L_164:
        /*00ec*/ 	.word	0x00000000
        /*00f0*/ 	.short	0x0001
        /*00f2*/ 	.short	0x0008
        /*00f4*/ 	.byte	0x00, 0xf5, 0x21, 0x00


	//----- nvinfo : EIATTR_KPARAM_INFO
	.align		4
.L_165:
        /*00f8*/ 	.byte	0x04, 0x17
        /*00fa*/ 	.short	(.L_167 - .L_166)
.L_166:
        /*00fc*/ 	.word	0x00000000
        /*0100*/ 	.short	0x0000
        /*0102*/ 	.short	0x0000
        /*0104*/ 	.byte	0x00, 0xf0, 0x11, 0x00


	//----- nvinfo : EIATTR_SPARSE_MMA_MASK
	.align		4
.L_167:
        /*0108*/ 	.byte	0x03, 0x50
        /*010a*/ 	.short	0x0000


	//----- nvinfo : EIATTR_MAXREG_COUNT
	.align		4
        /*010c*/ 	.byte	0x03, 0x1b
        /*010e*/ 	.short	0x00ff


	//----- nvinfo : EIATTR_MERCURY_ISA_VERSION
	.align		4
        /*0110*/ 	.byte	0x03, 0x5f
        /*0112*/ 	.short	0x0101


	//----- nvinfo : EIATTR_VRC_CTA_INIT_COUNT
	.align		4
        /*0114*/ 	.byte	0x02, 0x4a
	.zero		1
	.zero		1


	//----- nvinfo : EIATTR_EXIT_INSTR_OFFSETS
	.align		4
        /*0118*/ 	.byte	0x04, 0x1c
        /*011a*/ 	.short	(.L_169 - .L_168)


	//   ....[0]....
.L_168:
        /*011c*/ 	.word	0x00000040


	//   ....[1]....
        /*0120*/ 	.word	0x00000290


	//   ....[2]....
        /*0124*/ 	.word	0x00001600


	//----- nvinfo : EIATTR_CBANK_PARAM_SIZE
	.align		4
.L_169:
        /*0128*/ 	.byte	0x03, 0x19
        /*012a*/ 	.short	0x0068


	//----- nvinfo : EIATTR_PARAM_CBANK
	.align		4
        /*012c*/ 	.byte	0x04, 0x0a
        /*012e*/ 	.short	(.L_171 - .L_170)
	.align		4
.L_170:
        /*0130*/ 	.word	index@(.nv.constant0._Z21hpsi1_rt_stencil_fulliPKdS0_S0_S0_PK7double2PS1_iiiiiiPKiS6_S6_)
        /*0134*/ 	.short	0x0380
        /*0136*/ 	.short	0x0068


	//----- nvinfo : EIATTR_SW_WAR
	.align		4
.L_171:
        /*0138*/ 	.byte	0x04, 0x36
        /*013a*/ 	.short	(.L_173 - .L_172)
.L_172:
        /*013c*/ 	.word	0x00000008
.L_173:


//--------------------- .nv.info._Z21hpsi1_rt_stencil_ker2iPKdS0_PK7double2PS1_iiiiiiPKi --------------------------
	.section	.nv.info._Z21hpsi1_rt_stencil_ker2iPKdS0_PK7double2PS1_iiiiiiPKi,"",@"SHT_CUDA_INFO"
	.sectionflags	@""
	.align	4


	//----- nvinfo : EIATTR_CUDA_API_VERSION
	.align		4
        /*0000*/ 	.byte	0x04, 0x37
        /*0002*/ 	.short	(.L_175 - .L_174)
.L_174:
        /*0004*/ 	.word	0x00000082


	//----- nvinfo : EIATTR_KPARAM_INFO
	.align		4
.L_175:
        /*0008*/ 	.byte	0x04, 0x17
        /*000a*/ 	.short	(.L_177 - .L_176)
.L_176:
        /*000c*/ 	.word	0x00000000
        /*0010*/ 	.short	0x000b
        /*0012*/ 	.short	0x0040
        /*0014*/ 	.byte	0x00, 0xf5, 0x21, 0x00


	//----- nvinfo : EIATTR_KPARAM_INFO
	.align		4
.L_177:
        /*0018*/ 	.byte	0x04, 0x17
        /*001a*/ 	.short	(.L_179 - .L_178)
.L_178:
        /*001c*/ 	.word	0x00000000
        /*0020*/ 	.short	0x000a
        /*0022*/ 	.short	0x003c
        /*0024*/ 	.byte	0x00, 0xf0, 0x11, 0x00


	//----- nvinfo : EIATTR_KPARAM_INFO
	.align		4
.L_179:
        /*0028*/ 	.byte	0x04, 0x17
        /*002a*/ 	.short	(.L_181 - .L_180)
.L_180:
        /*002c*/ 	.word	0x00000000
        /*0030*/ 	.short	0x0009
        /*0032*/ 	.short	0x0038
        /*0034*/ 	.byte	0x00, 0xf0, 0x11, 0x00


	//----- nvinfo : EIATTR_KPARAM_INFO
	.align		4
.L_181:
        /*0038*/ 	.byte	0x04, 0x17
        /*003a*/ 	.short	(.L_183 - .L_182)
.L_182:
        /*003c*/ 	.word	0x00000000
        /*0040*/ 	.short	0x0008
        /*0042*/ 	.short	0x0034
        /*0044*/ 	.byte	0x00, 0xf0, 0x11, 0x00


	//----- nvinfo : EIATTR_KPARAM_INFO
	.align		4
.L_183:
        /*0048*/ 	.byte	0x04, 0x17
        /*004a*/ 	.short	(.L_185 - .L_184)
.L_184:
        /*004c*/ 	.word	0x00000000
        /*0050*/ 	.short	0x0007
        /*0052*/ 	.short	0x0030
        /*0054*/ 	.byte	0x00, 0xf0, 0x11, 0x00


	//----- nvinfo : EIATTR_KPARAM_INFO
	.align		4
.L_185:
        /*0058*/ 	.byte	0x04, 0x17
        /*005a*/ 	.short	(.L_187 - .L_186)
.L_186:
        /*005c*/ 	.word	0x00000000
        /*0060*/ 	.short	0x0006
        /*0062*/ 	.short	0x002c
        /*0064*/ 	.byte	0x00, 0xf0, 0x11, 0x00


	//----- nvinfo : EIATTR_KPARAM_INFO
	.align		4
.L_187:
        /*0068*/ 	.byte	0x04, 0x17
        /*006a*/ 	.short	(.L_189 - .L_188)
.L_188:
        /*006c*/ 	.word	0x00000000
        /*0070*/ 	.short	0x0005
        /*0072*/ 	.short	0x0028
        /*0074*/ 	.byte	0x00, 0xf0, 0x11, 0x00


	//----- nvinfo : EIATTR_KPARAM_INFO
	.align		4
.L_189:
        /*0078*/ 	.byte	0x04, 0x17
        /*007a*/ 	.short	(.L_191 - .L_190)
.L_190:
        /*007c*/ 	.word	0x00000000
        /*0080*/ 	.short	0x0004
        /*0082*/ 	.short	0x0020
        /*0084*/ 	.byte	0x00, 0xf5, 0x21, 0x00


	//----- nvinfo : EIATTR_KPARAM_INFO
	.align		4
.L_191:
        /*0088*/ 	.byte	0x04, 0x17
        /*008a*/ 	.short	(.L_193 - .L_192)
.L_192:
        /*008c*/ 	.word	0x00000000
        /*0090*/ 	.short	0x0003
        /*0092*/ 	.short	0x0018
        /*0094*/ 	.byte	0x00, 0xf5, 0x21, 0x00


	//----- nvinfo : EIATTR_KPARAM_INFO
	.align		4
.L_193:
        /*0098*/ 	.byte	0x04, 0x17
        /*009a*/ 	.short	(.L_195 - .L_194)
.L_194:
        /*009c*/ 	.word	0x00000000
        /*00a0*/ 	.short	0x0002
        /*00a2*/ 	.short	0x0010
        /*00a4*/ 	.byte	0x00, 0xf5, 0x21, 0x00


	//----- nvinfo : EIATTR_KPARAM_INFO
	.align		4
.L_195:
        /*00a8*/ 	.byte	0x04, 0x17
        /*00aa*/ 	.short	(.L_197 - .L_196)
.L_196:
        /*00ac*/ 	.word	0x00000000
        /*00b0*/ 	.short	0x0001
        /*00b2*/ 	.short	0x0008
        /*00b4*/ 	.byte	0x00, 0xf5, 0x21, 0x00


	//----- nvinfo : EIATTR_KPARAM_INFO
	.align		4
.L_197:
        /*00b8*/ 	.byte	0x04, 0x17
        /*00ba*/ 	.short	(.L_199 - .L_198)
.L_198:
        /*00bc*/ 	.word	0x00000000
        /*00c0*/ 	.short	0x0000
        /*00c2*/ 	.short	0x0000
        /*00c4*/ 	.byte	0x00, 0xf0, 0x11, 0x00


	//----- nvinfo : EIATTR_SPARSE_MMA_MASK
	.align		4
.L_199:
        /*00c8*/ 	.byte	0x03, 0x50
        /*00ca*/ 	.short	0x0000


	//----- nvinfo : EIATTR_MAXREG_COUNT
	.align		4
        /*00cc*/ 	.byte	0x03, 0x1b
        /*00ce*/ 	.short	0x0080


	//----- nvinfo : EIATTR_MERCURY_ISA_VERSION
	.align		4
        /*00d0*/ 	.byte	0x03, 0x5f
        /*00d2*/ 	.short	0x0101


	//----- nvinfo : EIATTR_VRC_CTA_INIT_COUNT
	.align		4
        /*00d4*/ 	.byte	0x02, 0x4a
	.zero		1
	.zero		1


	//----- nvinfo : EIATTR_EXIT_INSTR_OFFSETS
	.align		4
        /*00d8*/ 	.byte	0x04, 0x1c
        /*00da*/ 	.short	(.L_201 - .L_200)


	//   ....[0]....
.L_200:
        /*00dc*/ 	.word	0x00000040


	//   ....[1]....
        /*00e0*/ 	.word	0x00000230


	//   ....[2]....
        /*00e4*/ 	.word	0x00000260


	//   ....[3]....
        /*00e8*/ 	.word	0x000010e0


	//----- nvinfo : EIATTR_MAX_THREADS
	.align		4
.L_201:
        /*00ec*/ 	.byte	0x04, 0x05
        /*00ee*/ 	.short	(.L_203 - .L_202)
.L_202:
        /*00f0*/ 	.word	0x00000080
        /*00f4*/ 	.word	0x00000001
        /*00f8*/ 	.word	0x00000001


	//----- nvinfo : EIATTR_CBANK_PARAM_SIZE
	.align		4
.L_203:
        /*00fc*/ 	.byte	0x03, 0x19
        /*00fe*/ 	.short	0x0048


	//----- nvinfo : EIATTR_PARAM_CBANK
	.align		4
        /*0100*/ 	.byte	0x04, 0x0a
        /*0102*/ 	.short	(.L_205 - .L_204)
	.align		4
.L_204:
        /*0104*/ 	.word	index@(.nv.constant0._Z21hpsi1_rt_stencil_ker2iPKdS0_PK7double2PS1_iiiiiiPKi)
        /*0108*/ 	.short	0x0380
        /*010a*/ 	.short	0x0048


	//----- nvinfo : EIATTR_SW_WAR
	.align		4
.L_205:
        /*010c*/ 	.byte	0x04, 0x36
        /*010e*/ 	.short	(.L_207 - .L_206)
.L_206:
        /*0110*/ 	.word	0x00000008
.L_207:


//--------------------- .nv.callgraph             --------------------------
	.section	.nv.callgraph,"",@"SHT_CUDA_CALLGRAPH"
	.align	4
	.sectionentsize	8
	.align		4
        /*0000*/ 	.word	0x00000000
	.align		4
        /*0004*/ 	.word	0xffffffff
	.align		4
        /*0008*/ 	.word	0x00000000
	.align		4
        /*000c*/ 	.word	0xfffffffe
	.align		4
        /*0010*/ 	.word	0x00000000
	.align		4
        /*0014*/ 	.word	0xfffffffd
	.align		4
        /*0018*/ 	.word	0x00000000
	.align		4
        /*001c*/ 	.word	0xfffffffc


//--------------------- .text._Z21hpsi1_rt_stencil_ker1ILi8EEviPKdS1_S1_S1_PK7double2PS2_iiiiii --------------------------
	.section	.text._Z21hpsi1_rt_stencil_ker1ILi8EEviPKdS1_S1_S1_PK7double2PS2_iiiiii,"ax",@progbits
	.align	128
        .global         _Z21hpsi1_rt_stencil_ker1ILi8EEviPKdS1_S1_S1_PK7double2PS2_iiiiii
        .type           _Z21hpsi1_rt_stencil_ker1ILi8EEviPKdS1_S1_S1_PK7double2PS2_iiiiii,@function
        .size           _Z21hpsi1_rt_stencil_ker1ILi8EEviPKdS1_S1_S1_PK7double2PS2_iiiiii,(.L_x_8 - _Z21hpsi1_rt_stencil_ker1ILi8EEviPKdS1_S1_S1_PK7double2PS2_iiiiii)
        .other          _Z21hpsi1_rt_stencil_ker1ILi8EEviPKdS1_S1_S1_PK7double2PS2_iiiiii,@"STO_CUDA_ENTRY STV_DEFAULT"
_Z21hpsi1_rt_stencil_ker1ILi8EEviPKdS1_S1_S1_PK7double2PS2_iiiiii:
.text._Z21hpsi1_rt_stencil_ker1ILi8EEviPKdS1_S1_S1_PK7double2PS2_iiiiii:
[----:B------:R-:W-:Y:S01]  /*0000*/  LDC R1, c[0x0][0x37c] ;  /* 0x0000df00ff017b82 */ /* 0x000fe20000000800 */
[----:B------:R-:W0:Y:S01]  /*0010*/  S2R R9, SR_CTAID.Y ;  /* 0x0000000000097919 */ /* 0x000e220000002600 */
[----:B------:R-:W0:Y:S02]  /*0020*/  LDCU UR4, c[0x0][0x380] ;  /* 0x00007000ff0477ac */ /* 0x000e240008000800 */
[----:B0-----:R-:W-:-:S13]  /*0030*/  ISETP.GE.AND P0, PT, R9, UR4, PT ;  /* 0x0000000409007c0c */ /* 0x001fda000bf06270 */
[----:B------:R-:W-:Y:S05]  /*0040*/  @P0 EXIT ;  /* 0x000000000000094d */ /* 0x000fea0003800000 */
[----:B------:R-:W0:Y:S01]  /*0050*/  LDC R11, c[0x0][0x3cc] ;  /* 0x0000f300ff0b7b82 */ /* 0x000e220000000800 */
[----:B------:R-:W1:Y:S01]  /*0060*/  S2R R6, SR_TID.X ;  /* 0x0000000000067919 */ /* 0x000e620000002100 */
[----:B------:R-:W1:Y:S01]  /*0070*/  LDCU UR4, c[0x0][0x360] ;  /* 0x00006c00ff0477ac */ /* 0x000e620008000800 */
[----:B------:R-:W1:Y:S01]  /*0080*/  S2R R5, SR_CTAID.X ;  /* 0x0000000000057919 */ /* 0x000e620000002500 */
[----:B0-----:R-:W-:-:S04]  /*0090*/  IABS R7, R11 ;  /* 0x0000000b00077213 */ /* 0x001fc80000000000 */
[----:B------:R-:W0:Y:S01]  /*00a0*/  I2F.RP R0, R7 ;  /* 0x0000000700007306 */ /* 0x000e220000209400 */
[----:B-1----:R-:W-:Y:S01]  /*00b0*/  IMAD R6, R5, UR4, R6 ;  /* 0x0000000405067c24 */ /* 0x002fe2000f8e0206 */
[----:B------:R-:W1:Y:S06]  /*00c0*/  LDCU UR4, c[0x0][0x3c8] ;  /* 0x00007900ff0477ac */ /* 0x000e6c0008000800 */
[----:B0-----:R-:W0:Y:S02]  /*00d0*/  MUFU.RCP R0, R0 ;  /* 0x0000000000007308 */ /* 0x001e240000001000 */
[----:B0-----:R-:W-:-:S06]  /*00e0*/  VIADD R2, R0, 0xffffffe ;  /* 0x0ffffffe00027836 */ /* 0x001fcc0000000000 */
[----:B------:R0:W2:Y:S02]  /*00f0*/  F2I.FTZ.U32.TRUNC.NTZ R3, R2 ;  /* 0x0000000200037305 */ /* 0x0000a4000021f000 */
[----:B0-----:R-:W-:Y:S02]  /*0100*/  IMAD.MOV.U32 R2, RZ, RZ, RZ ;  /* 0x000000ffff027224 */ /* 0x001fe400078e00ff */
[----:B--2---:R-:W-:-:S04]  /*0110*/  IMAD.MOV R4, RZ, RZ, -R3 ;  /* 0x000000ffff047224 */ /* 0x004fc800078e0a03 */
[----:B------:R-:W-:Y:S01]  /*0120*/  IMAD R5, R4, R7, RZ ;  /* 0x0000000704057224 */ /* 0x000fe200078e02ff */
[----:B------:R-:W-:-:S03]  /*0130*/  IABS R4, R6 ;  /* 0x0000000600047213 */ /* 0x000fc60000000000 */
[----:B------:R-:W-:-:S06]  /*0140*/  IMAD.HI.U32 R3, R3, R5, R2 ;  /* 0x0000000503037227 */ /* 0x000fcc00078e0002 */
[----:B------:R-:W-:Y:S02]  /*0150*/  IMAD.HI.U32 R0, R3, R4, RZ ;  /* 0x0000000403007227 */ /* 0x000fe400078e00ff */
[----:B------:R-:W0:Y:S02]  /*0160*/  LDC R3, c[0x0][0x3c4] ;  /* 0x0000f100ff037b82 */ /* 0x000e240000000800 */
[----:B------:R-:W-:-:S04]  /*0170*/  IMAD.MOV R2, RZ, RZ, -R0 ;  /* 0x000000ffff027224 */ /* 0x000fc800078e0a00 */
[----:B------:R-:W-:-:S05]  /*0180*/  IMAD R2, R7, R2, R4 ;  /* 0x0000000207027224 */ /* 0x000fca00078e0204 */
[----:B------:R-:W-:-:S13]  /*0190*/  ISETP.GT.U32.AND P1, PT, R7, R2, PT ;  /* 0x000000020700720c */ /* 0x000fda0003f24070 */
[-C--:B------:R-:W-:Y:S01]  /*01a0*/  @!P1 IADD3 R2, PT, PT, R2, -R7.reuse, RZ ;  /* 0x8000000702029210 */ /* 0x080fe20007ffe0ff */
[----:B------:R-:W-:Y:S01]  /*01b0*/  @!P1 VIADD R0, R0, 0x1 ;  /* 0x0000000100009836 */ /* 0x000fe20000000000 */
[----:B------:R-:W-:Y:S02]  /*01c0*/  ISETP.NE.AND P1, PT, R11, RZ, PT ;  /* 0x000000ff0b00720c */ /* 0x000fe40003f25270 */
[----:B------:R-:W-:Y:S02]  /*01d0*/  ISETP.GE.U32.AND P0, PT, R2, R7, PT ;  /* 0x000000070200720c */ /* 0x000fe40003f06070 */
[----:B------:R-:W-:-:S04]  /*01e0*/  LOP3.LUT R2, R6, R11, RZ, 0x3c, !PT ;  /* 0x0000000b06027212 */ /* 0x000fc800078e3cff */
[----:B------:R-:W-:-:S07]  /*01f0*/  ISETP.GE.AND P2, PT, R2, RZ, PT ;  /* 0x000000ff0200720c */ /* 0x000fce0003f46270 */
[----:B------:R-:W-:Y:S01]  /*0200*/  @P0 VIADD R0, R0, 0x1 ;  /* 0x0000000100000836 */ /* 0x000fe20000000000 */
[----:B0-----:R-:W-:-:S05]  /*0210*/  ISETP.GE.AND P0, PT, R3, 0x1, PT ;  /* 0x000000010300780c */ /* 0x001fca0003f06270 */
[----:B------:R-:W-:Y:S01]  /*0220*/  @!P2 IMAD.MOV R0, RZ, RZ, -R0 ;  /* 0x000000ffff00a224 */ /* 0x000fe200078e0a00 */
[----:B------:R-:W-:-:S04]  /*0230*/  @!P1 LOP3.LUT R0, RZ, R11, RZ, 0x33, !PT ;  /* 0x0000000bff009212 */ /* 0x000fc800078e33ff */
[----:B-1----:R-:W-:-:S13]  /*0240*/  ISETP.GE.OR P0, PT, R0, UR4, !P0 ;  /* 0x0000000400007c0c */ /* 0x002fda000c706670 */
[----:B------:R-:W-:Y:S05]  /*0250*/  @P0 EXIT ;  /* 0x000000000000094d */ /* 0x000fea0003800000 */
[----:B------:R-:W0:Y:S01]  /*0260*/  LDC.64 R2, c[0x0][0x398] ;  /* 0x0000e600ff027b82 */ /* 0x000e220000000a00 */
[----:B------:R-:W0:Y:S01]  /*0270*/  LDCU.64 UR4, c[0x0][0x358] ;  /* 0x00006b00ff0477ac */ /* 0x000e220008000a00 */
[----:B------:R-:W1:Y:S06]  /*0280*/  LDCU UR6, c[0x0][0x3b8] ;  /* 0x00007700ff0677ac */ /* 0x000e6c0008000800 */
[----:B------:R-:W2:Y:S01]  /*0290*/  LDC.64 R18, c[0x0][0x388] ;  /* 0x0000e200ff127b82 */ /* 0x000ea20000000a00 */
[----:B------:R-:W3:Y:S01]  /*02a0*/  LDCU UR7, c[0x0][0x3bc] ;  /* 0x00007780ff0777ac */ /* 0x000ee20008000800 */
[----:B------:R-:W4:Y:S06]  /*02b0*/  LDCU UR8, c[0x0][0x3c0] ;  /* 0x00007800ff0877ac */ /* 0x000f2c0008000800 */
[----:B------:R-:W1:Y:S01]  /*02c0*/  LDC.64 R4, c[0x0][0x3a0] ;  /* 0x0000e800ff047b82 */ /* 0x000e620000000a00 */
[C---:B------:R-:W-:Y:S01]  /*02d0*/  IMAD R7, R9.reuse, 0xc, RZ ;  /* 0x0000000c09077824 */ /* 0x040fe200078e02ff */
[----:B------:R-:W0:Y:S01]  /*02e0*/  LDCU UR9, c[0x0][0x3bc] ;  /* 0x00007780ff0977ac */ /* 0x000e220008000800 */
[----:B------:R-:W0:Y:S02]  /*02f0*/  LDCU.64 UR10, c[0x0][0x3a8] ;  /* 0x00007500ff0a77ac */ /* 0x000e240008000a00 */
[----:B0-----:R-:W4:Y:S03]  /*0300*/  LDG.E.64.CONSTANT R26, desc[UR4][R2.64+0x18] ;  /* 0x00001804021a7981 */ /* 0x001f26000c1e9b00 */
[----:B------:R-:W0:Y:S01]  /*0310*/  LDC.64 R20, c[0x0][0x390] ;  /* 0x0000e400ff147b82 */ /* 0x000e220000000a00 */
[----:B------:R-:W4:Y:S04]  /*0320*/  LDG.E.64.CONSTANT R76, desc[UR4][R2.64+0x10] ;  /* 0x00001004024c7981 */ /* 0x000f28000c1e9b00 */
[----:B------:R-:W4:Y:S01]  /*0330*/  LDG.E.64.CONSTANT R78, desc[UR4][R2.64+0x8] ;  /* 0x00000804024e7981 */ /* 0x000f22000c1e9b00 */
[----:B--2---:R-:W-:-:S02]  /*0340*/  IMAD.WIDE.U32 R18, R9, 0x8, R18 ;  /* 0x0000000809127825 */ /* 0x004fc400078e0012 */
[----:B------:R-:W2:Y:S01]  /*0350*/  LDC.64 R22, c[0x0][0x3c0] ;  /* 0x0000f000ff167b82 */ /* 0x000ea20000000a00 */
[----:B------:R3:W2:Y:S04]  /*0360*/  LDG.E.64.CONSTANT R80, desc[UR4][R2.64] ;  /* 0x0000000402507981 */ /* 0x0006a8000c1e9b00 */
[----:B------:R-:W5:Y:S01]  /*0370*/  LDG.E.64.CONSTANT R18, desc[UR4][R18.64] ;  /* 0x0000000412127981 */ /* 0x000f62000c1e9b00 */
[----:B-1----:R-:W-:Y:S02]  /*0380*/  IMAD.WIDE.U32 R4, R7, 0x8, R4 ;  /* 0x0000000807047825 */ /* 0x002fe400078e0004 */
[----:B------:R-:W1:Y:S02]  /*0390*/  LDC.64 R24, c[0x0][0x3c8] ;  /* 0x0000f200ff187b82 */ /* 0x000e640000000a00 */
[----:B---3--:R-:W-:Y:S01]  /*03a0*/  IMAD R2, R9, UR6, RZ ;  /* 0x0000000609027c24 */ /* 0x008fe2000f8e02ff */
[----:B------:R-:W5:Y:S03]  /*03b0*/  LDG.E.64.CONSTANT R84, desc[UR4][R4.64+0x18] ;  /* 0x0000180404547981 */ /* 0x000f66000c1e9b00 */
[----:B------:R-:W-:Y:S01]  /*03c0*/  IMAD R3, R2, UR7, RZ ;  /* 0x0000000702037c24 */ /* 0x000fe2000f8e02ff */
[----:B------:R-:W5:Y:S03]  /*03d0*/  LDG.E.64.CONSTANT R12, desc[UR4][R4.64+0x10] ;  /* 0x00001004040c7981 */ /* 0x000f66000c1e9b00 */
[----:B----4-:R-:W-:Y:S01]  /*03e0*/  IMAD R3, R3, UR8, RZ ;  /* 0x0000000803037c24 */ /* 0x010fe2000f8e02ff */
[----:B------:R-:W5:Y:S04]  /*03f0*/  LDG.E.64.CONSTANT R14, desc[UR4][R4.64+0x8] ;  /* 0x00000804040e7981 */ /* 0x000f68000c1e9b00 */
[----:B------:R3:W5:Y:S01]  /*0400*/  LDG.E.64.CONSTANT R16, desc[UR4][R4.64] ;  /* 0x0000000404107981 */ /* 0x000762000c1e9b00 */
[----:B------:R-:W-:Y:S01]  /*0410*/  MOV R83, RZ ;  /* 0x000000ff00537202 */ /* 0x000fe20000000f00 */
[----:B---3--:R-:W-:Y:S01]  /*0420*/  IMAD.MOV R4, RZ, RZ, -R0 ;  /* 0x000000ffff047224 */ /* 0x008fe200078e0a00 */
[----:B------:R-:W-:-:S03]  /*0430*/  SHF.R.S32.HI R5, RZ, 0x1f, R3 ;  /* 0x0000001fff057819 */ /* 0x000fc60000011403 */
[----:B------:R-:W-:Y:S01]  /*0440*/  IMAD R4, R11, R4, R6 ;  /* 0x000000040b047224 */ /* 0x000fe200078e0206 */
[----:B------:R-:W-:Y:S02]  /*0450*/  DMUL R26, R26, -0.5 ;  /* 0xbfe000001a1a7828 */ /* 0x000fe40000000000 */
[----:B------:R-:W-:Y:S02]  /*0460*/  DMUL R76, R76, -0.5 ;  /* 0xbfe000004c4c7828 */ /* 0x000fe40000000000 */
[----:B------:R-:W-:Y:S02]  /*0470*/  DMUL R78, R78, -0.5 ;  /* 0xbfe000004e4e7828 */ /* 0x000fe40000000000 */
[----:B012---:R-:W-:-:S11]  /*0480*/  DMUL R80, R80, -0.5 ;  /* 0xbfe0000050507828 */ /* 0x007fd60000000000 */
.L_x_0:
[C---:B------:R-:W-:Y:S02]  /*0490*/  VIADD R6, R83.reuse, 0xfffffffc ;  /* 0xfffffffc53067836 */ /* 0x040fe40000000000 */
[----:B0-----:R-:W-:-:S03]  /*04a0*/  VIADD R8, R83, 0xfffffffd ;  /* 0xfffffffd53087836 */ /* 0x001fc60000000000 */
[-C--:B------:R-:W-:Y:S02]  /*04b0*/  ISETP.GE.AND P0, PT, R6, R23.reuse, PT ;  /* 0x000000170600720c */ /* 0x080fe40003f06270 */
[----:B------:R-:W-:Y:S02]  /*04c0*/  ISETP.GE.AND P1, PT, R8, R23, PT ;  /* 0x000000170800720c */ /* 0x000fe40003f26270 */
[----:B------:R-:W-:Y:S02]  /*04d0*/  SEL R7, R23, RZ, P0 ;  /* 0x000000ff17077207 */ /* 0x000fe40000000000 */
[----:B------:R-:W-:-:S03]  /*04e0*/  ISETP.NE.AND P0, PT, R83, RZ, PT ;  /* 0x000000ff5300720c */ /* 0x000fc60003f05270 */
[----:B------:R-:W-:-:S05]  /*04f0*/  IMAD.MOV R10, RZ, RZ, -R7 ;  /* 0x000000ffff0a7224 */ /* 0x000fca00078e0a07 */
[----:B------:R-:W-:Y:S01]  /*0500*/  SEL R7, R10, R23, P0 ;  /* 0x000000170a077207 */ /* 0x000fe20000000000 */
[----:B------:R-:W-:-:S03]  /*0510*/  VIADD R10, R83, 0xfffffffe ;  /* 0xfffffffe530a7836 */ /* 0x000fc60000000000 */
[----:B------:R-:W-:Y:S02]  /*0520*/  IADD3 R7, PT, PT, R6, R7, RZ ;  /* 0x0000000706077210 */ /* 0x000fe40007ffe0ff */
[----:B------:R-:W-:Y:S02]  /*0530*/  SEL R6, R23, RZ, P1 ;  /* 0x000000ff17067207 */ /* 0x000fe40000800000 */
[----:B------:R-:W-:Y:S01]  /*0540*/  ISETP.GE.AND P1, PT, R10, R23, PT ;  /* 0x000000170a00720c */ /* 0x000fe20003f26270 */
[----:B------:R-:W-:Y:S02]  /*0550*/  IMAD R7, R7, UR9, R0 ;  /* 0x0000000907077c24 */ /* 0x000fe4000f8e0200 */
[----:B------:R-:W-:Y:S01]  /*0560*/  IMAD.MOV R28, RZ, RZ, -R6 ;  /* 0x000000ffff1c7224 */ /* 0x000fe200078e0a06 */
[----:B------:R-:W-:Y:S01]  /*0570*/  SEL R9, R23, RZ, P1 ;  /* 0x000000ff17097207 */ /* 0x000fe20000800000 */
[----:B------:R-:W-:-:S03]  /*0580*/  IMAD R6, R7, R22, R4 ;  /* 0x0000001607067224 */ /* 0x000fc600078e0204 */
[----:B------:R-:W-:Y:S02]  /*0590*/  SEL R7, R28, R23, P0 ;  /* 0x000000171c077207 */ /* 0x000fe40000000000 */
[----:B------:R-:W-:-:S03]  /*05a0*/  IADD3 R11, P2, PT, R3, R6, RZ ;  /* 0x00000006030b7210 */ /* 0x000fc60007f5e0ff */
[----:B------:R-:W-:Y:S01]  /*05b0*/  IMAD.IADD R7, R8, 0x1, R7 ;  /* 0x0000000108077824 */ /* 0x000fe200078e0207 */
[----:B------:R-:W-:Y:S02]  /*05c0*/  LEA.HI.X.SX32 R6, R6, R5, 0x1, P2 ;  /* 0x0000000506067211 */ /* 0x000fe400010f0eff */
[----:B------:R-:W-:Y:S01]  /*05d0*/  LEA R68, P1, R11, UR10, 0x4 ;  /* 0x0000000a0b447c11 */ /* 0x000fe2000f8220ff */
[----:B------:R-:W-:Y:S01]  /*05e0*/  IMAD R7, R7, UR9, R0 ;  /* 0x0000000907077c24 */ /* 0x000fe2000f8e0200 */
[----:B------:R-:W-:Y:S02]  /*05f0*/  IADD3 R8, PT, PT, -R9, RZ, RZ ;  /* 0x000000ff09087210 */ /* 0x000fe40007ffe1ff */
[----:B------:R-:W-:Y:S01]  /*0600*/  LEA.HI.X R69, R11, UR11, R6, 0x4, P1 ;  /* 0x0000000b0b457c11 */ /* 0x000fe200088f2406 */
[----:B------:R-:W-:Y:S01]  /*0610*/  IMAD R6, R7, R22, R4 ;  /* 0x0000001607067224 */ /* 0x000fe200078e0204 */
[----:B------:R-:W-:-:S04]  /*0620*/  SEL R9, R8, R23, P0 ;  /* 0x0000001708097207 */ /* 0x000fc80000000000 */
[----:B------:R-:W2:Y:S01]  /*0630*/  LDG.E.128.CONSTANT R68, desc[UR4][R68.64] ;  /* 0x0000000444447981 */ /* 0x000ea2000c1e9d00 */
[----:B------:R-:W-:Y:S01]  /*0640*/  ISETP.GT.AND P1, PT, R83, R23, PT ;  /* 0x000000175300720c */ /* 0x000fe20003f24270 */
[----:B------:R-:W-:Y:S01]  /*0650*/  IMAD.IADD R9, R10, 0x1, R9 ;  /* 0x000000010a097824 */ /* 0x000fe200078e0209 */
[----:B------:R-:W-:Y:S02]  /*0660*/  IADD3 R8, P2, PT, R3, R6, RZ ;  /* 0x0000000603087210 */ /* 0x000fe40007f5e0ff */
[----:B------:R-:W-:Y:S01]  /*0670*/  SEL R7, R23, RZ, P1 ;  /* 0x000000ff17077207 */ /* 0x000fe20000800000 */
[----:B------:R-:W-:Y:S01]  /*0680*/  IMAD R9, R9, UR9, R0 ;  /* 0x0000000909097c24 */ /* 0x000fe2000f8e0200 */
[----:B------:R-:W-:Y:S02]  /*0690*/  LEA.HI.X.SX32 R11, R6, R5, 0x1, P2 ;  /* 0x00000005060b7211 */ /* 0x000fe400010f0eff */
[----:B------:R-:W-:Y:S01]  /*06a0*/  LEA R72, P1, R8, UR10, 0x4 ;  /* 0x0000000a08487c11 */ /* 0x000fe2000f8220ff */
[----:B------:R-:W-:-:S02]  /*06b0*/  IMAD.MOV R10, RZ, RZ, -R7 ;  /* 0x000000ffff0a7224 */ /* 0x000fc400078e0a07 */
[----:B------:R-:W-:Y:S01]  /*06c0*/  IMAD R6, R9, R22, R4 ;  /* 0x0000001609067224 */ /* 0x000fe200078e0204 */
[----:B------:R-:W-:Y:S02]  /*06d0*/  LEA.HI.X R73, R8, UR11, R11, 0x4, P1 ;  /* 0x0000000b08497c11 */ /* 0x000fe400088f240b */
[----:B------:R-:W-:Y:S02]  /*06e0*/  SEL R8, R10, R23, P0 ;  /* 0x000000170a087207 */ /* 0x000fe40000000000 */
[----:B------:R-:W-:Y:S02]  /*06f0*/  IADD3 R9, P0, PT, R3, R6, RZ ;  /* 0x0000000603097210 */ /* 0x000fe40007f1e0ff */
[----:B------:R-:W3:Y:S01]  /*0700*/  LDG.E.128.CONSTANT R72, desc[UR4][R72.64] ;  /* 0x0000000448487981 */ /* 0x000ee2000c1e9d00 */
[----:B------:R-:W-:Y:S02]  /*0710*/  IADD3 R7, PT, PT, R83, -0x1, R8 ;  /* 0xffffffff53077810 */ /* 0x000fe40007ffe008 */
[----:B------:R-:W-:-:S02]  /*0720*/  LEA.HI.X.SX32 R6, R6, R5, 0x1, P0 ;  /* 0x0000000506067211 */ /* 0x000fc400000f0eff */
[----:B------:R-:W-:Y:S01]  /*0730*/  LEA R28, P0, R9, UR10, 0x4 ;  /* 0x0000000a091c7c11 */ /* 0x000fe2000f8020ff */
[----:B------:R-:W-:-:S03]  /*0740*/  IMAD R7, R7, UR9, R0 ;  /* 0x0000000907077c24 */ /* 0x000fc6000f8e0200 */
[----:B------:R-:W-:Y:S01]  /*0750*/  LEA.HI.X R29, R9, UR11, R6, 0x4, P0 ;  /* 0x0000000b091d7c11 */ /* 0x000fe200080f2406 */
[----:B------:R-:W-:-:S05]  /*0760*/  IMAD R6, R7, R22, R4 ;  /* 0x0000001607067224 */ /* 0x000fca00078e0204 */
[----:B------:R-:W4:Y:S01]  /*0770*/  LDG.E.128.CONSTANT R28, desc[UR4][R28.64] ;  /* 0x000000041c1c7981 */ /* 0x000f22000c1e9d00 */
[----:B------:R-:W-:-:S04]  /*0780*/  IADD3 R7, P0, PT, R3, R6, RZ ;  /* 0x0000000603077210 */ /* 0x000fc80007f1e0ff */
[----:B------:R-:W-:Y:S02]  /*0790*/  LEA.HI.X.SX32 R6, R6, R5, 0x1, P0 ;  /* 0x0000000506067211 */ /* 0x000fe400000f0eff */
[----:B------:R-:W-:-:S04]  /*07a0*/  LEA R32, P0, R7, UR10, 0x4 ;  /* 0x0000000a07207c11 */ /* 0x000fc8000f8020ff */
[----:B------:R-:W-:Y:S02]  /*07b0*/  LEA.HI.X R33, R7, UR11, R6, 0x4, P0 ;  /* 0x0000000b07217c11 */ /* 0x000fe400080f2406 */
[----:B------:R-:W-:-:S04]  /*07c0*/  ISETP.GE.AND P0, PT, R83, R23, PT ;  /* 0x000000175300720c */ /* 0x000fc80003f06270 */
[----:B------:R-:W4:Y:S01]  /*07d0*/  LDG.E.128.CONSTANT R32, desc[UR4][R32.64] ;  /* 0x0000000420207981 */ /* 0x000f22000c1e9d00 */
[----:B------:R-:W-:Y:S02]  /*07e0*/  SEL R6, R23, RZ, P0 ;  /* 0x000000ff17067207 */ /* 0x000fe40000000000 */
[----:B------:R-:W-:-:S03]  /*07f0*/  IADD3 R88, PT, PT, R83, 0x1, RZ ;  /* 0x0000000153587810 */ /* 0x000fc60007ffe0ff */
[----:B------:R-:W-:Y:S01]  /*0800*/  IMAD.IADD R7, R83, 0x1, -R6 ;  /* 0x0000000153077824 */ /* 0x000fe200078e0a06 */
[----:B------:R-:W-:-:S03]  /*0810*/  ISETP.GE.AND P0, PT, R88, R23, PT ;  /* 0x000000175800720c */ /* 0x000fc60003f06270 */
[----:B------:R-:W-:-:S04]  /*0820*/  IMAD R9, R7, UR9, R0 ;  /* 0x0000000907097c24 */ /* 0x000fc8000f8e0200 */
[----:B------:R-:W-:Y:S01]  /*0830*/  IMAD R6, R9, R22, R4 ;  /* 0x0000001609067224 */ /* 0x000fe200078e0204 */
[----:B------:R-:W-:-:S04]  /*0840*/  SEL R9, R23, RZ, P0 ;  /* 0x000000ff17097207 */ /* 0x000fc80000000000 */
[----:B------:R-:W-:Y:S01]  /*0850*/  IADD3 R8, P0, PT, R3, R6, RZ ;  /* 0x0000000603087210 */ /* 0x000fe20007f1e0ff */
[----:B------:R-:W-:-:S03]  /*0860*/  IMAD.IADD R9, R88, 0x1, -R9 ;  /* 0x0000000158097824 */ /* 0x000fc600078e0a09 */
[----:B------:R-:W-:Y:S01]  /*0870*/  LEA.HI.X.SX32 R11, R6, R5, 0x1, P0 ;  /* 0x00000005060b7211 */ /* 0x000fe200000f0eff */
[-CC-:B------:R-:W-:Y:S01]  /*0880*/  IMAD R6, R9, R24.reuse, R0.reuse ;  /* 0x0000001809067224 */ /* 0x180fe200078e0200 */
[C---:B------:R-:W-:Y:S01]  /*0890*/  LEA R36, P0, R8.reuse, UR10, 0x4 ;  /* 0x0000000a08247c11 */ /* 0x040fe2000f8020ff */
[--C-:B------:R-:W-:Y:S02]  /*08a0*/  IMAD R7, R7, R24, R0.reuse ;  /* 0x0000001807077224 */ /* 0x100fe400078e0200 */
[----:B------:R-:W-:Y:S02]  /*08b0*/  VIADD R82, R83, 0x2 ;  /* 0x0000000253527836 */ /* 0x000fe40000000000 */
[----:B------:R-:W-:Y:S01]  /*08c0*/  IMAD R9, R9, UR9, R0 ;  /* 0x0000000909097c24 */ /* 0x000fe2000f8e0200 */
[----:B------:R-:W-:Y:S01]  /*08d0*/  LEA.HI.X R37, R8, UR11, R11, 0x4, P0 ;  /* 0x0000000b08257c11 */ /* 0x000fe200080f240b */
[--C-:B------:R-:W-:Y:S01]  /*08e0*/  IMAD R101, R6, R25, R4.reuse ;  /* 0x0000001906657224 */ /* 0x100fe200078e0204 */
[----:B------:R-:W-:Y:S01]  /*08f0*/  ISETP.GE.AND P0, PT, R82, R23, PT ;  /* 0x000000175200720c */ /* 0x000fe20003f06270 */
[----:B------:R-:W-:-:S02]  /*0900*/  IMAD R7, R7, R25, R4 ;  /* 0x0000001907077224 */ /* 0x000fc400078e0204 */
[----:B------:R-:W-:Y:S01]  /*0910*/  IMAD R6, R9, R22, R4 ;  /* 0x0000001609067224 */ /* 0x000fe200078e0204 */
[----:B------:R-:W4:Y:S01]  /*0920*/  LDG.E.128.CONSTANT R36, desc[UR4][R36.64] ;  /* 0x0000000424247981 */ /* 0x000f22000c1e9d00 */
[----:B------:R-:W-:Y:S01]  /*0930*/  IMAD.WIDE R102, R7, 0x8, R20 ;  /* 0x0000000807667825 */ /* 0x000fe200078e0214 */
[----:B------:R-:W-:Y:S02]  /*0940*/  SEL R7, R23, RZ, P0 ;  /* 0x000000ff17077207 */ /* 0x000fe40000000000 */
[----:B------:R-:W-:-:S03]  /*0950*/  IADD3 R8, P1, PT, R3, R6, RZ ;  /* 0x0000000603087210 */ /* 0x000fc60007f3e0ff */
[----:B------:R-:W-:Y:S01]  /*0960*/  IMAD.IADD R7, R82, 0x1, -R7 ;  /* 0x0000000152077824 */ /* 0x000fe200078e0a07 */
[----:B------:R-:W-:Y:S01]  /*0970*/  LEA.HI.X.SX32 R9, R6, R5, 0x1, P1 ;  /* 0x0000000506097211 */ /* 0x000fe200008f0eff */
[----:B------:R-:W4:Y:S01]  /*0980*/  LDG.E.64.CONSTANT R102, desc[UR4][R102.64] ;  /* 0x0000000466667981 */ /* 0x000f22000c1e9b00 */
[----:B------:R-:W-:-:S04]  /*0990*/  LEA R40, P0, R8, UR10, 0x4 ;  /* 0x0000000a08287c11 */ /* 0x000fc8000f8020ff */
[----:B------:R-:W-:Y:S01]  /*09a0*/  LEA.HI.X R41, R8, UR11, R9, 0x4, P0 ;  /* 0x0000000b08297c11 */ /* 0x000fe200080f2409 */
[----:B------:R-:W-:-:S04]  /*09b0*/  IMAD R9, R7, UR9, R0 ;  /* 0x0000000907097c24 */ /* 0x000fc8000f8e0200 */
[----:B------:R-:W-:Y:S01]  /*09c0*/  IMAD R6, R9, R22, R4 ;  /* 0x0000001609067224 */ /* 0x000fe200078e0204 */
[----:B------:R-:W-:Y:S01]  /*09d0*/  IADD3 R10, PT, PT, R83, 0x5, RZ ;  /* 0x00000005530a7810 */ /* 0x000fe20007ffe0ff */
[----:B------:R-:W-:Y:S01]  /*09e0*/  IMAD R7, R7, R24, R0 ;  /* 0x0000001807077224 */ /* 0x000fe200078e0200 */
[----:B------:R-:W4:Y:S02]  /*09f0*/  LDG.E.128.CONSTANT R40, desc[UR4][R40.64] ;  /* 0x0000000428287981 */ /* 0x000f24000c1e9d00 */
[----:B------:R-:W-:Y:S01]  /*0a00*/  IADD3 R8, P0, PT, R3, R6, RZ ;  /* 0x0000000603087210 */ /* 0x000fe20007f1e0ff */
[----:B------:R-:W-:Y:S01]  /*0a10*/  IMAD R99, R7, R25, R4 ;  /* 0x0000001907637224 */ /* 0x000fe200078e0204 */
[----:B------:R-:W-:Y:S02]  /*0a20*/  IADD3 R7, PT, PT, R83, 0x3, RZ ;  /* 0x0000000353077810 */ /* 0x000fe40007ffe0ff */
[----:B------:R-:W-:Y:S02]  /*0a30*/  LEA.HI.X.SX32 R9, R6, R5, 0x1, P0 ;  /* 0x0000000506097211 */ /* 0x000fe400000f0eff */
[----:B------:R-:W-:-:S04]  /*0a40*/  LEA R44, P0, R8, UR10, 0x4 ;  /* 0x0000000a082c7c11 */ /* 0x000fc8000f8020ff */
[----:B------:R-:W-:Y:S02]  /*0a50*/  LEA.HI.X R45, R8, UR11, R9, 0x4, P0 ;  /* 0x0000000b082d7c11 */ /* 0x000fe400080f2409 */
[----:B------:R-:W-:-:S04]  /*0a60*/  ISETP.GE.AND P0, PT, R7, R23, PT ;  /* 0x000000170700720c */ /* 0x000fc80003f06270 */
[----:B------:R-:W-:Y:S01]  /*0a70*/  SEL R6, R23, RZ, P0 ;  /* 0x000000ff17067207 */ /* 0x000fe20000000000 */
[----:B------:R-:W-:Y:S01]  /*0a80*/  IMAD.WIDE R100, R101, 0x8, R20 ;  /* 0x0000000865647825 */ /* 0x000fe200078e0214 */
[----:B------:R-:W4:Y:S03]  /*0a90*/  LDG.E.128.CONSTANT R44, desc[UR4][R44.64] ;  /* 0x000000042c2c7981 */ /* 0x000f26000c1e9d00 */
[----:B------:R-:W-:Y:S02]  /*0aa0*/  IMAD.IADD R9, R7, 0x1, -R6 ;  /* 0x0000000107097824 */ /* 0x000fe400078e0a06 */
[----:B------:R-:W4:Y:S02]  /*0ab0*/  LDG.E.64.CONSTANT R100, desc[UR4][R100.64] ;  /* 0x0000000464647981 */ /* 0x000f24000c1e9b00 */
[C-C-:B------:R-:W-:Y:S02]  /*0ac0*/  IMAD R11, R9.reuse, UR9, R0.reuse ;  /* 0x00000009090b7c24 */ /* 0x140fe4000f8e0200 */
[----:B------:R-:W-:-:S02]  /*0ad0*/  IMAD R9, R9, R24, R0 ;  /* 0x0000001809097224 */ /* 0x000fc400078e0200 */
[--C-:B------:R-:W-:Y:S02]  /*0ae0*/  IMAD R6, R11, R22, R4.reuse ;  /* 0x000000160b067224 */ /* 0x100fe400078e0204 */
[----:B------:R-:W-:-:S03]  /*0af0*/  IMAD R9, R9, R25, R4 ;  /* 0x0000001909097224 */ /* 0x000fc600078e0204 */
[----:B------:R-:W-:Y:S01]  /*0b00*/  IADD3 R8, P0, PT, R3, R6, RZ ;  /* 0x0000000603087210 */ /* 0x000fe20007f1e0ff */
[----:B------:R-:W-:-:S03]  /*0b10*/  IMAD.WIDE R96, R9, 0x8, R20 ;  /* 0x0000000809607825 */ /* 0x000fc600078e0214 */
[----:B------:R-:W-:Y:S01]  /*0b20*/  LEA.HI.X.SX32 R9, R6, R5, 0x1, P0 ;  /* 0x0000000506097211 */ /* 0x000fe200000f0eff */
[----:B------:R-:W-:Y:S01]  /*0b30*/  VIADD R11, R83, 0x4 ;  /* 0x00000004530b7836 */ /* 0x000fe20000000000 */
[C---:B------:R-:W-:Y:S01]  /*0b40*/  LEA R48, P0, R8.reuse, UR10, 0x4 ;  /* 0x0000000a08307c11 */ /* 0x040fe2000f8020ff */
[----:B------:R-:W-:Y:S01]  /*0b50*/  IMAD.WIDE R98, R99, 0x8, R20 ;  /* 0x0000000863627825 */ /* 0x000fe200078e0214 */
[----:B------:R-:W4:Y:S02]  /*0b60*/  LDG.E.64.CONSTANT R96, desc[UR4][R96.64] ;  /* 0x0000000460607981 */ /* 0x000f24000c1e9b00 */
[----:B------:R-:W-:Y:S02]  /*0b70*/  LEA.HI.X R49, R8, UR11, R9, 0x4, P0 ;  /* 0x0000000b08317c11 */ /* 0x000fe400080f2409 */
[----:B------:R-:W-:Y:S01]  /*0b80*/  ISETP.GE.AND P0, PT, R11, R23, PT ;  /* 0x000000170b00720c */ /* 0x000fe20003f06270 */
[----:B------:R-:W4:Y:S03]  /*0b90*/  LDG.E.64.CONSTANT R98, desc[UR4][R98.64] ;  /* 0x0000000462627981 */ /* 0x000f26000c1e9b00 */
[----:B------:R-:W-:Y:S01]  /*0ba0*/  SEL R6, R23, RZ, P0 ;  /* 0x000000ff17067207 */ /* 0x000fe20000000000 */
[----:B------:R-:W4:Y:S04]  /*0bb0*/  LDG.E.128.CONSTANT R48, desc[UR4][R48.64] ;  /* 0x0000000430307981 */ /* 0x000f28000c1e9d00 */
[----:B------:R-:W-:-:S04]  /*0bc0*/  IMAD.IADD R9, R11, 0x1, -R6 ;  /* 0x000000010b097824 */ /* 0x000fc800078e0a06 */
[C-C-:B------:R-:W-:Y:S02]  /*0bd0*/  IMAD R53, R9.reuse, UR9, R0.reuse ;  /* 0x0000000909357c24 */ /* 0x140fe4000f8e0200 */
[----:B------:R-:W-:Y:S02]  /*0be0*/  IMAD R9, R9, R24, R0 ;  /* 0x0000001809097224 */ /* 0x000fe400078e0200 */
[--C-:B------:R-:W-:Y:S02]  /*0bf0*/  IMAD R6, R53, R22, R4.reuse ;  /* 0x0000001635067224 */ /* 0x100fe400078e0204 */
[----:B------:R-:W-:-:S03]  /*0c00*/  IMAD R9, R9, R25, R4 ;  /* 0x0000001909097224 */ /* 0x000fc600078e0204 */
[----:B------:R-:W-:Y:S01]  /*0c10*/  IADD3 R8, P0, PT, R3, R6, RZ ;  /* 0x0000000603087210 */ /* 0x000fe20007f1e0ff */
[----:B------:R-:W-:-:S03]  /*0c20*/  IMAD.WIDE R94, R9, 0x8, R20 ;  /* 0x00000008095e7825 */ /* 0x000fc600078e0214 */
[----:B------:R-:W-:Y:S02]  /*0c30*/  LEA.HI.X.SX32 R9, R6, R5, 0x1, P0 ;  /* 0x0000000506097211 */ /* 0x000fe400000f0eff */
[----:B------:R-:W-:Y:S01]  /*0c40*/  LEA R52, P1, R8, UR10, 0x4 ;  /* 0x0000000a08347c11 */ /* 0x000fe2000f8220ff */
[----:B------:R-:W4:Y:S01]  /*0c50*/  LDG.E.64.CONSTANT R94, desc[UR4][R94.64] ;  /* 0x000000045e5e7981 */ /* 0x000f22000c1e9b00 */
[----:B------:R-:W-:Y:S02]  /*0c60*/  ISETP.GE.AND P0, PT, R10, R23, PT ;  /* 0x000000170a00720c */ /* 0x000fe40003f06270 */
[----:B------:R-:W-:Y:S02]  /*0c70*/  LEA.HI.X R53, R8, UR11, R9, 0x4, P1 ;  /* 0x0000000b08357c11 */ /* 0x000fe400088f2409 */
[----:B------:R-:W-:Y:S01]  /*0c80*/  SEL R9, R23, RZ, P0 ;  /* 0x000000ff17097207 */ /* 0x000fe20000000000 */
[----:B------:R-:W-:-:S03]  /*0c90*/  VIADD R8, R83, 0x6 ;  /* 0x0000000653087836 */ /* 0x000fc60000000000 */
[----:B------:R-:W4:Y:S01]  /*0ca0*/  LDG.E.128.CONSTANT R52, desc[UR4][R52.64] ;  /* 0x0000000434347981 */ /* 0x000f22000c1e9d00 */
[----:B------:R-:W-:-:S04]  /*0cb0*/  IMAD.IADD R9, R10, 0x1, -R9 ;  /* 0x000000010a097824 */ /* 0x000fc800078e0a09 */
[----:B------:R-:W-:-:S04]  /*0cc0*/  IMAD R57, R9, UR9, R0 ;  /* 0x0000000909397c24 */ /* 0x000fc8000f8e0200 */
[----:B------:R-:W-:-:S05]  /*0cd0*/  IMAD R6, R57, R22, R4 ;  /* 0x0000001639067224 */ /* 0x000fca00078e0204 */
[----:B------:R-:W-:Y:S01]  /*0ce0*/  IADD3 R57, P0, PT, R3, R6, RZ ;  /* 0x0000000603397210 */ /* 0x000fe20007f1e0ff */
[----:B------:R-:W-:-:S03]  /*0cf0*/  IMAD R9, R9, R24, R0 ;  /* 0x0000001809097224 */ /* 0x000fc600078e0200 */
[----:B------:R-:W-:Y:S02]  /*0d00*/  LEA.HI.X.SX32 R6, R6, R5, 0x1, P0 ;  /* 0x0000000506067211 */ /* 0x000fe400000f0eff */
[----:B------:R-:W-:Y:S01]  /*0d10*/  LEA R56, P0, R57, UR10, 0x4 ;  /* 0x0000000a39387c11 */ /* 0x000fe2000f8020ff */
[----:B------:R-:W-:-:S03]  /*0d20*/  IMAD R9, R9, R25, R4 ;  /* 0x0000001909097224 */ /* 0x000fc600078e0204 */
[----:B------:R-:W-:Y:S02]  /*0d30*/  LEA.HI.X R57, R57, UR11, R6, 0x4, P0 ;  /* 0x0000000b39397c11 */ /* 0x000fe400080f2406 */
[----:B------:R-:W-:Y:S01]  /*0d40*/  ISETP.GE.AND P0, PT, R8, R23, PT ;  /* 0x000000170800720c */ /* 0x000fe20003f06270 */
[----:B------:R-:W-:-:S03]  /*0d50*/  IMAD.WIDE R92, R9, 0x8, R20 ;  /* 0x00000008095c7825 */ /* 0x000fc600078e0214 */
[----:B------:R-:W-:Y:S01]  /*0d60*/  SEL R9, R23, RZ, P0 ;  /* 0x000000ff17097207 */ /* 0x000fe20000000000 */
[----:B------:R-:W4:Y:S04]  /*0d70*/  LDG.E.128.CONSTANT R56, desc[UR4][R56.64] ;  /* 0x0000000438387981 */ /* 0x000f28000c1e9d00 */
[----:B------:R-:W-:Y:S01]  /*0d80*/  IMAD.IADD R9, R8, 0x1, -R9 ;  /* 0x0000000108097824 */ /* 0x000fe200078e0a09 */
[----:B------:R-:W4:Y:S03]  /*0d90*/  LDG.E.64.CONSTANT R92, desc[UR4][R92.64] ;  /* 0x000000045c5c7981 */ /* 0x000f26000c1e9b00 */
[C-C-:B------:R-:W-:Y:S02]  /*0da0*/  IMAD R61, R9.reuse, UR9, R0.reuse ;  /* 0x00000009093d7c24 */ /* 0x140fe4000f8e0200 */
[----:B------:R-:W-:-:S02]  /*0db0*/  IMAD R9, R9, R24, R0 ;  /* 0x0000001809097224 */ /* 0x000fc400078e0200 */
[--C-:B------:R-:W-:Y:S02]  /*0dc0*/  IMAD R6, R61, R22, R4.reuse ;  /* 0x000000163d067224 */ /* 0x100fe400078e0204 */
[----:B------:R-:W-:Y:S01]  /*0dd0*/  IMAD R91, R9, R25, R4 ;  /* 0x00000019095b7224 */ /* 0x000fe200078e0204 */
[----:B------:R-:W-:Y:S02]  /*0de0*/  IADD3 R9, PT, PT, R83, 0x7, RZ ;  /* 0x0000000753097810 */ /* 0x000fe40007ffe0ff */
[----:B------:R-:W-:-:S04]  /*0df0*/  IADD3 R61, P0, PT, R3, R6, RZ ;  /* 0x00000006033d7210 */ /* 0x000fc80007f1e0ff */
[----:B------:R-:W-:Y:S02]  /*0e00*/  LEA.HI.X.SX32 R6, R6, R5, 0x1, P0 ;  /* 0x0000000506067211 */ /* 0x000fe400000f0eff */
[----:B------:R-:W-:Y:S02]  /*0e10*/  LEA R60, P1, R61, UR10, 0x4 ;  /* 0x0000000a3d3c7c11 */ /* 0x000fe4000f8220ff */
[----:B------:R-:W-:Y:S02]  /*0e20*/  ISETP.GE.AND P0, PT, R9, R23, PT ;  /* 0x000000170900720c */ /* 0x000fe40003f06270 */
[----:B------:R-:W-:Y:S02]  /*0e30*/  LEA.HI.X R61, R61, UR11, R6, 0x4, P1 ;  /* 0x0000000b3d3d7c11 */ /* 0x000fe400088f2406 */
[----:B------:R-:W-:Y:S01]  /*0e40*/  SEL R6, R23, RZ, P0 ;  /* 0x000000ff17067207 */ /* 0x000fe20000000000 */
[----:B------:R-:W-:-:S03]  /*0e50*/  IMAD.WIDE R90, R91, 0x8, R20 ;  /* 0x000000085b5a7825 */ /* 0x000fc600078e0214 */
[----:B------:R-:W4:Y:S01]  /*0e60*/  LDG.E.128.CONSTANT R60, desc[UR4][R60.64] ;  /* 0x000000043c3c7981 */ /* 0x000f22000c1e9d00 */
[----:B------:R-:W-:Y:S02]  /*0e70*/  IMAD.IADD R65, R9, 0x1, -R6 ;  /* 0x0000000109417824 */ /* 0x000fe400078e0a06 */
[----:B------:R-:W-:Y:S01]  /*0e80*/  VIADD R6, R83, 0x8 ;  /* 0x0000000853067836 */ /* 0x000fe20000000000 */
[----:B------:R-:W4:Y:S01]  /*0e90*/  LDG.E.64.CONSTANT R90, desc[UR4][R90.64] ;  /* 0x000000045a5a7981 */ /* 0x000f22000c1e9b00 */
[----:B------:R-:W-:-:S03]  /*0ea0*/  IMAD R67, R65, UR9, R0 ;  /* 0x0000000941437c24 */ /* 0x000fc6000f8e0200 */
[----:B------:R-:W-:Y:S01]  /*0eb0*/  ISETP.GE.AND P0, PT, R6, R23, PT ;  /* 0x000000170600720c */ /* 0x000fe20003f06270 */
[----:B------:R-:W-:Y:S02]  /*0ec0*/  IMAD R65, R65, R24, R0 ;  /* 0x0000001841417224 */ /* 0x000fe400078e0200 */
[--C-:B------:R-:W-:Y:S01]  /*0ed0*/  IMAD R64, R67, R22, R4.reuse ;  /* 0x0000001643407224 */ /* 0x100fe200078e0204 */
[----:B------:R-:W-:Y:S01]  /*0ee0*/  SEL R67, R23, RZ, P0 ;  /* 0x000000ff17437207 */ /* 0x000fe20000000000 */
[----:B------:R-:W-:-:S03]  /*0ef0*/  IMAD R65, R65, R25, R4 ;  /* 0x0000001941417224 */ /* 0x000fc600078e0204 */
[----:B------:R-:W-:Y:S02]  /*0f00*/  IADD3 R66, P1, PT, R3, R64, RZ ;  /* 0x0000004003427210 */ /* 0x000fe40007f3e0ff */
[----:B------:R-:W-:Y:S01]  /*0f10*/  IADD3 R67, PT, PT, R6, -R67, RZ ;  /* 0x8000004306437210 */ /* 0x000fe20007ffe0ff */
[----:B------:R-:W-:Y:S01]  /*0f20*/  IMAD.WIDE R86, R65, 0x8, R20 ;  /* 0x0000000841567825 */ /* 0x000fe200078e0214 */
[----:B------:R-:W-:Y:S02]  /*0f30*/  LEA.HI.X.SX32 R65, R64, R5, 0x1, P1 ;  /* 0x0000000540417211 */ /* 0x000fe400008f0eff */
[C---:B------:R-:W-:Y:S01]  /*0f40*/  LEA R64, P1, R66.reuse, UR10, 0x4 ;  /* 0x0000000a42407c11 */ /* 0x040fe2000f8220ff */
[----:B------:R-:W-:Y:S02]  /*0f50*/  VIADD R106, R83, 0x9 ;  /* 0x00000009536a7836 */ /* 0x000fe40000000000 */
[----:B------:R-:W-:Y:S01]  /*0f60*/  IMAD R89, R67, UR9, R0 ;  /* 0x0000000943597c24 */ /* 0x000fe2000f8e0200 */
[----:B------:R-:W-:Y:S01]  /*0f70*/  LEA.HI.X R65, R66, UR11, R65, 0x4, P1 ;  /* 0x0000000b42417c11 */ /* 0x000fe200088f2441 */
[----:B------:R-:W4:Y:S01]  /*0f80*/  LDG.E.64.CONSTANT R86, desc[UR4][R86.64] ;  /* 0x0000000456567981 */ /* 0x000f22000c1e9b00 */
[----:B------:R-:W-:Y:S01]  /*0f90*/  ISETP.GE.AND P1, PT, R106, R23, PT ;  /* 0x000000176a00720c */ /* 0x000fe20003f26270 */
[----:B------:R-:W-:-:S03]  /*0fa0*/  IMAD R104, R89, R22, R4 ;  /* 0x0000001659687224 */ /* 0x000fc600078e0204 */
[----:B------:R-:W-:Y:S01]  /*0fb0*/  SEL R105, R23, RZ, P1 ;  /* 0x000000ff17697207 */ /* 0x000fe20000800000 */
[----:B------:R-:W4:Y:S01]  /*0fc0*/  LDG.E.128.CONSTANT R64, desc[UR4][R64.64] ;  /* 0x0000000440407981 */ /* 0x000f22000c1e9d00 */
[----:B------:R-:W-:Y:S01]  /*0fd0*/  IADD3 R107, P1, PT, R3, R104, RZ ;  /* 0x00000068036b7210 */ /* 0x000fe20007f3e0ff */
[----:B--2---:R-:W-:-:S03]  /*0fe0*/  DFMA R116, R26, R68, RZ ;  /* 0x000000441a74722b */ /* 0x004fc600000000ff */
[----:B------:R-:W-:Y:S01]  /*0ff0*/  LEA.HI.X.SX32 R104, R104, R5, 0x1, P1 ;  /* 0x0000000568687211 */ /* 0x000fe200008f0eff */
[----:B------:R-:W-:-:S04]  /*1000*/  DFMA R118, R26, R70, RZ ;  /* 0x000000461a76722b */ /* 0x000fc800000000ff */
[----:B-----5:R-:W-:Y:S01]  /*1010*/  DFMA R116, R84, -R70, R116 ;  /* 0x800000465474722b */ /* 0x020fe20000000074 */
[----:B------:R-:W-:Y:S01]  /*1020*/  LEA R70, P1, R107, UR10, 0x4 ;  /* 0x0000000a6b467c11 */ /* 0x000fe2000f8220ff */
[----:B------:R-:W-:-:S03]  /*1030*/  IMAD.IADD R105, R106, 0x1, -R105 ;  /* 0x000000016a697824 */ /* 0x000fc600078e0a69 */
[----:B------:R-:W-:Y:S01]  /*1040*/  LEA.HI.X R71, R107, UR11, R104, 0x4, P1 ;  /* 0x0000000b6b477c11 */ /* 0x000fe200088f2468 */
[----:B------:R-:W-:Y:S01]  /*1050*/  DFMA R118, R84, R68, R118 ;  /* 0x000000445476722b */ /* 0x000fe20000000076 */
[----:B------:R-:W-:Y:S02]  /*1060*/  IMAD R105, R105, UR9, R0 ;  /* 0x0000000969697c24 */ /* 0x000fe4000f8e0200 */
[----:B------:R-:W-:Y:S02]  /*1070*/  VIADD R89, R83, 0xa ;  /* 0x0000000a53597836 */ /* 0x000fe40000000000 */
[----:B------:R-:W2:Y:S01]  /*1080*/  LDG.E.128.CONSTANT R68, desc[UR4][R70.64] ;  /* 0x0000000446447981 */ /* 0x000ea2000c1e9d00 */
[-C--:B---3--:R-:W-:Y:S01]  /*1090*/  DFMA R108, R26, R72.reuse, RZ ;  /* 0x000000481a6c722b */ /* 0x088fe200000000ff */
[----:B------:R-:W-:Y:S01]  /*10a0*/  IMAD R106, R105, R22, R4 ;  /* 0x00000016696a7224 */ /* 0x000fe200078e0204 */
[----:B------:R-:W-:Y:S01]  /*10b0*/  DFMA R116, R76, R72, R116 ;  /* 0x000000484c74722b */ /* 0x000fe20000000074 */
[----:B------:R-:W-:Y:S01]  /*10c0*/  ISETP.GE.AND P1, PT, R89, R23, PT ;  /* 0x000000175900720c */ /* 0x000fe20003f26270 */
[----:B------:R-:W-:-:S02]  /*10d0*/  DFMA R114, R26, R74, RZ ;  /* 0x0000004a1a72722b */ /* 0x000fc400000000ff */
[----:B------:R-:W-:Y:S01]  /*10e0*/  IADD3 R104, P2, PT, R3, R106, RZ ;  /* 0x0000006a03687210 */ /* 0x000fe20007f5e0ff */
[-C--:B------:R-:W-:Y:S01]  /*10f0*/  DFMA R118, R76, R74.reuse, R118 ;  /* 0x0000004a4c76722b */ /* 0x080fe20000000076 */
[----:B------:R-:W-:Y:S01]  /*1100*/  SEL R110, R23, RZ, P1 ;  /* 0x000000ff176e7207 */ /* 0x000fe20000800000 */
[-C--:B------:R-:W-:Y:S02]  /*1110*/  DFMA R108, R84, -R74.reuse, R108 ;  /* 0x8000004a546c722b */ /* 0x080fe4000000006c */
[----:B------:R-:W-:Y:S01]  /*1120*/  DFMA R116, R12, -R74, R116 ;  /* 0x8000004a0c74722b */ /* 0x000fe20000000074 */
[----:B------:R-:W-:Y:S01]  /*1130*/  LEA.HI.X.SX32 R105, R106, R5, 0x1, P2 ;  /* 0x000000056a697211 */ /* 0x000fe200010f0eff */
[----:B------:R-:W-:Y:S01]  /*1140*/  IMAD.IADD R89, R89, 0x1, -R110 ;  /* 0x0000000159597824 */ /* 0x000fe200078e0a6e */
[C---:B------:R-:W-:Y:S01]  /*1150*/  LEA R106, P1, R104.reuse, UR10, 0x4 ;  /* 0x0000000a686a7c11 */ /* 0x040fe2000f8220ff */
[-C--:B------:R-:W-:Y:S01]  /*1160*/  DFMA R114, R84, R72.reuse, R114 ;  /* 0x000000485472722b */ /* 0x080fe20000000072 */
[----:B------:R-:W-:Y:S01]  /*1170*/  IADD3 R110, PT, PT, R83, 0xb, RZ ;  /* 0x0000000b536e7810 */ /* 0x000fe20007ffe0ff */
[----:B------:R-:W-:Y:S01]  /*1180*/  DFMA R118, R12, R72, R118 ;  /* 0x000000480c76722b */ /* 0x000fe20000000076 */
[----:B------:R-:W-:Y:S01]  /*1190*/  LEA.HI.X R107, R104, UR11, R105, 0x4, P1 ;  /* 0x0000000b686b7c11 */ /* 0x000fe200088f2469 */
[-C--:B----4-:R-:W-:Y:S01]  /*11a0*/  DFMA R104, R26, R28.reuse, RZ ;  /* 0x0000001c1a68722b */ /* 0x090fe200000000ff */
[----:B------:R-:W-:Y:S01]  /*11b0*/  IMAD R89, R89, UR9, R0 ;  /* 0x0000000959597c24 */ /* 0x000fe2000f8e0200 */
[----:B------:R-:W-:-:S02]  /*11c0*/  DFMA R108, R76, R28, R108 ;  /* 0x0000001c4c6c722b */ /* 0x000fc4000000006c */
[----:B------:R-:W-:Y:S01]  /*11d0*/  DFMA R116, R78, R28, R116 ;  /* 0x0000001c4e74722b */ /* 0x000fe20000000074 */
[----:B------:R-:W-:Y:S01]  /*11e0*/  IMAD R111, R89, R22, R4 ;  /* 0x00000016596f7224 */ /* 0x000fe200078e0204 */
[----:B------:R0:W3:Y:S01]  /*11f0*/  LDG.E.128.CONSTANT R72, desc[UR4][R106.64] ;  /* 0x000000046a487981 */ /* 0x0000e2000c1e9d00 */
[----:B------:R-:W-:Y:S01]  /*1200*/  ISETP.GE.AND P1, PT, R110, R23, PT ;  /* 0x000000176e00720c */ /* 0x000fe20003f26270 */
[-C--:B------:R-:W-:Y:S02]  /*1210*/  DFMA R112, R26, R30.reuse, RZ ;  /* 0x0000001e1a70722b */ /* 0x080fe400000000ff */
[-C--:B------:R-:W-:Y:S01]  /*1220*/  DFMA R104, R84, -R30.reuse, R104 ;  /* 0x8000001e5468722b */ /* 0x080fe20000000068 */
[----:B------:R-:W-:Y:S01]  /*1230*/  IADD3 R89, P2, PT, R3, R111, RZ ;  /* 0x0000006f03597210 */ /* 0x000fe20007f5e0ff */
[-C--:B------:R-:W-:Y:S02]  /*1240*/  DFMA R114, R76, R30.reuse, R114 ;  /* 0x0000001e4c72722b */ /* 0x080fe40000000072 */
[----:B------:R-:W-:-:S02]  /*1250*/  DFMA R108, R12, -R30, R108 ;  /* 0x8000001e0c6c722b */ /* 0x000fc4000000006c */
[-C--:B------:R-:W-:Y:S02]  /*1260*/  DFMA R118, R78, R30.reuse, R118 ;  /* 0x0000001e4e76722b */ /* 0x080fe40000000076 */
[----:B------:R-:W-:Y:S01]  /*1270*/  DFMA R116, R14, -R30, R116 ;  /* 0x8000001e0e74722b */ /* 0x000fe20000000074 */
[----:B------:R-:W-:Y:S02]  /*1280*/  SEL R31, R23, RZ, P1 ;  /* 0x000000ff171f7207 */ /* 0x000fe40000800000 */
[----:B------:R-:W-:Y:S02]  /*1290*/  LEA.HI.X.SX32 R120, R111, R5, 0x1, P2 ;  /* 0x000000056f787211 */ /* 0x000fe400010f0eff */
[----:B------:R-:W-:Y:S01]  /*12a0*/  LEA R30, P1, R89, UR10, 0x4 ;  /* 0x0000000a591e7c11 */ /* 0x000fe2000f8220ff */
[----:B------:R-:W-:-:S03]  /*12b0*/  IMAD.IADD R121, R110, 0x1, -R31 ;  /* 0x000000016e797824 */ /* 0x000fc600078e0a1f */
[----:B------:R-:W-:Y:S01]  /*12c0*/  LEA.HI.X R31, R89, UR11, R120, 0x4, P1 ;  /* 0x0000000b591f7c11 */ /* 0x000fe200088f2478 */
[----:B------:R-:W-:Y:S01]  /*12d0*/  IMAD R120, R121, UR9, R0 ;  /* 0x0000000979787c24 */ /* 0x000fe2000f8e0200 */
[----:B0-----:R-:W-:Y:S02]  /*12e0*/  DFMA R106, R26, R32, RZ ;  /* 0x000000201a6a722b */ /* 0x001fe400000000ff */
[-C--:B------:R-:W-:Y:S01]  /*12f0*/  DFMA R112, R84, R28.reuse, R112 ;  /* 0x0000001c5470722b */ /* 0x080fe20000000070 */
[----:B------:R-:W-:Y:S01]  /*1300*/  IMAD R120, R120, R22, R4 ;  /* 0x0000001678787224 */ /* 0x000fe200078e0204 */
[-C--:B------:R-:W-:Y:S02]  /*1310*/  DFMA R114, R12, R28.reuse, R114 ;  /* 0x0000001c0c72722b */ /* 0x080fe40000000072 */
[----:B------:R-:W-:Y:S02]  /*1320*/  DFMA R118, R14, R28, R118 ;  /* 0x0000001c0e76722b */ /* 0x000fe40000000076 */
[-C--:B------:R-:W-:Y:S01]  /*1330*/  DFMA R104, R76, R32.reuse, R104 ;  /* 0x000000204c68722b */ /* 0x080fe20000000068 */
[----:B------:R-:W4:Y:S01]  /*1340*/  LDG.E.128.CONSTANT R28, desc[UR4][R30.64] ;  /* 0x000000041e1c7981 */ /* 0x000f22000c1e9d00 */
[----:B------:R-:W-:-:S02]  /*1350*/  DFMA R108, R78, R32, R108 ;  /* 0x000000204e6c722b */ /* 0x000fc4000000006c */
[----:B------:R-:W-:Y:S01]  /*1360*/  DFMA R116, R80, R32, R116 ;  /* 0x000000205074722b */ /* 0x000fe20000000074 */
[----:B------:R-:W-:Y:S01]  /*1370*/  IADD3 R89, P1, PT, R3, R120, RZ ;  /* 0x0000007803597210 */ /* 0x000fe20007f3e0ff */
[-C--:B------:R-:W-:Y:S02]  /*1380*/  DFMA R110, R26, R34.reuse, RZ ;  /* 0x000000221a6e722b */ /* 0x080fe400000000ff */
[-C--:B------:R-:W-:Y:S02]  /*1390*/  DFMA R106, R84, -R34.reuse, R106 ;  /* 0x80000022546a722b */ /* 0x080fe4000000006a */
[-C--:B------:R-:W-:Y:S02]  /*13a0*/  DFMA R112, R76, R34.reuse, R112 ;  /* 0x000000224c70722b */ /* 0x080fe40000000070 */
[-C--:B------:R-:W-:Y:S02]  /*13b0*/  DFMA R104, R12, -R34.reuse, R104 ;  /* 0x800000220c68722b */ /* 0x080fe40000000068 */
[----:B------:R-:W-:-:S02]  /*13c0*/  DFMA R114, R78, R34, R114 ;  /* 0x000000224e72722b */ /* 0x000fc40000000072 */
[-C--:B------:R-:W-:Y:S02]  /*13d0*/  DFMA R108, R14, -R34.reuse, R108 ;  /* 0x800000220e6c722b */ /* 0x080fe4000000006c */
[-C--:B------:R-:W-:Y:S02]  /*13e0*/  DFMA R118, R80, R34.reuse, R118 ;  /* 0x000000225076722b */ /* 0x080fe40000000076 */
[----:B------:R-:W-:Y:S01]  /*13f0*/  DFMA R116, R16, -R34, R116 ;  /* 0x800000221074722b */ /* 0x000fe20000000074 */
[----:B------:R-:W-:Y:S02]  /*1400*/  LEA.HI.X.SX32 R35, R120, R5, 0x1, P1 ;  /* 0x0000000578237211 */ /* 0x000fe400008f0eff */
[----:B------:R-:W-:-:S04]  /*1410*/  LEA R34, P1, R89, UR10, 0x4 ;  /* 0x0000000a59227c11 */ /* 0x000fc8000f8220ff */
[----:B------:R-:W-:Y:S01]  /*1420*/  LEA.HI.X R35, R89, UR11, R35, 0x4, P1 ;  /* 0x0000000b59237c11 */ /* 0x000fe200088f2423 */
[-C--:B------:R-:W-:Y:S02]  /*1430*/  DFMA R110, R84, R32.reuse, R110 ;  /* 0x00000020546e722b */ /* 0x080fe4000000006e */
[-C--:B------:R-:W-:Y:S02]  /*1440*/  DFMA R112, R12, R32.reuse, R112 ;  /* 0x000000200c70722b */ /* 0x080fe40000000070 */
[-C--:B------:R-:W-:Y:S02]  /*1450*/  DFMA R114, R14, R32.reuse, R114 ;  /* 0x000000200e72722b */ /* 0x080fe40000000072 */
[----:B------:R-:W-:Y:S01]  /*1460*/  DFMA R118, R16, R32, R118 ;  /* 0x000000201076722b */ /* 0x000fe20000000076 */
[----:B------:R-:W4:Y:S01]  /*1470*/  LDG.E.128.CONSTANT R32, desc[UR4][R34.64] ;  /* 0x0000000422207981 */ /* 0x000f22000c1e9d00 */
[----:B------:R-:W-:Y:S02]  /*1480*/  DADD R102, R18, R102 ;  /* 0x0000000012667229 */ /* 0x000fe40000000066 */
[----:B------:R-:W-:-:S02]  /*1490*/  DFMA R122, R26, R38, RZ ;  /* 0x000000261a7a722b */ /* 0x000fc400000000ff */
[----:B------:R-:W-:Y:S02]  /*14a0*/  DFMA R110, R76, R38, R110 ;  /* 0x000000264c6e722b */ /* 0x000fe4000000006e */
[-C--:B------:R-:W-:Y:S02]  /*14b0*/  DFMA R120, R26, R36.reuse, RZ ;  /* 0x000000241a78722b */ /* 0x080fe400000000ff */
[-C--:B------:R-:W-:Y:S02]  /*14c0*/  DFMA R106, R76, R36.reuse, R106 ;  /* 0x000000244c6a722b */ /* 0x080fe4000000006a */
[C---:B------:R-:W-:Y:S02]  /*14d0*/  DFMA R104, R78.reuse, R36, R104 ;  /* 0x000000244e68722b */ /* 0x040fe40000000068 */
[----:B------:R-:W-:Y:S02]  /*14e0*/  DFMA R112, R78, R38, R112 ;  /* 0x000000264e70722b */ /* 0x000fe40000000070 */
[----:B------:R-:W-:-:S02]  /*14f0*/  DFMA R108, R80, R36, R108 ;  /* 0x00000024506c722b */ /* 0x000fc4000000006c */
[----:B------:R-:W-:Y:S02]  /*1500*/  DFMA R114, R80, R38, R114 ;  /* 0x000000265072722b */ /* 0x000fe40000000072 */
[-C--:B------:R-:W-:Y:S02]  /*1510*/  DFMA R122, R84, R36.reuse, R122 ;  /* 0x00000024547a722b */ /* 0x080fe4000000007a */
[----:B------:R-:W-:Y:S02]  /*1520*/  DFMA R110, R12, R36, R110 ;  /* 0x000000240c6e722b */ /* 0x000fe4000000006e */
[----:B------:R-:W-:Y:S02]  /*1530*/  DFMA R118, R38, R102, R118 ;  /* 0x000000662676722b */ /* 0x000fe40000000076 */
[----:B------:R-:W-:Y:S02]  /*1540*/  DFMA R120, R84, -R38, R120 ;  /* 0x800000265478722b */ /* 0x000fe40000000078 */
[----:B------:R-:W-:-:S02]  /*1550*/  DFMA R116, R36, R102, R116 ;  /* 0x000000662474722b */ /* 0x000fc40000000074 */
[-C--:B------:R-:W-:Y:S02]  /*1560*/  DFMA R106, R12, -R38.reuse, R106 ;  /* 0x800000260c6a722b */ /* 0x080fe4000000006a */
[C---:B------:R-:W-:Y:S02]  /*1570*/  DFMA R104, R14.reuse, -R38, R104 ;  /* 0x800000260e68722b */ /* 0x040fe40000000068 */
[----:B------:R-:W-:Y:S02]  /*1580*/  DFMA R112, R14, R36, R112 ;  /* 0x000000240e70722b */ /* 0x000fe40000000070 */
[----:B------:R-:W-:Y:S02]  /*1590*/  DFMA R108, R16, -R38, R108 ;  /* 0x80000026106c722b */ /* 0x000fe4000000006c */
[----:B------:R-:W-:Y:S02]  /*15a0*/  DADD R100, R18, R100 ;  /* 0x0000000012647229 */ /* 0x000fe40000000064 */
[----:B------:R-:W-:-:S02]  /*15b0*/  DFMA R114, R16, R36, R114 ;  /* 0x000000241072722b */ /* 0x000fc40000000072 */
[-C--:B------:R-:W-:Y:S02]  /*15c0*/  DFMA R38, R26, R42.reuse, RZ ;  /* 0x0000002a1a26722b */ /* 0x080fe400000000ff */
[-C--:B------:R-:W-:Y:S02]  /*15d0*/  DFMA R122, R76, R42.reuse, R122 ;  /* 0x0000002a4c7a722b */ /* 0x080fe4000000007a */
[-C--:B------:R-:W-:Y:S02]  /*15e0*/  DFMA R110, R78, R42.reuse, R110 ;  /* 0x0000002a4e6e722b */ /* 0x080fe4000000006e */
[----:B------:R-:W-:Y:S02]  /*15f0*/  DFMA R118, R80, R42, R118 ;  /* 0x0000002a5076722b */ /* 0x000fe40000000076 */
[-C--:B------:R-:W-:Y:S02]  /*1600*/  DFMA R36, R26, R40.reuse, RZ ;  /* 0x000000281a24722b */ /* 0x080fe400000000ff */
[----:B------:R-:W-:-:S02]  /*1610*/  DFMA R120, R76, R40, R120 ;  /* 0x000000284c78722b */ /* 0x000fc40000000078 */
[-C--:B------:R-:W-:Y:S02]  /*1620*/  DFMA R106, R78, R40.reuse, R106 ;  /* 0x000000284e6a722b */ /* 0x080fe4000000006a */
[CC--:B------:R-:W-:Y:S02]  /*1630*/  DFMA R104, R80.reuse, R40.reuse, R104 ;  /* 0x000000285068722b */ /* 0x0c0fe40000000068 */
[C---:B------:R-:W-:Y:S02]  /*1640*/  DFMA R116, R80.reuse, R40, R116 ;  /* 0x000000285074722b */ /* 0x040fe40000000074 */
[----:B------:R-:W-:Y:S02]  /*1650*/  DFMA R112, R80, R42, R112 ;  /* 0x0000002a5070722b */ /* 0x000fe40000000070 */
[----:B------:R-:W-:Y:S02]  /*1660*/  DFMA R114, R42, R100, R114 ;  /* 0x000000642a72722b */ /* 0x000fe40000000072 */
[----:B------:R-:W-:-:S02]  /*1670*/  DFMA R38, R84, R40, R38 ;  /* 0x000000285426722b */ /* 0x000fc40000000026 */
[-C--:B------:R-:W-:Y:S02]  /*1680*/  DFMA R122, R12, R40.reuse, R122 ;  /* 0x000000280c7a722b */ /* 0x080fe4000000007a */
[-C--:B------:R-:W-:Y:S02]  /*1690*/  DFMA R110, R14, R40.reuse, R110 ;  /* 0x000000280e6e722b */ /* 0x080fe4000000006e */
[----:B------:R-:W-:Y:S02]  /*16a0*/  DFMA R118, R16, -R40, R118 ;  /* 0x800000281076722b */ /* 0x000fe40000000076 */
[-C--:B------:R-:W-:Y:S02]  /*16b0*/  DFMA R36, R84, -R42.reuse, R36 ;  /* 0x8000002a5424722b */ /* 0x080fe40000000024 */
[-C--:B------:R-:W-:Y:S02]  /*16c0*/  DFMA R120, R12, -R42.reuse, R120 ;  /* 0x8000002a0c78722b */ /* 0x080fe40000000078 */
[----:B------:R-:W-:-:S02]  /*16d0*/  DFMA R106, R14, -R42, R106 ;  /* 0x8000002a0e6a722b */ /* 0x000fc4000000006a */
[CC--:B------:R-:W-:Y:S02]  /*16e0*/  DFMA R104, R16.reuse, -R42.reuse, R104 ;  /* 0x8000002a1068722b */ /* 0x0c0fe40000000068 */
[----:B------:R-:W-:Y:S02]  /*16f0*/  DFMA R116, R16, R42, R116 ;  /* 0x0000002a1074722b */ /* 0x000fe40000000074 */
[----:B------:R-:W-:Y:S02]  /*1700*/  DFMA R108, R40, R100, R108 ;  /* 0x00000064286c722b */ /* 0x000fe4000000006c */
[----:B------:R-:W-:Y:S02]  /*1710*/  DFMA R42, R26, R44, RZ ;  /* 0x0000002c1a2a722b */ /* 0x000fe400000000ff */
[----:B------:R-:W-:Y:S02]  /*1720*/  DFMA R112, R16, R40, R112 ;  /* 0x000000281070722b */ /* 0x000fe40000000070 */
[----:B------:R-:W-:-:S02]  /*1730*/  DADD R98, R18, R98 ;  /* 0x0000000012627229 */ /* 0x000fc40000000062 */
[-C--:B------:R-:W-:Y:S02]  /*1740*/  DFMA R40, R26, R46.reuse, RZ ;  /* 0x0000002e1a28722b */ /* 0x080fe400000000ff */
[-C--:B------:R-:W-:Y:S02]  /*1750*/  DFMA R38, R76, R46.reuse, R38 ;  /* 0x0000002e4c26722b */ /* 0x080fe40000000026 */
[-C--:B------:R-:W-:Y:S02]  /*1760*/  DFMA R122, R78, R46.reuse, R122 ;  /* 0x0000002e4e7a722b */ /* 0x080fe4000000007a */
[CC--:B------:R-:W-:Y:S02]  /*1770*/  DFMA R110, R80.reuse, R46.reuse, R110 ;  /* 0x0000002e506e722b */ /* 0x0c0fe4000000006e */
[-C--:B------:R-:W-:Y:S02]  /*1780*/  DFMA R114, R80, R46.reuse, R114 ;  /* 0x0000002e5072722b */ /* 0x080fe40000000072 */
[----:B------:R-:W-:-:S02]  /*1790*/  DFMA R118, R78, R46, R118 ;  /* 0x0000002e4e76722b */ /* 0x000fc40000000076 */
[----:B------:R-:W-:Y:S02]  /*17a0*/  DFMA R36, R76, R44, R36 ;  /* 0x0000002c4c24722b */ /* 0x000fe40000000024 */
[----:B------:R-:W-:Y:S02]  /*17b0*/  DFMA R42, R84, -R46, R42 ;  /* 0x8000002e542a722b */ /* 0x000fe4000000002a */
[----:B------:R-:W-:Y:S02]  /*17c0*/  DFMA R104, R44, R98, R104 ;  /* 0x000000622c68722b */ /* 0x000fe40000000068 */
[-C--:B------:R-:W-:Y:S02]  /*17d0*/  DFMA R120, R78, R44.reuse, R120 ;  /* 0x0000002c4e78722b */ /* 0x080fe40000000078 */
[CC--:B------:R-:W-:Y:S02]  /*17e0*/  DFMA R106, R80.reuse, R44.reuse, R106 ;  /* 0x0000002c506a722b */ /* 0x0c0fe4000000006a */
[----:B------:R-:W-:-:S02]  /*17f0*/  DFMA R108, R80, R44, R108 ;  /* 0x0000002c506c722b */ /* 0x000fc4000000006c */
[-C--:B------:R-:W-:Y:S02]  /*1800*/  DFMA R116, R78, R44.reuse, R116 ;  /* 0x0000002c4e74722b */ /* 0x080fe40000000074 */
[-C--:B------:R-:W-:Y:S02]  /*1810*/  DFMA R40, R84, R44.reuse, R40 ;  /* 0x0000002c5428722b */ /* 0x080fe40000000028 */
[-C--:B------:R-:W-:Y:S02]  /*1820*/  DFMA R38, R12, R44.reuse, R38 ;  /* 0x0000002c0c26722b */ /* 0x080fe40000000026 */
[-C--:B------:R-:W-:Y:S02]  /*1830*/  DFMA R122, R14, R44.reuse, R122 ;  /* 0x0000002c0e7a722b */ /* 0x080fe4000000007a */
[CC--:B------:R-:W-:Y:S02]  /*1840*/  DFMA R110, R16.reuse, R44.reuse, R110 ;  /* 0x0000002c106e722b */ /* 0x0c0fe4000000006e */
[----:B------:R-:W-:-:S02]  /*1850*/  DFMA R114, R16, -R44, R114 ;  /* 0x8000002c1072722b */ /* 0x000fc40000000072 */
[----:B------:R-:W-:Y:S02]  /*1860*/  DFMA R118, R14, -R44, R118 ;  /* 0x8000002c0e76722b */ /* 0x000fe40000000076 */
[----:B------:R-:W-:Y:S02]  /*1870*/  DFMA R36, R12, -R46, R36 ;  /* 0x8000002e0c24722b */ /* 0x000fe40000000024 */
[-C--:B------:R-:W-:Y:S02]  /*1880*/  DFMA R44, R26, R48.reuse, RZ ;  /* 0x000000301a2c722b */ /* 0x080fe400000000ff */
[----:B------:R-:W-:Y:S02]  /*1890*/  DFMA R42, R76, R48, R42 ;  /* 0x000000304c2a722b */ /* 0x000fe4000000002a */
[----:B------:R-:W-:Y:S02]  /*18a0*/  DFMA R112, R46, R98, R112 ;  /* 0x000000622e70722b */ /* 0x000fe40000000070 */
[----:B------:R-:W-:-:S02]  /*18b0*/  DFMA R108, R16, R46, R108 ;  /* 0x0000002e106c722b */ /* 0x000fc4000000006c */
[----:B------:R-:W-:Y:S02]  /*18c0*/  DFMA R36, R78, R48, R36 ;  /* 0x000000304e24722b */ /* 0x000fe40000000024 */
[-C--:B------:R-:W-:Y:S02]  /*18d0*/  DFMA R44, R84, -R50.reuse, R44 ;  /* 0x80000032542c722b */ /* 0x080fe4000000002c */
[-C--:B------:R-:W-:Y:S02]  /*18e0*/  DFMA R40, R76, R50.reuse, R40 ;  /* 0x000000324c28722b */ /* 0x080fe40000000028 */
[----:B------:R-:W-:Y:S02]  /*18f0*/  DFMA R38, R78, R50, R38 ;  /* 0x000000324e26722b */ /* 0x000fe40000000026 */
[-C--:B------:R-:W-:Y:S02]  /*1900*/  DFMA R120, R14, -R46.reuse, R120 ;  /* 0x8000002e0e78722b */ /* 0x080fe40000000078 */
[----:B------:R-:W-:-:S02]  /*1910*/  DFMA R106, R16, -R46, R106 ;  /* 0x8000002e106a722b */ /* 0x000fc4000000006a */
[----:B------:R-:W-:Y:S02]  /*1920*/  DFMA R116, R14, R46, R116 ;  /* 0x0000002e0e74722b */ /* 0x000fe40000000074 */
[----:B------:R-:W-:Y:S02]  /*1930*/  DADD R96, R18, R96 ;  /* 0x0000000012607229 */ /* 0x000fe40000000060 */
[----:B------:R-:W-:Y:S02]  /*1940*/  DFMA R104, R80, R48, R104 ;  /* 0x000000305068722b */ /* 0x000fe40000000068 */
[-C--:B------:R-:W-:Y:S02]  /*1950*/  DFMA R46, R26, R50.reuse, RZ ;  /* 0x000000321a2e722b */ /* 0x080fe400000000ff */
[----:B------:R-:W-:Y:S02]  /*1960*/  DFMA R42, R12, -R50, R42 ;  /* 0x800000320c2a722b */ /* 0x000fe4000000002a */
[----:B------:R-:W-:-:S02]  /*1970*/  DFMA R108, R78, R48, R108 ;  /* 0x000000304e6c722b */ /* 0x000fc4000000006c */
[-C--:B------:R-:W-:Y:S02]  /*1980*/  DFMA R112, R80, R50.reuse, R112 ;  /* 0x000000325070722b */ /* 0x080fe40000000070 */
[-C--:B------:R-:W-:Y:S02]  /*1990*/  DFMA R114, R78, R50.reuse, R114 ;  /* 0x000000324e72722b */ /* 0x080fe40000000072 */
[-C--:B------:R-:W-:Y:S02]  /*19a0*/  DFMA R118, R76, R50.reuse, R118 ;  /* 0x000000324c76722b */ /* 0x080fe40000000076 */
[----:B------:R-:W-:Y:S02]  /*19b0*/  DFMA R36, R14, -R50, R36 ;  /* 0x800000320e24722b */ /* 0x000fe40000000024 */
[-C--:B------:R-:W-:Y:S02]  /*19c0*/  DFMA R40, R12, R48.reuse, R40 ;  /* 0x000000300c28722b */ /* 0x080fe40000000028 */
[----:B------:R-:W-:-:S02]  /*19d0*/  DFMA R38, R14, R48, R38 ;  /* 0x000000300e26722b */ /* 0x000fc40000000026 */
[----:B------:R-:W-:Y:S02]  /*19e0*/  DFMA R44, R76, R52, R44 ;  /* 0x000000344c2c722b */ /* 0x000fe4000000002c */
[----:B------:R-:W-:Y:S02]  /*19f0*/  DFMA R106, R48, R96, R106 ;  /* 0x00000060306a722b */ /* 0x000fe4000000006a */
[----:B------:R-:W-:Y:S02]  /*1a00*/  DFMA R120, R80, R48, R120 ;  /* 0x000000305078722b */ /* 0x000fe40000000078 */
[----:B------:R-:W-:Y:S02]  /*1a10*/  DFMA R104, R16, R50, R104 ;  /* 0x000000321068722b */ /* 0x000fe40000000068 */
[-C--:B------:R-:W-:Y:S02]  /*1a20*/  DFMA R46, R84, R48.reuse, R46 ;  /* 0x00000030542e722b */ /* 0x080fe4000000002e */
[----:B------:R-:W-:-:S02]  /*1a30*/  DFMA R116, R76, R48, R116 ;  /* 0x000000304c74722b */ /* 0x000fc40000000074 */
[----:B------:R-:W-:Y:S02]  /*1a40*/  DFMA R42, R78, R52, R42 ;  /* 0x000000344e2a722b */ /* 0x000fe4000000002a */
[----:B------:R-:W-:Y:S02]  /*1a50*/  DFMA R110, R50, R96, R110 ;  /* 0x00000060326e722b */ /* 0x000fe4000000006e */
[-C--:B------:R-:W-:Y:S02]  /*1a60*/  DFMA R122, R80, R50.reuse, R122 ;  /* 0x00000032507a722b */ /* 0x080fe4000000007a */
[----:B------:R-:W-:Y:S02]  /*1a70*/  DFMA R108, R14, R50, R108 ;  /* 0x000000320e6c722b */ /* 0x000fe4000000006c */
[-C--:B------:R-:W-:Y:S02]  /*1a80*/  DFMA R112, R16, -R48.reuse, R112 ;  /* 0x800000301070722b */ /* 0x080fe40000000070 */
[----:B------:R-:W-:-:S02]  /*1a90*/  DFMA R114, R14, -R48, R114 ;  /* 0x800000300e72722b */ /* 0x000fc40000000072 */
[----:B------:R-:W-:Y:S02]  /*1aa0*/  DFMA R118, R12, -R48, R118 ;  /* 0x800000300c76722b */ /* 0x000fe40000000076 */
[----:B------:R-:W-:Y:S02]  /*1ab0*/  DFMA R36, R80, R52, R36 ;  /* 0x000000345024722b */ /* 0x000fe40000000024 */
[-C--:B------:R-:W-:Y:S02]  /*1ac0*/  DFMA R44, R12, -R54.reuse, R44 ;  /* 0x800000360c2c722b */ /* 0x080fe4000000002c */
[-C--:B------:R-:W-:Y:S02]  /*1ad0*/  DFMA R40, R78, R54.reuse, R40 ;  /* 0x000000364e28722b */ /* 0x080fe40000000028 */
[----:B------:R-:W-:Y:S02]  /*1ae0*/  DFMA R38, R80, R54, R38 ;  /* 0x000000365026722b */ /* 0x000fe40000000026 */
[----:B------:R-:W-:-:S02]  /*1af0*/  DFMA R120, R16, -R50, R120 ;  /* 0x800000321078722b */ /* 0x000fc40000000078 */
[----:B------:R-:W-:Y:S02]  /*1b00*/  DADD R94, R18, R94 ;  /* 0x00000000125e7229 */ /* 0x000fe4000000005e */
[-C--:B------:R-:W-:Y:S02]  /*1b10*/  DFMA R106, R80, R52.reuse, R106 ;  /* 0x00000034506a722b */ /* 0x080fe4000000006a */
[----:B------:R-:W-:Y:S02]  /*1b20*/  DFMA R104, R78, R52, R104 ;  /* 0x000000344e68722b */ /* 0x000fe40000000068 */
[----:B------:R-:W-:Y:S02]  /*1b30*/  DFMA R46, R76, R54, R46 ;  /* 0x000000364c2e722b */ /* 0x000fe4000000002e */
[----:B------:R-:W-:Y:S02]  /*1b40*/  DFMA R116, R12, R50, R116 ;  /* 0x000000320c74722b */ /* 0x000fe40000000074 */
[----:B------:R-:W-:-:S02]  /*1b50*/  DFMA R42, R14, -R54, R42 ;  /* 0x800000360e2a722b */ /* 0x000fc4000000002a */
[----:B------:R-:W-:Y:S02]  /*1b60*/  DFMA R122, R16, R48, R122 ;  /* 0x00000030107a722b */ /* 0x000fe4000000007a */
[----:B------:R-:W-:Y:S02]  /*1b70*/  DFMA R110, R80, R54, R110 ;  /* 0x00000036506e722b */ /* 0x000fe4000000006e */
[----:B------:R-:W-:Y:S02]  /*1b80*/  DFMA R108, R76, R52, R108 ;  /* 0x000000344c6c722b */ /* 0x000fe4000000006c */
[-C--:B------:R-:W-:Y:S02]  /*1b90*/  DFMA R112, R78, R54.reuse, R112 ;  /* 0x000000364e70722b */ /* 0x080fe40000000070 */
[-C--:B------:R-:W-:Y:S02]  /*1ba0*/  DFMA R114, R76, R54.reuse, R114 ;  /* 0x000000364c72722b */ /* 0x080fe40000000072 */
[----:B------:R-:W-:-:S02]  /*1bb0*/  DFMA R118, R26, R54, R118 ;  /* 0x000000361a76722b */ /* 0x000fc40000000076 */
[----:B------:R-:W-:Y:S02]  /*1bc0*/  DFMA R48, R16, -R54, R36 ;  /* 0x800000361030722b */ /* 0x000fe40000000024 */
[----:B------:R-:W-:Y:S02]  /*1bd0*/  DADD R92, R18, R92 ;  /* 0x00000000125c7229 */ /* 0x000fe4000000005c */
[----:B------:R-:W-:Y:S02]  /*1be0*/  DFMA R44, R78, R56, R44 ;  /* 0x000000384e2c722b */ /* 0x000fe4000000002c */
[-C--:B------:R-:W-:Y:S02]  /*1bf0*/  DFMA R40, R14, R52.reuse, R40 ;  /* 0x000000340e28722b */ /* 0x080fe40000000028 */
[----:B------:R-:W-:Y:S02]  /*1c00*/  DFMA R50, R16, R52, R38 ;  /* 0x000000341032722b */ /* 0x000fe40000000026 */
[----:B------:R-:W-:-:S02]  /*1c10*/  DFMA R120, R52, R94, R120 ;  /* 0x0000005e3478722b */ /* 0x000fc40000000078 */
[-C--:B------:R-:W-:Y:S02]  /*1c20*/  DFMA R106, R16, R54.reuse, R106 ;  /* 0x00000036106a722b */ /* 0x080fe4000000006a */
[----:B------:R-:W-:Y:S02]  /*1c30*/  DFMA R104, R14, R54, R104 ;  /* 0x000000360e68722b */ /* 0x000fe40000000068 */
[-C--:B------:R-:W-:Y:S02]  /*1c40*/  DFMA R46, R12, R52.reuse, R46 ;  /* 0x000000340c2e722b */ /* 0x080fe4000000002e */
[----:B------:R-:W-:Y:S02]  /*1c50*/  DFMA R36, R26, R52, R116 ;  /* 0x000000341a24722b */ /* 0x000fe40000000074 */
[----:B------:R-:W-:Y:S02]  /*1c60*/  DFMA R42, R80, R56, R42 ;  /* 0x00000038502a722b */ /* 0x000fe4000000002a */
[----:B------:R-:W-:-:S02]  /*1c70*/  DFMA R122, R54, R94, R122 ;  /* 0x0000005e367a722b */ /* 0x000fc4000000007a */
[----:B------:R-:W-:Y:S02]  /*1c80*/  DFMA R108, R12, R54, R108 ;  /* 0x000000360c6c722b */ /* 0x000fe4000000006c */
[-C--:B------:R-:W-:Y:S02]  /*1c90*/  DFMA R110, R16, -R52.reuse, R110 ;  /* 0x80000034106e722b */ /* 0x080fe4000000006e */
[-C--:B------:R-:W-:Y:S02]  /*1ca0*/  DFMA R112, R14, -R52.reuse, R112 ;  /* 0x800000340e70722b */ /* 0x080fe40000000070 */
[-C--:B------:R-:W-:Y:S02]  /*1cb0*/  DFMA R114, R12, -R52.reuse, R114 ;  /* 0x800000340c72722b */ /* 0x080fe40000000072 */
[----:B------:R-:W-:Y:S02]  /*1cc0*/  DFMA R38, R84, -R52, R118 ;  /* 0x800000345426722b */ /* 0x000fe40000000076 */
[----:B------:R-:W-:-:S02]  /*1cd0*/  DFMA R48, R56, R92, R48 ;  /* 0x0000005c3830722b */ /* 0x000fc40000000030 */
[----:B------:R-:W-:Y:S02]  /*1ce0*/  DFMA R50, R58, R92, R50 ;  /* 0x0000005c3a32722b */ /* 0x000fe40000000032 */
[-C--:B------:R-:W-:Y:S02]  /*1cf0*/  DFMA R44, R14, -R58.reuse, R44 ;  /* 0x8000003a0e2c722b */ /* 0x080fe4000000002c */
[C---:B------:R-:W-:Y:S02]  /*1d00*/  DFMA R52, R80.reuse, R58, R40 ;  /* 0x0000003a5034722b */ /* 0x040fe40000000028 */
[-C--:B------:R-:W-:Y:S02]  /*1d10*/  DFMA R92, R80, R56.reuse, R120 ;  /* 0x00000038505c722b */ /* 0x080fe40000000078 */
[-C--:B------:R-:W-:Y:S02]  /*1d20*/  DFMA R94, R78, R56.reuse, R106 ;  /* 0x000000384e5e722b */ /* 0x080fe4000000006a */
[----:B------:R-:W-:-:S02]  /*1d30*/  DFMA R96, R76, R56, R104 ;  /* 0x000000384c60722b */ /* 0x000fc40000000068 */
[----:B------:R-:W-:Y:S02]  /*1d40*/  DFMA R46, R78, R58, R46 ;  /* 0x0000003a4e2e722b */ /* 0x000fe4000000002e */
[----:B------:R-:W-:Y:S02]  /*1d50*/  DFMA R36, R84, R54, R36 ;  /* 0x000000365424722b */ /* 0x000fe40000000024 */
[-C--:B------:R-:W-:Y:S02]  /*1d60*/  DFMA R54, R16, -R58.reuse, R42 ;  /* 0x8000003a1036722b */ /* 0x080fe4000000002a */
[----:B------:R-:W-:Y:S02]  /*1d70*/  DFMA R122, R80, R58, R122 ;  /* 0x0000003a507a722b */ /* 0x000fe4000000007a */
[----:B------:R-:W-:Y:S02]  /*1d80*/  DFMA R40, R26, R56, R108 ;  /* 0x000000381a28722b */ /* 0x000fe4000000006c */
[----:B------:R-:W-:-:S02]  /*1d90*/  DFMA R110, R78, R58, R110 ;  /* 0x0000003a4e6e722b */ /* 0x000fc4000000006e */
[-C--:B------:R-:W-:Y:S02]  /*1da0*/  DFMA R112, R76, R58.reuse, R112 ;  /* 0x0000003a4c70722b */ /* 0x080fe40000000070 */
[----:B------:R-:W-:Y:S02]  /*1db0*/  DFMA R42, R26, R58, R114 ;  /* 0x0000003a1a2a722b */ /* 0x000fe40000000072 */
[----:B------:R-:W-:Y:S02]  /*1dc0*/  DADD R90, R18, R90 ;  /* 0x00000000125a7229 */ /* 0x000fe4000000005a */
[----:B------:R-:W-:Y:S02]  /*1dd0*/  DFMA R52, R16, R56, R52 ;  /* 0x000000381034722b */ /* 0x000fe40000000034 */
[----:B------:R-:W-:Y:S02]  /*1de0*/  DFMA R44, R80, R60, R44 ;  /* 0x0000003c502c722b */ /* 0x000fe4000000002c */
[----:B------:R-:W-:-:S02]  /*1df0*/  DFMA R92, R16, R58, R92 ;  /* 0x0000003a105c722b */ /* 0x000fc4000000005c */
[-C--:B------:R-:W-:Y:S02]  /*1e00*/  DFMA R94, R14, R58.reuse, R94 ;  /* 0x0000003a0e5e722b */ /* 0x080fe4000000005e */
[----:B------:R-:W-:Y:S02]  /*1e10*/  DFMA R96, R12, R58, R96 ;  /* 0x0000003a0c60722b */ /* 0x000fe40000000060 */
[----:B------:R-:W-:Y:S02]  /*1e20*/  DFMA R46, R14, R56, R46 ;  /* 0x000000380e2e722b */ /* 0x000fe4000000002e */
[----:B------:R-:W-:Y:S02]  /*1e30*/  DFMA R40, R84, R58, R40 ;  /* 0x0000003a5428722b */ /* 0x000fe40000000028 */
[-C--:B------:R-:W-:Y:S02]  /*1e40*/  DFMA R122, R16, -R56.reuse, R122 ;  /* 0x80000038107a722b */ /* 0x080fe4000000007a */
[----:B------:R-:W-:-:S02]  /*1e50*/  DFMA R110, R14, -R56, R110 ;  /* 0x800000380e6e722b */ /* 0x000fc4000000006e */
[-C--:B------:R-:W-:Y:S02]  /*1e60*/  DFMA R112, R12, -R56.reuse, R112 ;  /* 0x800000380c70722b */ /* 0x080fe40000000070 */
[----:B------:R-:W-:Y:S02]  /*1e70*/  DFMA R42, R84, -R56, R42 ;  /* 0x80000038542a722b */ /* 0x000fe4000000002a */
[-C--:B------:R-:W-:Y:S02]  /*1e80*/  DFMA R54, R60, R90.reuse, R54 ;  /* 0x0000005a3c36722b */ /* 0x080fe40000000036 */
[----:B------:R-:W-:Y:S02]  /*1e90*/  DFMA R52, R62, R90, R52 ;  /* 0x0000005a3e34722b */ /* 0x000fe40000000034 */
[-C--:B------:R-:W-:Y:S02]  /*1ea0*/  DFMA R56, R16, -R62.reuse, R44 ;  /* 0x8000003e1038722b */ /* 0x080fe4000000002c */
[----:B------:R-:W-:-:S02]  /*1eb0*/  DFMA R58, R80, R62, R50 ;  /* 0x0000003e503a722b */ /* 0x000fc40000000032 */
[-C--:B------:R-:W-:Y:S02]  /*1ec0*/  DFMA R48, R80, R60.reuse, R48 ;  /* 0x0000003c5030722b */ /* 0x080fe40000000030 */
[-C--:B------:R-:W-:Y:S02]  /*1ed0*/  DFMA R50, R78, R60.reuse, R92 ;  /* 0x0000003c4e32722b */ /* 0x080fe4000000005c */
[-C--:B------:R-:W-:Y:S02]  /*1ee0*/  DFMA R90, R76, R60.reuse, R94 ;  /* 0x0000003c4c5a722b */ /* 0x080fe4000000005e */
[----:B------:R-:W-:Y:S02]  /*1ef0*/  DFMA R44, R26, R60, R96 ;  /* 0x0000003c1a2c722b */ /* 0x000fe40000000060 */
[-C--:B------:R-:W-:Y:S02]  /*1f00*/  DFMA R46, R80, R62.reuse, R46 ;  /* 0x0000003e502e722b */ /* 0x080fe4000000002e */
[----:B------:R-:W-:-:S02]  /*1f10*/  DFMA R122, R78, R62, R122 ;  /* 0x0000003e4e7a722b */ /* 0x000fc4000000007a */
[-C--:B------:R-:W-:Y:S02]  /*1f20*/  DFMA R48, R16, R62.reuse, R48 ;  /* 0x0000003e1030722b */ /* 0x080fe40000000030 */
[-C--:B------:R-:W-:Y:S02]  /*1f30*/  DFMA R50, R14, R62.reuse, R50 ;  /* 0x0000003e0e32722b */ /* 0x080fe40000000032 */
[-C--:B------:R-:W-:Y:S02]  /*1f40*/  DFMA R110, R76, R62.reuse, R110 ;  /* 0x0000003e4c6e722b */ /* 0x080fe4000000006e */
[-C--:B------:R-:W-:Y:S02]  /*1f50*/  DFMA R90, R12, R62.reuse, R90 ;  /* 0x0000003e0c5a722b */ /* 0x080fe4000000005a */
[-C--:B------:R-:W-:Y:S02]  /*1f60*/  DFMA R112, R26, R62.reuse, R112 ;  /* 0x0000003e1a70722b */ /* 0x080fe40000000070 */
[----:B------:R-:W-:-:S02]  /*1f70*/  DFMA R44, R84, R62, R44 ;  /* 0x0000003e542c722b */ /* 0x000fc4000000002c */
[----:B------:R-:W-:Y:S02]  /*1f80*/  DADD R92, R18, R86 ;  /* 0x00000000125c7229 */ /* 0x000fe40000000056 */
[CC--:B------:R-:W-:Y:S02]  /*1f90*/  DFMA R62, R16.reuse, R60.reuse, R46 ;  /* 0x0000003c103e722b */ /* 0x0c0fe4000000002e */
[-C--:B------:R-:W-:Y:S02]  /*1fa0*/  DFMA R58, R16, -R60.reuse, R58 ;  /* 0x8000003c103a722b */ /* 0x080fe4000000003a */
[-C--:B------:R-:W-:Y:S02]  /*1fb0*/  DFMA R122, R14, -R60.reuse, R122 ;  /* 0x8000003c0e7a722b */ /* 0x080fe4000000007a */
[----:B------:R-:W-:Y:S02]  /*1fc0*/  DFMA R110, R12, -R60, R110 ;  /* 0x8000003c0c6e722b */ /* 0x000fe4000000006e */
[----:B------:R-:W-:-:S02]  /*1fd0*/  DFMA R86, R80, R66, R52 ;  /* 0x000000425056722b */ /* 0x000fc40000000034 */
[----:B------:R-:W-:Y:S02]  /*1fe0*/  DFMA R52, R66, R92, R62 ;  /* 0x0000005c4234722b */ /* 0x000fe4000000003e */
[----:B------:R-:W-:Y:S02]  /*1ff0*/  DFMA R62, R76, R64, R50 ;  /* 0x000000404c3e722b */ /* 0x000fe40000000032 */
[----:B------:R-:W-:Y:S02]  /*2000*/  DFMA R46, R84, -R60, R112 ;  /* 0x8000003c542e722b */ /* 0x000fe40000000070 */
[----:B------:R-:W-:Y:S02]  /*2010*/  DFMA R56, R64, R92, R56 ;  /* 0x0000005c4038722b */ /* 0x000fe40000000038 */
[----:B------:R-:W-:Y:S02]  /*2020*/  DFMA R60, R78, R66, R58 ;  /* 0x000000424e3c722b */ /* 0x000fe4000000003a */
[----:B------:R-:W-:-:S02]  /*2030*/  DFMA R92, R80, R64, R54 ;  /* 0x00000040505c722b */ /* 0x000fc40000000036 */
[-C--:B------:R-:W-:Y:S02]  /*2040*/  DFMA R58, R76, R66.reuse, R122 ;  /* 0x000000424c3a722b */ /* 0x080fe4000000007a */
[-C--:B------:R-:W-:Y:S02]  /*2050*/  DFMA R110, R26, R66.reuse, R110 ;  /* 0x000000421a6e722b */ /* 0x080fe4000000006e */
[----:B------:R-:W-:Y:S02]  /*2060*/  DFMA R62, R12, R66, R62 ;  /* 0x000000420c3e722b */ /* 0x000fe4000000003e */
[-C--:B------:R-:W-:Y:S02]  /*2070*/  DFMA R54, R16, -R64.reuse, R86 ;  /* 0x800000401036722b */ /* 0x080fe40000000056 */
[-C--:B------:R-:W-:Y:S02]  /*2080*/  DFMA R86, R78, R64.reuse, R48 ;  /* 0x000000404e56722b */ /* 0x080fe40000000030 */
[----:B------:R-:W-:Y:S01]  /*2090*/  DFMA R48, R26, R64, R90 ;  /* 0x000000401a30722b */ /* 0x000fe2000000005a */
[-C--:B------:R-:W-:Y:S01]  /*20a0*/  ISETP.GE.AND P3, PT, R83, R23.reuse, PT ;  /* 0x000000175300720c */ /* 0x080fe20003f66270 */
[----:B--2---:R-:W-:Y:S01]  /*20b0*/  DFMA R56, R80, R68, R56 ;  /* 0x000000445038722b */ /* 0x004fe20000000038 */
[----:B------:R-:W-:Y:S01]  /*20c0*/  ISETP.GE.AND P4, PT, R88, R23, PT ;  /* 0x000000175800720c */ /* 0x000fe20003f86270 */
[----:B------:R-:W-:-:S02]  /*20d0*/  DFMA R60, R14, -R64, R60 ;  /* 0x800000400e3c722b */ /* 0x000fc4000000003c */
[-C--:B------:R-:W-:Y:S02]  /*20e0*/  DFMA R58, R12, -R64.reuse, R58 ;  /* 0x800000400c3a722b */ /* 0x080fe4000000003a */
[----:B------:R-:W-:Y:S02]  /*20f0*/  DFMA R50, R84, -R64, R110 ;  /* 0x800000405432722b */ /* 0x000fe4000000006e */
[----:B------:R-:W-:Y:S02]  /*2100*/  DFMA R92, R16, R66, R92 ;  /* 0x00000042105c722b */ /* 0x000fe4000000005c */
[----:B------:R-:W-:Y:S02]  /*2110*/  DFMA R64, R80, R70, R52 ;  /* 0x000000465040722b */ /* 0x000fe40000000034 */
[----:B------:R-:W-:Y:S02]  /*2120*/  DFMA R52, R26, R68, R62 ;  /* 0x000000441a34722b */ /* 0x000fe4000000003e */
[----:B------:R-:W-:-:S02]  /*2130*/  DFMA R62, R78, R70, R54 ;  /* 0x000000464e3e722b */ /* 0x000fc40000000036 */
[-C--:B------:R-:W-:Y:S02]  /*2140*/  DFMA R86, R14, R66.reuse, R86 ;  /* 0x000000420e56722b */ /* 0x080fe40000000056 */
[----:B------:R-:W-:Y:S02]  /*2150*/  DFMA R48, R84, R66, R48 ;  /* 0x000000425430722b */ /* 0x000fe40000000030 */
[-C--:B------:R-:W-:Y:S02]  /*2160*/  DFMA R66, R16, R70.reuse, R56 ;  /* 0x000000461042722b */ /* 0x080fe40000000038 */
[----:B------:R-:W-:Y:S02]  /*2170*/  DFMA R56, R76, R70, R60 ;  /* 0x000000464c38722b */ /* 0x000fe4000000003c */
[----:B------:R-:W-:Y:S01]  /*2180*/  DFMA R92, R78, R68, R92 ;  /* 0x000000444e5c722b */ /* 0x000fe2000000005c */
[----:B------:R-:W0:Y:S01]  /*2190*/  @!P3 LDC.64 R60, c[0x0][0x3b0] ;  /* 0x0000ec00ff3cbb82 */ /* 0x000e220000000a00 */
[----:B------:R-:W-:-:S02]  /*21a0*/  DFMA R54, R26, R70, R58 ;  /* 0x000000461a36722b */ /* 0x000fc4000000003a */
[-C--:B------:R-:W-:Y:S02]  /*21b0*/  DFMA R58, R14, -R68.reuse, R62 ;  /* 0x800000440e3a722b */ /* 0x080fe4000000003e */
[----:B------:R-:W-:-:S03]  /*21c0*/  DFMA R86, R76, R68, R86 ;  /* 0x000000444c56722b */ /* 0x000fc60000000056 */
[----:B------:R-:W1:Y:S01]  /*21d0*/  @!P4 LDC.64 R62, c[0x0][0x3b0] ;  /* 0x0000ec00ff3ecb82 */ /* 0x000e620000000a00 */
[-C--:B------:R-:W-:Y:S02]  /*21e0*/  DFMA R64, R16, -R68.reuse, R64 ;  /* 0x800000441040722b */ /* 0x080fe40000000040 */
[----:B------:R-:W-:Y:S02]  /*21f0*/  DFMA R56, R12, -R68, R56 ;  /* 0x800000440c38722b */ /* 0x000fe40000000038 */
[----:B------:R-:W-:Y:S02]  /*2200*/  DFMA R92, R14, R70, R92 ;  /* 0x000000460e5c722b */ /* 0x000fe4000000005c */
[----:B------:R-:W-:Y:S02]  /*2210*/  DFMA R54, R84, -R68, R54 ;  /* 0x800000445436722b */ /* 0x000fe40000000036 */
[-C--:B------:R-:W-:Y:S02]  /*2220*/  DFMA R86, R12, R70.reuse, R86 ;  /* 0x000000460c56722b */ /* 0x080fe40000000056 */
[----:B------:R-:W-:-:S02]  /*2230*/  DFMA R52, R84, R70, R52 ;  /* 0x000000465434722b */ /* 0x000fc40000000034 */
[-C--:B---3--:R-:W-:Y:S01]  /*2240*/  DFMA R68, R76, R74.reuse, R58 ;  /* 0x0000004a4c44722b */ /* 0x088fe2000000003a */
[C---:B------:R-:W-:Y:S01]  /*2250*/  @!P3 IMAD.IADD R83, R2.reuse, 0x1, R83 ;  /* 0x000000010253b824 */ /* 0x040fe200078e0253 */
[-C--:B------:R-:W-:Y:S02]  /*2260*/  DFMA R70, R78, R74.reuse, R64 ;  /* 0x0000004a4e46722b */ /* 0x080fe40000000040 */
[----:B------:R-:W-:Y:S01]  /*2270*/  DFMA R58, R26, R74, R56 ;  /* 0x0000004a1a3a722b */ /* 0x000fe20000000038 */
[----:B------:R-:W-:Y:S01]  /*2280*/  @!P4 IMAD.IADD R89, R2, 0x1, R88 ;  /* 0x000000010259c824 */ /* 0x000fe200078e0258 */
[-C--:B------:R-:W-:Y:S02]  /*2290*/  DFMA R66, R78, R72.reuse, R66 ;  /* 0x000000484e42722b */ /* 0x080fe40000000042 */
[-C--:B------:R-:W-:Y:S01]  /*22a0*/  DFMA R92, R76, R72.reuse, R92 ;  /* 0x000000484c5c722b */ /* 0x080fe2000000005c */
[--C-:B------:R-:W-:Y:S01]  /*22b0*/  @!P3 IMAD R83, R83, UR9, R0.reuse ;  /* 0x000000095353bc24 */ /* 0x100fe2000f8e0200 */
[----:B------:R-:W-:Y:S01]  /*22c0*/  ISETP.GE.AND P1, PT, R82, R23, PT ;  /* 0x000000175200720c */ /* 0x000fe20003f26270 */
[----:B------:R-:W-:Y:S01]  /*22d0*/  @!P4 IMAD R89, R89, UR9, R0 ;  /* 0x000000095959cc24 */ /* 0x000fe2000f8e0200 */
[----:B------:R-:W-:-:S02]  /*22e0*/  DFMA R86, R26, R72, R86 ;  /* 0x000000481a56722b */ /* 0x000fc40000000056 */
[-C--:B------:R-:W-:Y:S02]  /*22f0*/  DFMA R70, R14, -R72.reuse, R70 ;  /* 0x800000480e46722b */ /* 0x080fe40000000046 */
[-C--:B------:R-:W-:Y:S02]  /*2300*/  DFMA R68, R12, -R72.reuse, R68 ;  /* 0x800000480c44722b */ /* 0x080fe40000000044 */
[----:B------:R-:W-:Y:S01]  /*2310*/  DFMA R58, R84, -R72, R58 ;  /* 0x80000048543a722b */ /* 0x000fe2000000003a */
[-CC-:B------:R-:W-:Y:S01]  /*2320*/  @!P4 IMAD R89, R89, R22.reuse, R4.reuse ;  /* 0x000000165959c224 */ /* 0x180fe200078e0204 */
[-C--:B------:R-:W-:Y:S01]  /*2330*/  DFMA R66, R14, R74.reuse, R66 ;  /* 0x0000004a0e42722b */ /* 0x080fe20000000042 */
[----:B------:R-:W-:Y:S01]  /*2340*/  @!P3 IMAD R73, R83, R22, R4 ;  /* 0x000000165349b224 */ /* 0x000fe200078e0204 */
[----:B------:R-:W-:Y:S01]  /*2350*/  DFMA R64, R12, R74, R92 ;  /* 0x0000004a0c40722b */ /* 0x000fe2000000005c */
[----:B-1----:R-:W-:-:S04]  /*2360*/  @!P4 IMAD.WIDE R62, R89, 0x10, R62 ;  /* 0x00000010593ec825 */ /* 0x002fc800078e023e */
[----:B0-----:R-:W-:Y:S01]  /*2370*/  @!P3 IMAD.WIDE R72, R73, 0x10, R60 ;  /* 0x000000104948b825 */ /* 0x001fe200078e023c */
[-C--:B----4-:R-:W-:Y:S01]  /*2380*/  DFMA R66, R76, R28.reuse, R66 ;  /* 0x0000001c4c42722b */ /* 0x090fe20000000042 */
[-C--:B------:R-:W-:Y:S01]  /*2390*/  ISETP.GE.AND P2, PT, R7, R23.reuse, PT ;  /* 0x000000170700720c */ /* 0x080fe20003f46270 */
[----:B------:R-:W-:Y:S01]  /*23a0*/  DFMA R64, R26, R28, R64 ;  /* 0x0000001c1a40722b */ /* 0x000fe20000000040 */
[----:B------:R-:W0:Y:S01]  /*23b0*/  @!P1 LDC.64 R60, c[0x0][0x3b0] ;  /* 0x0000ec00ff3c9b82 */ /* 0x000e220000000a00 */
[----:B------:R1:W-:Y:S01]  /*23c0*/  @!P3 STG.E.128 desc[UR4][R72.64], R36 ;  /* 0x000000244800b986 */ /* 0x0003e2000c101d04 */
[-C--:B------:R-:W-:Y:S01]  /*23d0*/  ISETP.GE.AND P3, PT, R11, R23.reuse, PT ;  /* 0x000000170b00720c */ /* 0x080fe20003f66270 */
[----:B------:R-:W-:Y:S02]  /*23e0*/  DFMA R70, R76, R30, R70 ;  /* 0x0000001e4c46722b */ /* 0x000fe40000000046 */
[----:B------:R2:W-:Y:S01]  /*23f0*/  @!P4 STG.E.128 desc[UR4][R62.64], R40 ;  /* 0x000000283e00c986 */ /* 0x0005e2000c101d04 */
[----:B------:R-:W-:-:S02]  /*2400*/  ISETP.GE.AND P4, PT, R10, R23, PT ;  /* 0x000000170a00720c */ /* 0x000fc40003f86270 */
[-C--:B------:R-:W-:Y:S02]  /*2410*/  ISETP.GE.AND P5, PT, R8, R23.reuse, PT ;  /* 0x000000170800720c */ /* 0x080fe40003fa6270 */
[----:B------:R-:W-:Y:S01]  /*2420*/  ISETP.GE.AND P6, PT, R9, R23, PT ;  /* 0x000000170900720c */ /* 0x000fe20003fc6270 */
[-C--:B------:R-:W-:Y:S02]  /*2430*/  DFMA R66, R12, R30.reuse, R66 ;  /* 0x0000001e0c42722b */ /* 0x080fe40000000042 */
[----:B------:R-:W-:Y:S02]  /*2440*/  DFMA R68, R26, R30, R68 ;  /* 0x0000001e1a44722b */ /* 0x000fe40000000044 */
[----:B------:R-:W-:Y:S02]  /*2450*/  DFMA R70, R12, -R28, R70 ;  /* 0x8000001c0c46722b */ /* 0x000fe40000000046 */
[C---:B-1----:R-:W-:Y:S01]  /*2460*/  DFMA R36, R84.reuse, R30, R64 ;  /* 0x0000001e5424722b */ /* 0x042fe20000000040 */
[----:B------:R-:W-:Y:S01]  /*2470*/  @!P1 IADD3 R31, PT, PT, R2, R82, RZ ;  /* 0x00000052021f9210 */ /* 0x000fe20007ffe0ff */
[C---:B------:R-:W-:Y:S01]  /*2480*/  DFMA R56, R84.reuse, R74, R86 ;  /* 0x0000004a5438722b */ /* 0x040fe20000000056 */
[----:B--2---:R-:W1:Y:S01]  /*2490*/  @!P3 LDC.64 R42, c[0x0][0x3b0] ;  /* 0x0000ec00ff2abb82 */ /* 0x004e620000000a00 */
[----:B------:R-:W-:-:S02]  /*24a0*/  DFMA R38, R84, -R28, R68 ;  /* 0x8000001c5426722b */ /* 0x000fc40000000044 */
[----:B------:R-:W-:Y:S02]  /*24b0*/  @!P1 IMAD R31, R31, UR9, R0 ;  /* 0x000000091f1f9c24 */ /* 0x000fe4000f8e0200 */
[----:B------:R-:W-:-:S03]  /*24c0*/  @!P2 IMAD.IADD R69, R2, 0x1, R7 ;  /* 0x000000010245a824 */ /* 0x000fc600078e0207 */
[----:B------:R-:W2:Y:S01]  /*24d0*/  @!P2 LDC.64 R74, c[0x0][0x3b0] ;  /* 0x0000ec00ff4aab82 */ /* 0x000ea20000000a00 */
[----:B------:R-:W-:Y:S01]  /*24e0*/  @!P1 IMAD R7, R31, R22, R4 ;  /* 0x000000161f079224 */ /* 0x000fe200078e0204 */
[----:B------:R-:W-:-:S06]  /*24f0*/  DFMA R30, R26, R34, R70 ;  /* 0x000000221a1e722b */ /* 0x000fcc0000000046 */
[----:B------:R-:W3:Y:S01]  /*2500*/  @!P4 LDC.64 R64, c[0x0][0x3b0] ;  /* 0x0000ec00ff40cb82 */ /* 0x000ee20000000a00 */
[----:B------:R-:W-:-:S07]  /*2510*/  DFMA R28, R26, R32, R66 ;  /* 0x000000201a1c722b */ /* 0x000fce0000000042 */
[----:B------:R-:W4:Y:S08]  /*2520*/  @!P5 LDC.64 R62, c[0x0][0x3b0] ;  /* 0x0000ec00ff3edb82 */ /* 0x000f300000000a00 */
[----:B------:R-:W4:Y:S01]  /*2530*/  @!P6 LDC.64 R40, c[0x0][0x3b0] ;  /* 0x0000ec00ff28eb82 */ /* 0x000f220000000a00 */
[----:B0-----:R-:W-:Y:S01]  /*2540*/  @!P1 IMAD.WIDE R60, R7, 0x10, R60 ;  /* 0x00000010073c9825 */ /* 0x001fe200078e023c */
[----:B------:R-:W-:Y:S01]  /*2550*/  DFMA R30, R84, -R32, R30 ;  /* 0x80000020541e722b */ /* 0x000fe2000000001e */
[----:B------:R-:W-:-:S02]  /*2560*/  @!P5 IADD3 R33, PT, PT, R2, R8, RZ ;  /* 0x000000080221d210 */ /* 0x000fc40007ffe0ff */
[C---:B------:R-:W-:Y:S01]  /*2570*/  @!P3 IMAD.IADD R11, R2.reuse, 0x1, R11 ;  /* 0x00000001020bb824 */ /* 0x040fe200078e020b */
[----:B------:R-:W-:Y:S01]  /*2580*/  DFMA R28, R84, R34, R28 ;  /* 0x00000022541c722b */ /* 0x000fe2000000001c */
[C---:B------:R-:W-:Y:S02]  /*2590*/  @!P4 IMAD.IADD R7, R2.reuse, 0x1, R10 ;  /* 0x000000010207c824 */ /* 0x040fe400078e020a */
[--C-:B------:R-:W-:Y:S02]  /*25a0*/  @!P2 IMAD R69, R69, UR9, R0.reuse ;  /* 0x000000094545ac24 */ /* 0x100fe4000f8e0200 */
[----:B------:R-:W-:Y:S02]  /*25b0*/  @!P6 IMAD.IADD R35, R2, 0x1, R9 ;  /* 0x000000010223e824 */ /* 0x000fe400078e0209 */
[--C-:B------:R-:W-:Y:S02]  /*25c0*/  @!P3 IMAD R11, R11, UR9, R0.reuse ;  /* 0x000000090b0bbc24 */ /* 0x100fe4000f8e0200 */
[----:B------:R-:W-:-:S02]  /*25d0*/  @!P4 IMAD R7, R7, UR9, R0 ;  /* 0x000000090707cc24 */ /* 0x000fc4000f8e0200 */
[----:B------:R-:W-:Y:S02]  /*25e0*/  @!P5 IMAD R33, R33, UR9, R0 ;  /* 0x000000092121dc24 */ /* 0x000fe4000f8e0200 */
[-C--:B------:R-:W-:Y:S02]  /*25f0*/  @!P2 IMAD R69, R69, R22.reuse, R4 ;  /* 0x000000164545a224 */ /* 0x080fe400078e0204 */
[----:B------:R-:W-:Y:S02]  /*2600*/  @!P6 IMAD R35, R35, UR9, R0 ;  /* 0x000000092323ec24 */ /* 0x000fe4000f8e0200 */
[-CC-:B------:R-:W-:Y:S02]  /*2610*/  @!P3 IMAD R11, R11, R22.reuse, R4.reuse ;  /* 0x000000160b0bb224 */ /* 0x180fe400078e0204 */
[-CC-:B------:R-:W-:Y:S02]  /*2620*/  @!P4 IMAD R7, R7, R22.reuse, R4.reuse ;  /* 0x000000160707c224 */ /* 0x180fe400078e0204 */
[----:B------:R-:W-:-:S02]  /*2630*/  @!P5 IMAD R33, R33, R22, R4 ;  /* 0x000000162121d224 */ /* 0x000fc400078e0204 */
[----:B--2---:R-:W-:-:S04]  /*2640*/  @!P2 IMAD.WIDE R8, R69, 0x10, R74 ;  /* 0x000000104508a825 */ /* 0x004fc800078e024a */
[----:B------:R-:W-:Y:S02]  /*2650*/  @!P6 IMAD R35, R35, R22, R4 ;  /* 0x000000162323e224 */ /* 0x000fe400078e0204 */
[----:B-1----:R-:W-:Y:S01]  /*2660*/  @!P3 IMAD.WIDE R42, R11, 0x10, R42 ;  /* 0x000000100b2ab825 */ /* 0x002fe200078e022a */
[----:B------:R0:W-:Y:S03]  /*2670*/  @!P1 STG.E.128 desc[UR4][R60.64], R44 ;  /* 0x0000002c3c009986 */ /* 0x0001e6000c101d04 */
[----:B---3--:R-:W-:Y:S01]  /*2680*/  @!P4 IMAD.WIDE R64, R7, 0x10, R64 ;  /* 0x000000100740c825 */ /* 0x008fe200078e0240 */
[----:B------:R0:W-:Y:S03]  /*2690*/  @!P2 STG.E.128 desc[UR4][R8.64], R48 ;  /* 0x000000300800a986 */ /* 0x0001e6000c101d04 */
[----:B----4-:R-:W-:Y:S01]  /*26a0*/  @!P5 IMAD.WIDE R62, R33, 0x10, R62 ;  /* 0x00000010213ed825 */ /* 0x010fe200078e023e */
[----:B------:R0:W-:Y:S03]  /*26b0*/  @!P3 STG.E.128 desc[UR4][R42.64], R52 ;  /* 0x000000342a00b986 */ /* 0x0001e6000c101d04 */
[----:B------:R-:W-:Y:S01]  /*26c0*/  @!P6 IMAD.WIDE R40, R35, 0x10, R40 ;  /* 0x000000102328e825 */ /* 0x000fe200078e0228 */
[----:B------:R0:W-:Y:S04]  /*26d0*/  @!P4 STG.E.128 desc[UR4][R64.64], R56 ;  /* 0x000000384000c986 */ /* 0x0001e8000c101d04 */
[----:B------:R0:W-:Y:S01]  /*26e0*/  @!P5 STG.E.128 desc[UR4][R62.64], R36 ;  /* 0x000000243e00d986 */ /* 0x0001e2000c101d04 */
[----:B------:R-:W-:-:S03]  /*26f0*/  IMAD.MOV.U32 R83, RZ, RZ, R6 ;  /* 0x000000ffff537224 */ /* 0x000fc600078e0006 */
[----:B------:R0:W-:Y:S01]  /*2700*/  @!P6 STG.E.128 desc[UR4][R40.64], R28 ;  /* 0x0000001c2800e986 */ /* 0x0001e2000c101d04 */
[----:B------:R-:W-:Y:S05]  /*2710*/  @!P0 BRA `(.L_x_0) ;  /* 0xffffffdc005c8947 */ /* 0x000fea000383ffff */
[----:B------:R-:W-:Y:S05]  /*2720*/  EXIT ;  /* 0x000000000000794d */ /* 0x000fea0003800000 */
.L_x_1:
[----:B------:R-:W-:-:S00]  /*2730*/  BRA `(.L_x_1) ;  /* 0xfffffffc00fc7947 */ /* 0x000fc0000383ffff */
[----:B------:R-:W-:-:S00]  /*2740*/  NOP ;  /* 0x0000000000007918 */ /* 0x000fc00000000000 */
        /* <DEDUP_REMOVED lines=11> */
.L_x_8:


//--------------------- .text._Z23hpsi1_rt_stencil_ker1_cILi16EEviPKdS1_S1_S1_PK7double2PS2_iiiiii --------------------------
	.section	.text._Z23hpsi1_rt_stencil_ker1_cILi16EEviPKdS1_S1_S1_PK7double2PS2_iiiiii,"ax",@progbits
	.align	128
        .global         _Z23hpsi1_rt_stencil_ker1_cILi16EEviPKdS1_S1_S1_PK7double2PS2_iiiiii
        .type           _Z23hpsi1_rt_stencil_ker1_cILi16EEviPKdS1_S1_S1_PK7double2PS2_iiiiii,@function
        .size           _Z23hpsi1_rt_stencil_ker1_cILi16EEviPKdS1_S1_S1_PK7double2PS2_iiiiii,(.L_x_9 - _Z23hpsi1_rt_stencil_ker1_cILi16EEviPKdS1_S1_S1_PK7double2PS2_iiiiii)
        .other          _Z23hpsi1_rt_stencil_ker1_cILi16EEviPKdS1_S1_S1_PK7double2PS2_iiiiii,@"STO_CUDA_ENTRY STV_DEFAULT"
_Z23hpsi1_rt_stencil_ker1_cILi16EEviPKdS1_S1_S1_PK7double2PS2_iiiiii:
.text._Z23hpsi1_rt_stencil_ker1_cILi16EEviPKdS1_S1_S1_PK7double2PS2_iiiiii:
[----:B------:R-:W-:Y:S08]  /*0000*/  LDC R1, c[0x0][0x37c] ;  /* 0x0000df00ff017b82 */ /* 0x000ff00000000800 */
[----:B------:R-:W0:Y:S01]  /*0010*/  S2UR UR26, SR_CTAID.Y ;  /* 0x00000000001a79c3 */ /* 0x000e220000002600 */
[----:B------:R-:W0:Y:S02]  /*0020*/  LDCU UR4, c[0x0][0x380] ;  /* 0x00007000ff0477ac */ /* 0x000e240008000800 */
[----:B0-----:R-:W-:-:S06]  /*0030*/  UISETP.GE.AND UP0, UPT, UR26, UR4, UPT ;  /* 0x000000041a00728c */ /* 0x001fcc000bf06270 */
[----:B------:R-:W-:-:S13]  /*0040*/  PLOP3.LUT P0, PT, PT, PT, UP0, 0x80, 0x8 ;  /* 0x000000000008781c */ /* 0x000fda0003f0f008 */
[----:B------:R-:W-:Y:S05]  /*0050*/  @P0 EXIT ;  /* 0x000000000000094d */ /* 0x000fea0003800000 */
[----:B------:R-:W0:Y:S01]  /*0060*/  LDCU UR27, c[0x0][0x3cc] ;  /* 0x00007980ff1b77ac */ /* 0x000e220008000800 */
[----:B------:R-:W1:Y:S01]  /*0070*/  S2R R5, SR_TID.X ;  /* 0x0000000000057919 */ /* 0x000e620000002100 */
[----:B------:R-:W1:Y:S01]  /*0080*/  LDCU UR4, c[0x0][0x360] ;  /* 0x00006c00ff0477ac */ /* 0x000e620008000800 */
[----:B------:R-:W1:Y:S01]  /*0090*/  S2R R6, SR_CTAID.X ;  /* 0x0000000000067919 */ /* 0x000e620000002500 */
[----:B------:R-:W2:Y:S01]  /*00a0*/  LDCU UR30, c[0x0][0x3c8] ;  /* 0x00007900ff1e77ac */ /* 0x000ea20008000800 */
[----:B0-----:R-:W-:-:S04]  /*00b0*/  IABS R8, UR27 ;  /* 0x0000001b00087c13 */ /* 0x001fc80008000000 */
[----:B------:R-:W0:Y:S08]  /*00c0*/  I2F.RP R4, R8 ;  /* 0x0000000800047306 */ /* 0x000e300000209400 */
[----:B0-----:R-:W0:Y:S01]  /*00d0*/  MUFU.RCP R4, R4 ;  /* 0x0000000400047308 */ /* 0x001e220000001000 */
[----:B-1----:R-:W-:-:S05]  /*00e0*/  IMAD R0, R6, UR4, R5 ;  /* 0x0000000406007c24 */ /* 0x002fca000f8e0205 */
[----:B------:R-:W-:Y:S02]  /*00f0*/  IABS R9, R0 ;  /* 0x0000000000097213 */ /* 0x000fe40000000000 */
[----:B------:R-:W-:-:S04]  /*0100*/  LOP3.LUT R0, R0, UR27, RZ, 0x3c, !PT ;  /* 0x0000001b00007c12 */ /* 0x000fc8000f8e3cff */
[----:B------:R-:W-:Y:S01]  /*0110*/  ISETP.GE.AND P0, PT, R0, RZ, PT ;  /* 0x000000ff0000720c */ /* 0x000fe20003f06270 */
[----:B0-----:R-:W-:-:S04]  /*0120*/  VIADD R2, R4, 0xffffffe ;  /* 0x0ffffffe04027836 */ /* 0x001fc80000000000 */
[----:B------:R0:W1:Y:S02]  /*0130*/  F2I.FTZ.U32.TRUNC.NTZ R3, R2 ;  /* 0x0000000200037305 */ /* 0x000064000021f000 */
[----:B0-----:R-:W-:Y:S02]  /*0140*/  HFMA2 R2, -RZ, RZ, 0, 0 ;  /* 0x00000000ff027431 */ /* 0x001fe400000001ff */
[----:B-1----:R-:W-:-:S04]  /*0150*/  IMAD.MOV R7, RZ, RZ, -R3 ;  /* 0x000000ffff077224 */ /* 0x002fc800078e0a03 */
[----:B------:R-:W-:-:S04]  /*0160*/  IMAD R7, R7, R8, RZ ;  /* 0x0000000807077224 */ /* 0x000fc800078e02ff */
[----:B------:R-:W-:-:S04]  /*0170*/  IMAD.HI.U32 R3, R3, R7, R2 ;  /* 0x0000000703037227 */ /* 0x000fc800078e0002 */
[----:B------:R-:W-:-:S04]  /*0180*/  IMAD.MOV.U32 R7, RZ, RZ, R9 ;  /* 0x000000ffff077224 */ /* 0x000fc800078e0009 */
[----:B------:R-:W-:-:S04]  /*0190*/  IMAD.HI.U32 R4, R3, R7, RZ ;  /* 0x0000000703047227 */ /* 0x000fc800078e00ff */
[----:B------:R-:W-:-:S04]  /*01a0*/  IMAD.MOV R2, RZ, RZ, -R4 ;  /* 0x000000ffff027224 */ /* 0x000fc800078e0a04 */
[----:B------:R-:W-:Y:S01]  /*01b0*/  IMAD R2, R8, R2, R7 ;  /* 0x0000000208027224 */ /* 0x000fe200078e0207 */
[----:B------:R-:W-:-:S04]  /*01c0*/  LOP3.LUT R7, RZ, UR27, RZ, 0x33, !PT ;  /* 0x0000001bff077c12 */ /* 0x000fc8000f8e33ff */
[----:B------:R-:W-:-:S13]  /*01d0*/  ISETP.GT.U32.AND P2, PT, R8, R2, PT ;  /* 0x000000020800720c */ /* 0x000fda0003f44070 */
[----:B------:R-:W-:Y:S01]  /*01e0*/  @!P2 IADD3 R2, PT, PT, R2, -R8, RZ ;  /* 0x800000080202a210 */ /* 0x000fe20007ffe0ff */
[----:B------:R-:W-:-:S03]  /*01f0*/  @!P2 VIADD R4, R4, 0x1 ;  /* 0x000000010404a836 */ /* 0x000fc60000000000 */
[----:B------:R-:W-:-:S13]  /*0200*/  ISETP.GE.U32.AND P1, PT, R2, R8, PT ;  /* 0x000000080200720c */ /* 0x000fda0003f26070 */
[----:B------:R-:W-:Y:S01]  /*0210*/  @P1 VIADD R4, R4, 0x1 ;  /* 0x0000000104041836 */ /* 0x000fe20000000000 */
[----:B------:R-:W-:-:S04]  /*0220*/  ISETP.NE.AND P1, PT, RZ, UR27, PT ;  /* 0x0000001bff007c0c */ /* 0x000fc8000bf25270 */
[----:B------:R-:W-:-:S04]  /*0230*/  @!P0 IADD3 R4, PT, PT, -R4, RZ, RZ ;  /* 0x000000ff04048210 */ /* 0x000fc80007ffe1ff */
[----:B------:R-:W-:-:S04]  /*0240*/  SEL R2, R7, R4, !P1 ;  /* 0x0000000407027207 */ /* 0x000fc80004800000 */
[----:B--2---:R-:W-:-:S13]  /*0250*/  ISETP.GE.AND P0, PT, R2, UR30, PT ;  /* 0x0000001e02007c0c */ /* 0x004fda000bf06270 */
[----:B------:R-:W-:Y:S05]  /*0260*/  @P0 EXIT ;  /* 0x000000000000094d */ /* 0x000fea0003800000 */
[----:B------:R-:W0:Y:S01]  /*0270*/  LDCU UR4, c[0x0][0x360] ;  /* 0x00006c00ff0477ac */ /* 0x000e220008000800 */
[----:B------:R-:W1:Y:S01]  /*0280*/  LDC.64 R38, c[0x0][0x390] ;  /* 0x0000e400ff267b82 */ /* 0x000e620000000a00 */
[----:B------:R-:W2:Y:S01]  /*0290*/  LDCU.64 UR28, c[0x0][0x358] ;  /* 0x00006b00ff1c77ac */ /* 0x000ea20008000a00 */
[----:B------:R-:W3:Y:S01]  /*02a0*/  LDCU.64 UR10, c[0x0][0x3b8] ;  /* 0x00007700ff0a77ac */ /* 0x000ee20008000a00 */
[----:B------:R-:W4:Y:S01]  /*02b0*/  LDCU.64 UR6, c[0x0][0x388] ;  /* 0x00007100ff0677ac */ /* 0x000f220008000a00 */
[----:B------:R-:W5:Y:S01]  /*02c0*/  LDCU UR31, c[0x0][0x3c0] ;  /* 0x00007800ff1f77ac */ /* 0x000f620008000800 */
[----:B0-----:R-:W-:Y:S01]  /*02d0*/  IMAD R0, R6, UR4, R5 ;  /* 0x0000000406007c24 */ /* 0x001fe2000f8e0205 */
[----:B------:R-:W0:Y:S04]  /*02e0*/  LDCU.64 UR4, c[0x0][0x3a0] ;  /* 0x00007400ff0477ac */ /* 0x000e280008000a00 */
[----:B------:R-:W-:Y:S01]  /*02f0*/  IABS R4, R0 ;  /* 0x0000000000047213 */ /* 0x000fe20000000000 */
[----:B------:R-:W1:Y:S01]  /*0300*/  LDCU.64 UR32, c[0x0][0x3a8] ;  /* 0x00007500ff2077ac */ /* 0x000e620008000a00 */
[----:B------:R-:W-:-:S03]  /*0310*/  ISETP.GE.AND P2, PT, R0, RZ, PT ;  /* 0x000000ff0000720c */ /* 0x000fc60003f46270 */
[----:B------:R-:W-:Y:S01]  /*0320*/  IMAD.HI.U32 R3, R3, R4, RZ ;  /* 0x0000000403037227 */ /* 0x000fe200078e00ff */
[----:B---3--:R-:W-:Y:S02]  /*0330*/  UIMAD UR8, UR26, UR10, URZ ;  /* 0x0000000a1a0872a4 */ /* 0x008fe4000f8e02ff */
[----:B----4-:R-:W-:Y:S01]  /*0340*/  UIMAD.WIDE.U32 UR6, UR26, 0x8, UR6 ;  /* 0x000000081a0678a5 */ /* 0x010fe2000f8e0006 */
[----:B------:R-:W-:Y:S01]  /*0350*/  IMAD.MOV R3, RZ, RZ, -R3 ;  /* 0x000000ffff037224 */ /* 0x000fe200078e0a03 */
[----:B------:R-:W-:Y:S02]  /*0360*/  UIMAD UR8, UR8, UR11, URZ ;  /* 0x0000000b080872a4 */ /* 0x000fe4000f8e02ff */
[----:B------:R-:W-:Y:S01]  /*0370*/  UIMAD UR9, UR26, 0xc, URZ ;  /* 0x0000000c1a0978a4 */ /* 0x000fe2000f8e02ff */
[C---:B------:R-:W-:Y:S01]  /*0380*/  IMAD R3, R8.reuse, R3, R4 ;  /* 0x0000000308037224 */ /* 0x040fe200078e0204 */
[----:B-----5:R-:W-:Y:S01]  /*0390*/  UIMAD UR10, UR8, UR31, URZ ;  /* 0x0000001f080a72a4 */ /* 0x020fe2000f8e02ff */
[----:B------:R-:W3:Y:S01]  /*03a0*/  LDC.64 R4, c[0x0][0x398] ;  /* 0x0000e600ff047b82 */ /* 0x000ee20000000a00 */
[----:B------:R-:W-:Y:S01]  /*03b0*/  IMAD.U32 R32, RZ, RZ, UR6 ;  /* 0x00000006ff207e24 */ /* 0x000fe2000f8e00ff */
[----:B------:R-:W-:Y:S01]  /*03c0*/  MOV R33, UR7 ;  /* 0x0000000700217c02 */ /* 0x000fe20008000f00 */
[----:B------:R-:W-:Y:S01]  /*03d0*/  USHF.R.S32.HI UR12, URZ, 0x1f, UR10 ;  /* 0x0000001fff0c7899 */ /* 0x000fe2000801140a */
[----:B------:R-:W-:Y:S01]  /*03e0*/  ISETP.GT.U32.AND P0, PT, R8, R3, PT ;  /* 0x000000030800720c */ /* 0x000fe20003f04070 */
[----:B0-----:R-:W-:-:S03]  /*03f0*/  UIMAD.WIDE.U32 UR4, UR9, 0x8, UR4 ;  /* 0x00000008090478a5 */ /* 0x001fc6000f8e0004 */
[----:B--2---:R-:W2:Y:S09]  /*0400*/  LDG.E.64.CONSTANT R32, desc[UR28][R32.64] ;  /* 0x0000001c20207981 */ /* 0x004eb2000c1e9b00 */
[----:B------:R-:W-:-:S05]  /*0410*/  @!P0 IMAD.IADD R3, R3, 0x1, -R8 ;  /* 0x0000000103038824 */ /* 0x000fca00078e0a08 */
[----:B------:R-:W-:Y:S01]  /*0420*/  ISETP.GT.U32.AND P0, PT, R8, R3, PT ;  /* 0x000000030800720c */ /* 0x000fe20003f04070 */
[----:B---3--:R-:W3:Y:S04]  /*0430*/  LDG.E.64.CONSTANT R12, desc[UR28][R4.64+0x18] ;  /* 0x0000181c040c7981 */ /* 0x008ee8000c1e9b00 */
[----:B------:R-:W4:Y:S04]  /*0440*/  LDG.E.64.CONSTANT R16, desc[UR28][R4.64+0x8] ;  /* 0x0000081c04107981 */ /* 0x000f28000c1e9b00 */
[----:B------:R-:W5:Y:S04]  /*0450*/  LDG.E.64.CONSTANT R18, desc[UR28][R4.64+0x10] ;  /* 0x0000101c04127981 */ /* 0x000f68000c1e9b00 */
[----:B------:R-:W-:Y:S01]  /*0460*/  @!P0 IADD3 R3, PT, PT, R3, -R8, RZ ;  /* 0x8000000803038210 */ /* 0x000fe20007ffe0ff */
[----:B------:R0:W2:Y:S04]  /*0470*/  LDG.E.64.CONSTANT R20, desc[UR28][R4.64] ;  /* 0x0000001c04147981 */ /* 0x0000a8000c1e9b00 */
[----:B------:R-:W-:-:S05]  /*0480*/  @!P2 IMAD.MOV R3, RZ, RZ, -R3 ;  /* 0x000000ffff03a224 */ /* 0x000fca00078e0a03 */
[----:B------:R-:W-:-:S05]  /*0490*/  SEL R0, R7, R3, !P1 ;  /* 0x0000000307007207 */ /* 0x000fca0004800000 */
[----:B------:R-:W-:Y:S01]  /*04a0*/  IMAD R3, R2, UR31, R0 ;  /* 0x0000001f02037c24 */ /* 0x000fe2000f8e0200 */
[----:B------:R-:W-:-:S04]  /*04b0*/  MOV R41, UR5 ;  /* 0x0000000500297c02 */ /* 0x000fc80008000f00 */
[C---:B------:R-:W-:Y:S01]  /*04c0*/  IADD3 R6, P0, PT, R3.reuse, UR10, RZ ;  /* 0x0000000a03067c10 */ /* 0x040fe2000ff1e0ff */
[----:B------:R-:W-:Y:S01]  /*04d0*/  IMAD.U32 R40, RZ, RZ, UR4 ;  /* 0x00000004ff287e24 */ /* 0x000fe2000f8e00ff */
[----:B------:R-:W-:Y:S01]  /*04e0*/  MOV R52, UR4 ;  /* 0x0000000400347c02 */ /* 0x000fe20008000f00 */
[----:B------:R-:W-:Y:S01]  /*04f0*/  IMAD.U32 R48, RZ, RZ, UR4 ;  /* 0x00000004ff307e24 */ /* 0x000fe2000f8e00ff */
[----:B------:R-:W-:Y:S01]  /*0500*/  LEA.HI.X.SX32 R3, R3, UR12, 0x1, P0 ;  /* 0x0000000c03037c11 */ /* 0x000fe200080f0eff */
[----:B------:R-:W-:Y:S01]  /*0510*/  IMAD.U32 R49, RZ, RZ, UR5 ;  /* 0x00000005ff317e24 */ /* 0x000fe2000f8e00ff */
[----:B------:R-:W-:Y:S01]  /*0520*/  MOV R50, UR4 ;  /* 0x0000000400327c02 */ /* 0x000fe20008000f00 */
[----:B------:R-:W-:Y:S01]  /*0530*/  IMAD.U32 R53, RZ, RZ, UR5 ;  /* 0x00000005ff357e24 */ /* 0x000fe2000f8e00ff */
[----:B-1----:R-:W-:Y:S01]  /*0540*/  LEA R44, P0, R6, UR32, 0x4 ;  /* 0x00000020062c7c11 */ /* 0x002fe2000f8020ff */
[----:B------:R-:W-:Y:S01]  /*0550*/  IMAD.U32 R51, RZ, RZ, UR5 ;  /* 0x00000005ff337e24 */ /* 0x000fe2000f8e00ff */
[C---:B------:R-:W-:Y:S01]  /*0560*/  IADD3 R42, PT, PT, R2.reuse, UR11, RZ ;  /* 0x0000000b022a7c10 */ /* 0x040fe2000fffe0ff */
[----:B------:R-:W-:Y:S01]  /*0570*/  IMAD R57, R2, UR27, R0 ;  /* 0x0000001b02397c24 */ /* 0x000fe2000f8e0200 */
[----:B------:R-:W-:Y:S01]  /*0580*/  LEA.HI.X R45, R6, UR33, R3, 0x4, P0 ;  /* 0x00000021062d7c11 */ /* 0x000fe200080f2403 */
[----:B------:R-:W-:Y:S01]  /*0590*/  VIADD R7, R2, UR30 ;  /* 0x0000001e02077c36 */ /* 0x000fe20008000000 */
[----:B------:R-:W2:Y:S01]  /*05a0*/  LDG.E.64.CONSTANT R40, desc[UR28][R40.64+0x18] ;  /* 0x0000181c28287981 */ /* 0x000ea2000c1e9b00 */
[----:B------:R-:W-:-:S03]  /*05b0*/  IMAD.WIDE R56, R57, 0x8, R38 ;  /* 0x0000000839387825 */ /* 0x000fc600078e0226 */
[----:B------:R-:W2:Y:S01]  /*05c0*/  LDG.E.64.CONSTANT R48, desc[UR28][R48.64+0x10] ;  /* 0x0000101c30307981 */ /* 0x000ea2000c1e9b00 */
[----:B------:R-:W-:-:S03]  /*05d0*/  IMAD R3, R42, UR31, R0 ;  /* 0x0000001f2a037c24 */ /* 0x000fc6000f8e0200 */
[----:B------:R-:W2:Y:S04]  /*05e0*/  LDG.E.64.CONSTANT R52, desc[UR28][R52.64+0x8] ;  /* 0x0000081c34347981 */ /* 0x000ea8000c1e9b00 */
[----:B------:R-:W2:Y:S01]  /*05f0*/  LDG.E.64.CONSTANT R50, desc[UR28][R50.64] ;  /* 0x0000001c32327981 */ /* 0x000ea2000c1e9b00 */
[----:B------:R-:W-:Y:S01]  /*0600*/  IMAD R63, R7, UR27, R0 ;  /* 0x0000001b073f7c24 */ /* 0x000fe2000f8e0200 */
[----:B0-----:R-:W-:Y:S02]  /*0610*/  IADD3 R4, P0, PT, R3, UR10, RZ ;  /* 0x0000000a03047c10 */ /* 0x001fe4000ff1e0ff */
[----:B------:R-:W2:Y:S01]  /*0620*/  LDG.E.128.CONSTANT R44, desc[UR28][R44.64] ;  /* 0x0000001c2c2c7981 */ /* 0x000ea2000c1e9d00 */
[----:B------:R-:W-:-:S03]  /*0630*/  IMAD.WIDE R62, R63, 0x8, R38 ;  /* 0x000000083f3e7825 */ /* 0x000fc600078e0226 */
[----:B------:R-:W2:Y:S01]  /*0640*/  LDG.E.64.CONSTANT R56, desc[UR28][R56.64] ;  /* 0x0000001c38387981 */ /* 0x000ea2000c1e9b00 */
[----:B------:R-:W-:Y:S02]  /*0650*/  LEA.HI.X.SX32 R3, R3, UR12, 0x1, P0 ;  /* 0x0000000c03037c11 */ /* 0x000fe400080f0eff */
[C---:B------:R-:W-:Y:S01]  /*0660*/  LEA R8, P0, R4.reuse, UR32, 0x4 ;  /* 0x0000002004087c11 */ /* 0x040fe2000f8020ff */
[----:B------:R-:W2:Y:S03]  /*0670*/  LDG.E.64.CONSTANT R62, desc[UR28][R62.64] ;  /* 0x0000001c3e3e7981 */ /* 0x000ea6000c1e9b00 */
[----:B------:R-:W-:Y:S01]  /*0680*/  LEA.HI.X R9, R4, UR33, R3, 0x4, P0 ;  /* 0x0000002104097c11 */ /* 0x000fe200080f2403 */
[----:B------:R-:W-:Y:S01]  /*0690*/  VIADD R3, R42, UR11 ;  /* 0x0000000b2a037c36 */ /* 0x000fe20008000000 */
[----:B------:R-:W-:Y:S01]  /*06a0*/  IADD3 R15, PT, PT, R7, UR30, RZ ;  /* 0x0000001e070f7c10 */ /* 0x000fe2000fffe0ff */
[----:B------:R-:W-:-:S03]  /*06b0*/  UIMAD UR9, UR8, UR31, URZ ;  /* 0x0000001f080972a4 */ /* 0x000fc6000f8e02ff */
[----:B------:R-:W2:Y:S01]  /*06c0*/  LDG.E.128.CONSTANT R8, desc[UR28][R8.64] ;  /* 0x0000001c08087981 */ /* 0x000ea2000c1e9d00 */
[--C-:B------:R-:W-:Y:S01]  /*06d0*/  IMAD R4, R3, UR31, R0.reuse ;  /* 0x0000001f03047c24 */ /* 0x100fe2000f8e0200 */
[----:B------:R-:W-:Y:S01]  /*06e0*/  USHF.R.S32.HI UR10, URZ, 0x1f, UR9 ;  /* 0x0000001fff0a7899 */ /* 0x000fe20008011409 */
[----:B------:R-:W-:-:S03]  /*06f0*/  IMAD R23, R15, UR27, R0 ;  /* 0x0000001b0f177c24 */ /* 0x000fc6000f8e0200 */
[----:B------:R-:W-:Y:S01]  /*0700*/  IADD3 R5, P0, PT, R4, UR9, RZ ;  /* 0x0000000904057c10 */ /* 0x000fe2000ff1e0ff */
[----:B------:R-:W-:-:S03]  /*0710*/  IMAD.WIDE R22, R23, 0x8, R38 ;  /* 0x0000000817167825 */ /* 0x000fc600078e0226 */
[----:B------:R-:W-:Y:S02]  /*0720*/  LEA.HI.X.SX32 R6, R4, UR10, 0x1, P0 ;  /* 0x0000000a04067c11 */ /* 0x000fe400080f0eff */
[C---:B------:R-:W-:Y:S01]  /*0730*/  LEA R4, P0, R5.reuse, UR32, 0x4 ;  /* 0x0000002005047c11 */ /* 0x040fe2000f8020ff */
[----:B------:R-:W2:Y:S03]  /*0740*/  LDG.E.64.CONSTANT R22, desc[UR28][R22.64] ;  /* 0x0000001c16167981 */ /* 0x000ea6000c1e9b00 */
[----:B------:R-:W-:-:S06]  /*0750*/  LEA.HI.X R5, R5, UR33, R6, 0x4, P0 ;  /* 0x0000002105057c11 */ /* 0x000fcc00080f2406 */
[----:B------:R-:W2:Y:S01]  /*0760*/  LDG.E.128.CONSTANT R4, desc[UR28][R4.64] ;  /* 0x0000001c04047981 */ /* 0x000ea2000c1e9d00 */
[----:B------:R-:W-:-:S04]  /*0770*/  VIADD R3, R3, UR11 ;  /* 0x0000000b03037c36 */ /* 0x000fc80008000000 */
[----:B------:R-:W-:Y:S01]  /*0780*/  IMAD R14, R3, UR31, R0 ;  /* 0x0000001f030e7c24 */ /* 0x000fe2000f8e0200 */
[----:B------:R-:W-:Y:S01]  /*0790*/  IADD3 R15, PT, PT, R15, UR30, RZ ;  /* 0x0000001e0f0f7c10 */ /* 0x000fe2000fffe0ff */
[----:B------:R-:W-:-:S03]  /*07a0*/  VIADD R3, R3, UR11 ;  /* 0x0000000b03037c36 */ /* 0x000fc60008000000 */
[----:B------:R-:W-:Y:S01]  /*07b0*/  IADD3 R24, P0, PT, R14, UR9, RZ ;  /* 0x000000090e187c10 */ /* 0x000fe2000ff1e0ff */
[----:B------:R-:W-:-:S03]  /*07c0*/  IMAD R37, R15, UR27, R0 ;  /* 0x0000001b0f257c24 */ /* 0x000fc6000f8e0200 */
[----:B------:R-:W-:Y:S01]  /*07d0*/  LEA.HI.X.SX32 R25, R14, UR10, 0x1, P0 ;  /* 0x0000000a0e197c11 */ /* 0x000fe200080f0eff */
[----:B------:R-:W-:Y:S01]  /*07e0*/  IMAD R14, R3, UR31, R0 ;  /* 0x0000001f030e7c24 */ /* 0x000fe2000f8e0200 */
[----:B------:R-:W-:Y:S01]  /*07f0*/  LEA R28, P0, R24, UR32, 0x4 ;  /* 0x00000020181c7c11 */ /* 0x000fe2000f8020ff */
[----:B------:R-:W-:-:S03]  /*0800*/  IMAD.WIDE R36, R37, 0x8, R38 ;  /* 0x0000000825247825 */ /* 0x000fc600078e0226 */
[----:B------:R-:W-:Y:S02]  /*0810*/  LEA.HI.X R29, R24, UR33, R25, 0x4, P0 ;  /* 0x00000021181d7c11 */ /* 0x000fe400080f2419 */
[C---:B------:R-:W-:Y:S01]  /*0820*/  IADD3 R25, P0, PT, R14.reuse, UR9, RZ ;  /* 0x000000090e197c10 */ /* 0x040fe2000ff1e0ff */
[----:B------:R-:W-:Y:S01]  /*0830*/  VIADD R43, R3, UR11 ;  /* 0x0000000b032b7c36 */ /* 0x000fe20008000000 */
[----:B------:R-:W-:Y:S01]  /*0840*/  IADD3 R15, PT, PT, R15, UR30, RZ ;  /* 0x0000001e0f0f7c10 */ /* 0x000fe2000fffe0ff */
[----:B------:R-:W2:Y:S01]  /*0850*/  LDG.E.64.CONSTANT R36, desc[UR28][R36.64] ;  /* 0x0000001c24247981 */ /* 0x000ea2000c1e9b00 */
[----:B------:R-:W-:Y:S02]  /*0860*/  LEA.HI.X.SX32 R14, R14, UR10, 0x1, P0 ;  /* 0x0000000a0e0e7c11 */ /* 0x000fe400080f0eff */
[----:B------:R-:W-:Y:S01]  /*0870*/  LEA R24, P0, R25, UR32, 0x4 ;  /* 0x0000002019187c11 */ /* 0x000fe2000f8020ff */
[----:B------:R-:W2:Y:S01]  /*0880*/  LDG.E.128.CONSTANT R28, desc[UR28][R28.64] ;  /* 0x0000001c1c1c7981 */ /* 0x000ea2000c1e9d00 */
[----:B------:R-:W-:-:S02]  /*0890*/  IMAD R73, R15, UR27, R0 ;  /* 0x0000001b0f497c24 */ /* 0x000fc4000f8e0200 */
[----:B------:R-:W-:Y:S01]  /*08a0*/  LEA.HI.X R25, R25, UR33, R14, 0x4, P0 ;  /* 0x0000002119197c11 */ /* 0x000fe200080f240e */
[----:B------:R-:W-:Y:S01]  /*08b0*/  IMAD R14, R43, UR31, R0 ;  /* 0x0000001f2b0e7c24 */ /* 0x000fe2000f8e0200 */
[----:B------:R-:W-:Y:S01]  /*08c0*/  IADD3 R55, PT, PT, R15, UR30, RZ ;  /* 0x0000001e0f377c10 */ /* 0x000fe2000fffe0ff */
[----:B------:R-:W-:-:S03]  /*08d0*/  IMAD.WIDE R72, R73, 0x8, R38 ;  /* 0x0000000849487825 */ /* 0x000fc600078e0226 */
[C---:B------:R-:W-:Y:S01]  /*08e0*/  IADD3 R15, P0, PT, R14.reuse, UR9, RZ ;  /* 0x000000090e0f7c10 */ /* 0x040fe2000ff1e0ff */
[----:B------:R-:W2:Y:S03]  /*08f0*/  LDG.E.128.CONSTANT R24, desc[UR28][R24.64] ;  /* 0x0000001c18187981 */ /* 0x000ea6000c1e9d00 */
[----:B------:R-:W-:Y:S01]  /*0900*/  LEA.HI.X.SX32 R34, R14, UR10, 0x1, P0 ;  /* 0x0000000a0e227c11 */ /* 0x000fe200080f0eff */
[----:B------:R-:W2:Y:S01]  /*0910*/  LDG.E.64.CONSTANT R72, desc[UR28][R72.64] ;  /* 0x0000001c48487981 */ /* 0x000ea2000c1e9b00 */
[----:B------:R-:W-:Y:S01]  /*0920*/  LEA R14, P0, R15, UR32, 0x4 ;  /* 0x000000200f0e7c11 */ /* 0x000fe2000f8020ff */
[----:B------:R-:W-:-:S03]  /*0930*/  IMAD R67, R55, UR27, R0 ;  /* 0x0000001b37437c24 */ /* 0x000fc6000f8e0200 */
[----:B------:R-:W-:Y:S01]  /*0940*/  LEA.HI.X R15, R15, UR33, R34, 0x4, P0 ;  /* 0x000000210f0f7c11 */ /* 0x000fe200080f2422 */
[----:B------:R-:W-:-:S06]  /*0950*/  IMAD.WIDE R66, R67, 0x8, R38 ;  /* 0x0000000843427825 */ /* 0x000fcc00078e0226 */
[----:B------:R-:W2:Y:S01]  /*0960*/  LDG.E.64.CONSTANT R66, desc[UR28][R66.64] ;  /* 0x0000001c42427981 */ /* 0x000ea2000c1e9b00 */
[----:B---3--:R-:W-:-:S03]  /*0970*/  DMUL R34, R12, -0.5 ;  /* 0xbfe000000c227828 */ /* 0x008fc60000000000 */
[----:B------:R-:W3:Y:S01]  /*0980*/  LDG.E.128.CONSTANT R12, desc[UR28][R14.64] ;  /* 0x0000001c0e0c7981 */ /* 0x000ee2000c1e9d00 */
[----:B----4-:R-:W-:-:S06]  /*0990*/  DMUL R16, R16, -0.5 ;  /* 0xbfe0000010107828 */ /* 0x010fcc0000000000 */
[----:B------:R-:W-:Y:S01]  /*09a0*/  R2UR UR5, R35 ;  /* 0x00000000230572ca */ /* 0x000fe200000e0000 */
[----:B------:R-:W-:Y:S01]  /*09b0*/  VIADD R35, R43, UR11 ;  /* 0x0000000b2b237c36 */ /* 0x000fe20008000000 */
[----:B-----5:R-:W-:Y:S02]  /*09c0*/  DMUL R18, R18, -0.5 ;  /* 0xbfe0000012127828 */ /* 0x020fe40000000000 */
[----:B------:R-:W-:Y:S01]  /*09d0*/  R2UR UR16, R16 ;  /* 0x00000000101072ca */ /* 0x000fe200000e0000 */
[----:B------:R-:W-:Y:S01]  /*09e0*/  IMAD R16, R35, UR31, R0 ;  /* 0x0000001f23107c24 */ /* 0x000fe2000f8e0200 */
[----:B------:R-:W-:-:S04]  /*09f0*/  R2UR UR17, R17 ;  /* 0x00000000111172ca */ /* 0x000fc800000e0000 */
[----:B------:R-:W-:Y:S02]  /*0a00*/  IADD3 R17, P0, PT, R16, UR9, RZ ;  /* 0x0000000910117c10 */ /* 0x000fe4000ff1e0ff */
[----:B------:R-:W-:Y:S02]  /*0a10*/  R2UR UR12, R18 ;  /* 0x00000000120c72ca */ /* 0x000fe400000e0000 */
[----:B------:R-:W-:Y:S02]  /*0a20*/  LEA.HI.X.SX32 R18, R16, UR10, 0x1, P0 ;  /* 0x0000000a10127c11 */ /* 0x000fe400080f0eff */
[----:B------:R-:W-:Y:S01]  /*0a30*/  LEA R16, P0, R17, UR32, 0x4 ;  /* 0x0000002011107c11 */ /* 0x000fe2000f8020ff */
[----:B--2---:R-:W-:-:S03]  /*0a40*/  DMUL R20, R20, -0.5 ;  /* 0xbfe0000014147828 */ /* 0x004fc60000000000 */
[----:B------:R-:W-:Y:S02]  /*0a50*/  LEA.HI.X R17, R17, UR33, R18, 0x4, P0 ;  /* 0x0000002111117c11 */ /* 0x000fe400080f2412 */
[----:B------:R-:W-:-:S04]  /*0a60*/  R2UR UR13, R19 ;  /* 0x00000000130d72ca */ /* 0x000fc800000e0000 */
[----:B------:R-:W2:Y:S01]  /*0a70*/  LDG.E.128.CONSTANT R16, desc[UR28][R16.64] ;  /* 0x0000001c10107981 */ /* 0x000ea2000c1e9d00 */
[----:B------:R-:W-:Y:S02]  /*0a80*/  R2UR UR4, R34 ;  /* 0x00000000220472ca */ /* 0x000fe400000e0000 */
[----:B------:R-:W-:Y:S02]  /*0a90*/  R2UR UR20, R20 ;  /* 0x00000000141472ca */ /* 0x000fe400000e0000 */
[----:B------:R-:W-:Y:S02]  /*0aa0*/  R2UR UR21, R21 ;  /* 0x00000000151572ca */ /* 0x000fe400000e0000 */
[----:B------:R-:W-:Y:S02]  /*0ab0*/  R2UR UR24, R32 ;  /* 0x00000000201872ca */ /* 0x000fe400000e0000 */
[----:B------:R-:W-:Y:S02]  /*0ac0*/  R2UR UR25, R33 ;  /* 0x00000000211972ca */ /* 0x000fe400000e0000 */
[----:B------:R-:W-:-:S02]  /*0ad0*/  R2UR UR6, R40 ;  /* 0x00000000280672ca */ /* 0x000fc400000e0000 */
[----:B------:R-:W-:Y:S02]  /*0ae0*/  R2UR UR7, R41 ;  /* 0x00000000290772ca */ /* 0x000fe400000e0000 */
[----:B------:R-:W-:Y:S02]  /*0af0*/  R2UR UR14, R48 ;  /* 0x00000000300e72ca */ /* 0x000fe400000e0000 */
[----:B------:R-:W-:Y:S02]  /*0b00*/  R2UR UR15, R49 ;  /* 0x00000000310f72ca */ /* 0x000fe400000e0000 */
[----:B------:R-:W-:Y:S02]  /*0b10*/  R2UR UR18, R52 ;  /* 0x00000000341272ca */ /* 0x000fe400000e0000 */
[----:B------:R-:W-:Y:S02]  /*0b20*/  R2UR UR19, R53 ;  /* 0x00000000351372ca */ /* 0x000fe400000e0000 */
[----:B------:R-:W-:-:S02]  /*0b30*/  R2UR UR22, R50 ;  /* 0x00000000321672ca */ /* 0x000fc400000e0000 */
[----:B------:R-:W-:Y:S01]  /*0b40*/  R2UR UR23, R51 ;  /* 0x00000000331772ca */ /* 0x000fe200000e0000 */
[C---:B------:R-:W-:Y:S01]  /*0b50*/  DFMA R84, R44.reuse, UR12, RZ ;  /* 0x0000000c2c547c2b */ /* 0x040fe200080000ff */
[----:B------:R-:W-:Y:S01]  /*0b60*/  IADD3 R43, PT, PT, R55, UR30, RZ ;  /* 0x0000001e372b7c10 */ /* 0x000fe2000fffe0ff */
[C---:B------:R-:W-:Y:S02]  /*0b70*/  DFMA R48, R44.reuse, UR16, RZ ;  /* 0x000000102c307c2b */ /* 0x040fe400080000ff */
[C---:B------:R-:W-:Y:S02]  /*0b80*/  DFMA R60, R44.reuse, UR20, RZ ;  /* 0x000000142c3c7c2b */ /* 0x040fe400080000ff */
[----:B------:R-:W-:Y:S02]  /*0b90*/  DFMA R78, R44, UR4, RZ ;  /* 0x000000042c4e7c2b */ /* 0x000fe400080000ff */
[----:B------:R-:W-:Y:S02]  /*0ba0*/  DADD R56, R56, UR24 ;  /* 0x0000001838387e29 */ /* 0x000fe40008000000 */
[C---:B------:R-:W-:Y:S01]  /*0bb0*/  DFMA R82, R46.reuse, UR20, RZ ;  /* 0x000000142e527c2b */ /* 0x040fe200080000ff */
[----:B------:R-:W-:Y:S01]  /*0bc0*/  IMAD R33, R43, UR27, R0 ;  /* 0x0000001b2b217c24 */ /* 0x000fe2000f8e0200 */
[----:B------:R-:W-:-:S02]  /*0bd0*/  DFMA R70, R46, UR16, RZ ;  /* 0x000000102e467c2b */ /* 0x000fc400080000ff */
[C---:B------:R-:W-:Y:S02]  /*0be0*/  DFMA R52, R46.reuse, UR14, R84 ;  /* 0x0000000e2e347c2b */ /* 0x040fe40008000054 */
[C---:B------:R-:W-:Y:S02]  /*0bf0*/  DFMA R64, R46.reuse, UR18, R48 ;  /* 0x000000122e407c2b */ /* 0x040fe40008000030 */
[C---:B------:R-:W-:Y:S02]  /*0c00*/  DFMA R50, R46.reuse, UR22, R60 ;  /* 0x000000162e327c2b */ /* 0x040fe4000800003c */
[----:B------:R-:W-:Y:S01]  /*0c10*/  DFMA R40, R46, UR6, R78 ;  /* 0x000000062e287c2b */ /* 0x000fe2000800004e */
[----:B------:R-:W-:Y:S01]  /*0c20*/  IMAD.WIDE R32, R33, 0x8, R38 ;  /* 0x0000000821207825 */ /* 0x000fe200078e0226 */
[----:B------:R-:W-:Y:S02]  /*0c30*/  DADD R62, R62, UR24 ;  /* 0x000000183e3e7e29 */ /* 0x000fe40008000000 */
[----:B------:R-:W-:-:S02]  /*0c40*/  DFMA R68, R46, UR12, RZ ;  /* 0x0000000c2e447c2b */ /* 0x000fc400080000ff */
[C---:B------:R-:W-:Y:S01]  /*0c50*/  DFMA R90, R46.reuse, UR4, RZ ;  /* 0x000000042e5a7c2b */ /* 0x040fe200080000ff */
[----:B------:R-:W-:Y:S01]  /*0c60*/  IADD3 R35, PT, PT, R35, UR11, RZ ;  /* 0x0000000b23237c10 */ /* 0x000fe2000fffe0ff */
[C---:B------:R-:W-:Y:S01]  /*0c70*/  DFMA R84, -R46.reuse, UR14, R84 ;  /* 0x0000000e2e547c2b */ /* 0x040fe20008000154 */
[----:B------:R-:W4:Y:S01]  /*0c80*/  LDG.E.64.CONSTANT R32, desc[UR28][R32.64] ;  /* 0x0000001c20207981 */ /* 0x000f22000c1e9b00 */
[C---:B------:R-:W-:Y:S02]  /*0c90*/  DFMA R48, -R46.reuse, UR18, R48 ;  /* 0x000000122e307c2b */ /* 0x040fe40008000130 */
[C---:B------:R-:W-:Y:S02]  /*0ca0*/  DFMA R60, -R46.reuse, UR22, R60 ;  /* 0x000000162e3c7c2b */ /* 0x040fe4000800013c */
[C---:B------:R-:W-:Y:S02]  /*0cb0*/  DFMA R78, -R46.reuse, UR6, R78 ;  /* 0x000000062e4e7c2b */ /* 0x040fe4000800014e */
[----:B------:R-:W-:-:S02]  /*0cc0*/  DFMA R58, R46, R56, RZ ;  /* 0x000000382e3a722b */ /* 0x000fc400000000ff */
[C---:B------:R-:W-:Y:S02]  /*0cd0*/  DFMA R46, R44.reuse, UR22, R82 ;  /* 0x000000162c2e7c2b */ /* 0x040fe40008000052 */
[C---:B------:R-:W-:Y:S01]  /*0ce0*/  DFMA R56, R44.reuse, R56, RZ ;  /* 0x000000382c38722b */ /* 0x040fe200000000ff */
[----:B------:R-:W-:Y:S01]  /*0cf0*/  VIADD R43, R43, UR30 ;  /* 0x0000001e2b2b7c36 */ /* 0x000fe20008000000 */
[C---:B------:R-:W-:Y:S02]  /*0d00*/  DFMA R80, -R44.reuse, UR18, R70 ;  /* 0x000000122c507c2b */ /* 0x040fe40008000146 */
[C---:B------:R-:W-:Y:S02]  /*0d10*/  DFMA R86, -R44.reuse, UR14, R68 ;  /* 0x0000000e2c567c2b */ /* 0x040fe40008000144 */
[C---:B------:R-:W-:Y:S02]  /*0d20*/  DFMA R70, R44.reuse, UR18, R70 ;  /* 0x000000122c467c2b */ /* 0x040fe40008000046 */
[----:B------:R-:W-:-:S02]  /*0d30*/  DFMA R54, -R44, UR6, R90 ;  /* 0x000000062c367c2b */ /* 0x000fc4000800015a */
[-C--:B------:R-:W-:Y:S01]  /*0d40*/  DFMA R60, R8, R62.reuse, R60 ;  /* 0x0000003e083c722b */ /* 0x080fe2000000003c */
[----:B------:R-:W-:Y:S01]  /*0d50*/  IMAD R34, R35, UR31, R0 ;  /* 0x0000001f23227c24 */ /* 0x000fe2000f8e0200 */
[C---:B------:R-:W-:Y:S02]  /*0d60*/  DFMA R68, R44.reuse, UR14, R68 ;  /* 0x0000000e2c447c2b */ /* 0x040fe40008000044 */
[C---:B------:R-:W-:Y:S02]  /*0d70*/  DFMA R82, -R44.reuse, UR22, R82 ;  /* 0x000000162c527c2b */ /* 0x040fe40008000152 */
[----:B------:R-:W-:Y:S02]  /*0d80*/  DFMA R90, R44, UR6, R90 ;  /* 0x000000062c5a7c2b */ /* 0x000fe4000800005a */
[----:B------:R-:W-:Y:S02]  /*0d90*/  DFMA R62, R10, R62, R46 ;  /* 0x0000003e0a3e722b */ /* 0x000fe4000000002e */
[----:B------:R-:W-:-:S02]  /*0da0*/  DFMA R20, R8, UR4, RZ ;  /* 0x0000000408147c2b */ /* 0x000fc400080000ff */
[C---:B------:R-:W-:Y:S02]  /*0db0*/  DFMA R56, R8.reuse, UR20, R56 ;  /* 0x0000001408387c2b */ /* 0x040fe40008000038 */
[C---:B------:R-:W-:Y:S02]  /*0dc0*/  DFMA R52, R8.reuse, UR4, R52 ;  /* 0x0000000408347c2b */ /* 0x040fe40008000034 */
[C---:B------:R-:W-:Y:S02]  /*0dd0*/  DFMA R46, R8.reuse, UR12, R64 ;  /* 0x0000000c082e7c2b */ /* 0x040fe40008000040 */
[C---:B------:R-:W-:Y:S02]  /*0de0*/  DFMA R44, R8.reuse, UR16, R50 ;  /* 0x00000010082c7c2b */ /* 0x040fe40008000032 */
[C---:B------:R-:W-:Y:S02]  /*0df0*/  DFMA R48, R8.reuse, UR20, R48 ;  /* 0x0000001408307c2b */ /* 0x040fe40008000030 */
[----:B------:R-:W-:-:S02]  /*0e00*/  DFMA R84, R8, UR16, R84 ;  /* 0x0000001008547c2b */ /* 0x000fc40008000054 */
[----:B------:R-:W-:Y:S01]  /*0e10*/  DFMA R78, R8, UR12, R78 ;  /* 0x0000000c084e7c2b */ /* 0x000fe2000800004e */
[----:B------:R-:W-:Y:S01]  /*0e20*/  IMAD R89, R43, UR27, R0 ;  /* 0x0000001b2b597c24 */ /* 0x000fe2000f8e0200 */
[----:B------:R-:W-:Y:S01]  /*0e30*/  IADD3 R50, P0, PT, R34, UR9, RZ ;  /* 0x0000000922327c10 */ /* 0x000fe2000ff1e0ff */
[C---:B------:R-:W-:Y:S02]  /*0e40*/  DFMA R70, R10.reuse, UR20, R70 ;  /* 0x000000140a467c2b */ /* 0x040fe40008000046 */
[----:B------:R-:W-:Y:S01]  /*0e50*/  IMAD.WIDE R88, R89, 0x8, R38 ;  /* 0x0000000859587825 */ /* 0x000fe200078e0226 */
[C---:B------:R-:W-:Y:S02]  /*0e60*/  DFMA R58, R10.reuse, UR20, R58 ;  /* 0x000000140a3a7c2b */ /* 0x040fe4000800003a */
[C---:B------:R-:W-:Y:S02]  /*0e70*/  DFMA R20, -R10.reuse, UR6, R20 ;  /* 0x000000060a147c2b */ /* 0x040fe40008000114 */
[C---:B------:R-:W-:Y:S01]  /*0e80*/  DFMA R86, R10.reuse, UR4, R86 ;  /* 0x000000040a567c2b */ /* 0x040fe20008000056 */
[----:B------:R-:W5:Y:S01]  /*0e90*/  LDG.E.64.CONSTANT R88, desc[UR28][R88.64] ;  /* 0x0000001c58587981 */ /* 0x000f62000c1e9b00 */
[----:B------:R-:W-:-:S02]  /*0ea0*/  DFMA R80, R10, UR12, R80 ;  /* 0x0000000c0a507c2b */ /* 0x000fc40008000050 */
[C---:B------:R-:W-:Y:S02]  /*0eb0*/  DFMA R82, R10.reuse, UR16, R82 ;  /* 0x000000100a527c2b */ /* 0x040fe40008000052 */
[C---:B------:R-:W-:Y:S02]  /*0ec0*/  DFMA R56, R10.reuse, UR22, R56 ;  /* 0x000000160a387c2b */ /* 0x040fe40008000038 */
[C---:B------:R-:W-:Y:S02]  /*0ed0*/  DFMA R68, R10.reuse, UR16, R68 ;  /* 0x000000100a447c2b */ /* 0x040fe40008000044 */
[C---:B------:R-:W-:Y:S02]  /*0ee0*/  DFMA R90, R10.reuse, UR12, R90 ;  /* 0x0000000c0a5a7c2b */ /* 0x040fe4000800005a */
[C---:B------:R-:W-:Y:S02]  /*0ef0*/  DFMA R52, R10.reuse, UR6, R52 ;  /* 0x000000060a347c2b */ /* 0x040fe40008000034 */
[----:B------:R-:W-:-:S02]  /*0f00*/  DFMA R46, R10, UR14, R46 ;  /* 0x0000000e0a2e7c2b */ /* 0x000fc4000800002e */
[C---:B------:R-:W-:Y:S02]  /*0f10*/  DFMA R44, R10.reuse, UR18, R44 ;  /* 0x000000120a2c7c2b */ /* 0x040fe4000800002c */
[C---:B------:R-:W-:Y:S02]  /*0f20*/  DFMA R48, -R10.reuse, UR22, R48 ;  /* 0x000000160a307c2b */ /* 0x040fe40008000130 */
[C---:B------:R-:W-:Y:S02]  /*0f30*/  DFMA R84, -R10.reuse, UR18, R84 ;  /* 0x000000120a547c2b */ /* 0x040fe40008000154 */
[C---:B------:R-:W-:Y:S02]  /*0f40*/  DFMA R78, -R10.reuse, UR14, R78 ;  /* 0x0000000e0a4e7c2b */ /* 0x040fe4000800014e */
[----:B------:R-:W-:Y:S01]  /*0f50*/  DFMA R76, R10, UR4, RZ ;  /* 0x000000040a4c7c2b */ /* 0x000fe200080000ff */
[----:B------:R-:W-:Y:S02]  /*0f60*/  LEA.HI.X.SX32 R11, R34, UR10, 0x1, P0 ;  /* 0x0000000a220b7c11 */ /* 0x000fe400080f0eff */
[C---:B------:R-:W-:Y:S01]  /*0f70*/  LEA R10, P0, R50.reuse, UR32, 0x4 ;  /* 0x00000020320a7c11 */ /* 0x040fe2000f8020ff */
[----:B------:R-:W-:Y:S01]  /*0f80*/  DFMA R70, R8, UR22, R70 ;  /* 0x0000001608467c2b */ /* 0x000fe20008000046 */
[----:B------:R-:W-:Y:S01]  /*0f90*/  VIADD R74, R35, UR11 ;  /* 0x0000000b234a7c36 */ /* 0x000fe20008000000 */
[----:B------:R-:W-:Y:S01]  /*0fa0*/  DADD R22, R22, UR24 ;  /* 0x0000001816167e29 */ /* 0x000fe20008000000 */
[----:B------:R-:W-:Y:S01]  /*0fb0*/  LEA.HI.X R11, R50, UR33, R11, 0x4, P0 ;  /* 0x00000021320b7c11 */ /* 0x000fe200080f240b */
[C---:B------:R-:W-:Y:S01]  /*0fc0*/  DFMA R76, R8.reuse, UR6, R76 ;  /* 0x00000006084c7c2b */ /* 0x040fe2000800004c */
[----:B------:R-:W-:Y:S01]  /*0fd0*/  IMAD R34, R74, UR31, R0 ;  /* 0x0000001f4a227c24 */ /* 0x000fe2000f8e0200 */
[----:B------:R-:W-:-:S02]  /*0fe0*/  DFMA R58, -R8, UR22, R58 ;  /* 0x00000016083a7c2b */ /* 0x000fc4000800013a */
[C---:B------:R-:W-:Y:S02]  /*0ff0*/  DFMA R86, -R8.reuse, UR6, R86 ;  /* 0x0000000608567c2b */ /* 0x040fe40008000156 */
[C---:B------:R-:W-:Y:S02]  /*1000*/  DFMA R80, -R8.reuse, UR14, R80 ;  /* 0x0000000e08507c2b */ /* 0x040fe40008000150 */
[C---:B------:R-:W-:Y:S02]  /*1010*/  DFMA R82, -R8.reuse, UR18, R82 ;  /* 0x0000001208527c2b */ /* 0x040fe40008000152 */
[C---:B------:R-:W-:Y:S02]  /*1020*/  DFMA R68, R8.reuse, UR18, R68 ;  /* 0x0000001208447c2b */ /* 0x040fe40008000044 */
[----:B------:R-:W-:Y:S01]  /*1030*/  DFMA R90, R8, UR14, R90 ;  /* 0x0000000e085a7c2b */ /* 0x000fe2000800005a */
[----:B------:R-:W5:Y:S01]  /*1040*/  LDG.E.128.CONSTANT R8, desc[UR28][R10.64] ;  /* 0x0000001c0a087981 */ /* 0x000f62000c1e9d00 */
[----:B------:R-:W-:-:S02]  /*1050*/  DFMA R48, R4, R22, R48 ;  /* 0x000000160430722b */ /* 0x000fc40000000030 */
[----:B------:R-:W-:Y:S01]  /*1060*/  DFMA R70, R6, R22, R70 ;  /* 0x000000160646722b */ /* 0x000fe20000000046 */
[C---:B------:R-:W-:Y:S02]  /*1070*/  IADD3 R22, P0, PT, R34.reuse, UR9, RZ ;  /* 0x0000000922167c10 */ /* 0x040fe4000ff1e0ff */
[----:B------:R-:W-:Y:S02]  /*1080*/  IADD3 R43, PT, PT, R43, UR30, RZ ;  /* 0x0000001e2b2b7c10 */ /* 0x000fe4000fffe0ff */
[----:B------:R-:W-:Y:S02]  /*1090*/  LEA.HI.X.SX32 R23, R34, UR10, 0x1, P0 ;  /* 0x0000000a22177c11 */ /* 0x000fe400080f0eff */
[----:B------:R-:W-:-:S04]  /*10a0*/  LEA R64, P0, R22, UR32, 0x4 ;  /* 0x0000002016407c11 */ /* 0x000fc8000f8020ff */
[----:B------:R-:W-:Y:S01]  /*10b0*/  LEA.HI.X R65, R22, UR33, R23, 0x4, P0 ;  /* 0x0000002116417c11 */ /* 0x000fe200080f2417 */
[----:B------:R-:W-:-:S04]  /*10c0*/  IMAD R23, R43, UR27, R0 ;  /* 0x0000001b2b177c24 */ /* 0x000fc8000f8e0200 */
[----:B------:R-:W-:Y:S01]  /*10d0*/  IMAD.WIDE R22, R23, 0x8, R38 ;  /* 0x0000000817167825 */ /* 0x000fe200078e0226 */
[C---:B------:R-:W-:Y:S02]  /*10e0*/  DFMA R34, R4.reuse, UR4, RZ ;  /* 0x0000000404227c2b */ /* 0x040fe400080000ff */
[----:B------:R-:W-:Y:S02]  /*10f0*/  DFMA R20, R4, UR12, R20 ;  /* 0x0000000c04147c2b */ /* 0x000fe40008000014 */
[----:B------:R-:W-:Y:S01]  /*1100*/  DFMA R76, R6, UR12, R76 ;  /* 0x0000000c064c7c2b */ /* 0x000fe2000800004c */
[----:B------:R-:W5:Y:S01]  /*1110*/  LDG.E.64.CONSTANT R22, desc[UR28][R22.64] ;  /* 0x0000001c16167981 */ /* 0x000f62000c1e9b00 */
[----:B------:R-:W-:Y:S02]  /*1120*/  DFMA R56, R4, UR16, R56 ;  /* 0x0000001004387c2b */ /* 0x000fe40008000038 */
[----:B------:R-:W-:Y:S02]  /*1130*/  DFMA R58, R6, UR16, R58 ;  /* 0x00000010063a7c2b */ /* 0x000fe4000800003a */
[----:B------:R-:W-:-:S02]  /*1140*/  DFMA R60, R4, UR20, R60 ;  /* 0x00000014043c7c2b */ /* 0x000fc4000800003c */
[----:B------:R-:W-:Y:S02]  /*1150*/  DFMA R62, R6, UR20, R62 ;  /* 0x00000014063e7c2b */ /* 0x000fe4000800003e */
[----:B------:R-:W-:Y:S02]  /*1160*/  DFMA R46, R4, UR4, R46 ;  /* 0x00000004042e7c2b */ /* 0x000fe4000800002e */
[----:B------:R-:W-:Y:S02]  /*1170*/  DFMA R80, R6, UR4, R80 ;  /* 0x0000000406507c2b */ /* 0x000fe40008000050 */
[----:B------:R-:W-:Y:S02]  /*1180*/  DFMA R44, R4, UR12, R44 ;  /* 0x0000000c042c7c2b */ /* 0x000fe4000800002c */
[----:B------:R-:W-:Y:S02]  /*1190*/  DFMA R82, R6, UR12, R82 ;  /* 0x0000000c06527c2b */ /* 0x000fe40008000052 */
[----:B------:R-:W-:-:S02]  /*11a0*/  DFMA R84, R4, UR20, R84 ;  /* 0x0000001404547c2b */ /* 0x000fc40008000054 */
[----:B------:R-:W-:Y:S02]  /*11b0*/  DFMA R78, R4, UR16, R78 ;  /* 0x00000010044e7c2b */ /* 0x000fe4000800004e */
[C---:B------:R-:W-:Y:S02]  /*11c0*/  DFMA R68, R6.reuse, UR20, R68 ;  /* 0x0000001406447c2b */ /* 0x040fe40008000044 */
[C---:B------:R-:W-:Y:S02]  /*11d0*/  DFMA R90, R6.reuse, UR16, R90 ;  /* 0x00000010065a7c2b */ /* 0x040fe4000800005a */
[C---:B------:R-:W-:Y:S02]  /*11e0*/  DFMA R50, R6.reuse, UR4, RZ ;  /* 0x0000000406327c2b */ /* 0x040fe400080000ff */
[C---:B------:R-:W-:Y:S02]  /*11f0*/  DFMA R34, -R6.reuse, UR6, R34 ;  /* 0x0000000606227c2b */ /* 0x040fe40008000122 */
[----:B------:R-:W-:-:S02]  /*1200*/  DFMA R20, -R6, UR14, R20 ;  /* 0x0000000e06147c2b */ /* 0x000fc40008000114 */
[C---:B------:R-:W-:Y:S02]  /*1210*/  DFMA R56, R6.reuse, UR18, R56 ;  /* 0x0000001206387c2b */ /* 0x040fe40008000038 */
[C---:B------:R-:W-:Y:S02]  /*1220*/  DFMA R60, R6.reuse, UR22, R60 ;  /* 0x00000016063c7c2b */ /* 0x040fe4000800003c */
[C---:B------:R-:W-:Y:S02]  /*1230*/  DFMA R46, R6.reuse, UR6, R46 ;  /* 0x00000006062e7c2b */ /* 0x040fe4000800002e */
[C---:B------:R-:W-:Y:S02]  /*1240*/  DFMA R44, R6.reuse, UR14, R44 ;  /* 0x0000000e062c7c2b */ /* 0x040fe4000800002c */
[C---:B------:R-:W-:Y:S02]  /*1250*/  DFMA R84, -R6.reuse, UR22, R84 ;  /* 0x0000001606547c2b */ /* 0x040fe40008000154 */
[----:B------:R-:W-:-:S02]  /*1260*/  DFMA R78, -R6, UR18, R78 ;  /* 0x00000012064e7c2b */ /* 0x000fc4000800014e */
[C---:B------:R-:W-:Y:S02]  /*1270*/  DFMA R50, R4.reuse, UR6, R50 ;  /* 0x0000000604327c2b */ /* 0x040fe40008000032 */
[C---:B------:R-:W-:Y:S02]  /*1280*/  DFMA R76, R4.reuse, UR14, R76 ;  /* 0x0000000e044c7c2b */ /* 0x040fe4000800004c */
[C---:B------:R-:W-:Y:S02]  /*1290*/  DFMA R58, -R4.reuse, UR18, R58 ;  /* 0x00000012043a7c2b */ /* 0x040fe4000800013a */
[C---:B------:R-:W-:Y:S02]  /*12a0*/  DFMA R62, -R4.reuse, UR22, R62 ;  /* 0x00000016043e7c2b */ /* 0x040fe4000800013e */
[C---:B------:R-:W-:Y:S02]  /*12b0*/  DFMA R80, -R4.reuse, UR6, R80 ;  /* 0x0000000604507c2b */ /* 0x040fe40008000150 */
[----:B------:R-:W-:-:S02]  /*12c0*/  DFMA R82, -R4, UR14, R82 ;  /* 0x0000000e04527c2b */ /* 0x000fc40008000152 */
[C---:B------:R-:W-:Y:S02]  /*12d0*/  DFMA R68, R4.reuse, UR22, R68 ;  /* 0x0000001604447c2b */ /* 0x040fe40008000044 */
[----:B------:R-:W-:Y:S01]  /*12e0*/  DFMA R90, R4, UR18, R90 ;  /* 0x00000012045a7c2b */ /* 0x000fe2000800005a */
[----:B------:R0:W5:Y:S01]  /*12f0*/  LDG.E.128.CONSTANT R4, desc[UR28][R64.64] ;  /* 0x0000001c40047981 */ /* 0x000162000c1e9d00 */
[----:B------:R-:W-:Y:S02]  /*1300*/  DADD R36, R36, UR24 ;  /* 0x0000001824247e29 */ /* 0x000fe40008000000 */
[----:B------:R-:W-:Y:S02]  /*1310*/  DFMA R20, R28, UR16, R20 ;  /* 0x000000101c147c2b */ /* 0x000fe40008000014 */
[----:B------:R-:W-:Y:S02]  /*1320*/  DFMA R76, R30, UR16, R76 ;  /* 0x000000101e4c7c2b */ /* 0x000fe4000800004c */
[----:B------:R-:W-:-:S02]  /*1330*/  DFMA R56, R28, UR12, R56 ;  /* 0x0000000c1c387c2b */ /* 0x000fc40008000038 */
[C---:B0-----:R-:W-:Y:S02]  /*1340*/  DFMA R64, R28.reuse, UR12, R34 ;  /* 0x0000000c1c407c2b */ /* 0x041fe40008000022 */
[C---:B------:R-:W-:Y:S02]  /*1350*/  DFMA R34, R28.reuse, UR4, RZ ;  /* 0x000000041c227c2b */ /* 0x040fe400080000ff */
[C---:B------:R-:W-:Y:S02]  /*1360*/  DFMA R60, R28.reuse, UR16, R60 ;  /* 0x000000101c3c7c2b */ /* 0x040fe4000800003c */
[C---:B------:R-:W-:Y:S02]  /*1370*/  DFMA R48, R28.reuse, UR20, R48 ;  /* 0x000000141c307c2b */ /* 0x040fe40008000030 */
[C---:B------:R-:W-:Y:S02]  /*1380*/  DFMA R44, R28.reuse, UR4, R44 ;  /* 0x000000041c2c7c2b */ /* 0x040fe4000800002c */
[----:B------:R-:W-:-:S02]  /*1390*/  DFMA R78, R28, UR20, R78 ;  /* 0x000000141c4e7c2b */ /* 0x000fc4000800004e */
[----:B------:R-:W-:Y:S02]  /*13a0*/  DFMA R90, R30, UR20, R90 ;  /* 0x000000141e5a7c2b */ /* 0x000fe4000800005a */
[-C--:B------:R-:W-:Y:S02]  /*13b0*/  DFMA R84, R28, R36.reuse, R84 ;  /* 0x000000241c54722b */ /* 0x080fe40000000054 */
[C---:B------:R-:W-:Y:S02]  /*13c0*/  DFMA R68, R30.reuse, R36, R68 ;  /* 0x000000241e44722b */ /* 0x040fe40000000044 */
[C---:B------:R-:W-:Y:S02]  /*13d0*/  DFMA R50, R30.reuse, UR12, R50 ;  /* 0x0000000c1e327c2b */ /* 0x040fe40008000032 */
[C---:B------:R-:W-:Y:S02]  /*13e0*/  DFMA R58, R30.reuse, UR12, R58 ;  /* 0x0000000c1e3a7c2b */ /* 0x040fe4000800003a */
[----:B------:R-:W-:-:S02]  /*13f0*/  DFMA R62, R30, UR16, R62 ;  /* 0x000000101e3e7c2b */ /* 0x000fc4000800003e */
[C---:B------:R-:W-:Y:S02]  /*1400*/  DFMA R70, R30.reuse, UR20, R70 ;  /* 0x000000141e467c2b */ /* 0x040fe40008000046 */
[C---:B------:R-:W-:Y:S02]  /*1410*/  DFMA R82, R30.reuse, UR4, R82 ;  /* 0x000000041e527c2b */ /* 0x040fe40008000052 */
[C---:B------:R-:W-:Y:S02]  /*1420*/  DFMA R36, R30.reuse, UR4, RZ ;  /* 0x000000041e247c2b */ /* 0x040fe400080000ff */
[C---:B------:R-:W-:Y:S02]  /*1430*/  DFMA R34, -R30.reuse, UR6, R34 ;  /* 0x000000061e227c2b */ /* 0x040fe40008000122 */
[C---:B------:R-:W-:Y:S02]  /*1440*/  DFMA R20, -R30.reuse, UR18, R20 ;  /* 0x000000121e147c2b */ /* 0x040fe40008000114 */
[----:B------:R-:W-:-:S02]  /*1450*/  DFMA R64, -R30, UR14, R64 ;  /* 0x0000000e1e407c2b */ /* 0x000fc40008000140 */
[C---:B------:R-:W-:Y:S02]  /*1460*/  DFMA R56, R30.reuse, UR14, R56 ;  /* 0x0000000e1e387c2b */ /* 0x040fe40008000038 */
[C---:B------:R-:W-:Y:S02]  /*1470*/  DFMA R60, R30.reuse, UR18, R60 ;  /* 0x000000121e3c7c2b */ /* 0x040fe4000800003c */
[C---:B------:R-:W-:Y:S02]  /*1480*/  DFMA R48, R30.reuse, UR22, R48 ;  /* 0x000000161e307c2b */ /* 0x040fe40008000030 */
[C---:B------:R-:W-:Y:S02]  /*1490*/  DFMA R44, R30.reuse, UR6, R44 ;  /* 0x000000061e2c7c2b */ /* 0x040fe4000800002c */
[----:B------:R-:W-:Y:S02]  /*14a0*/  DFMA R78, -R30, UR22, R78 ;  /* 0x000000161e4e7c2b */ /* 0x000fe4000800014e */
[----:B------:R-:W-:-:S02]  /*14b0*/  DADD R72, R72, UR24 ;  /* 0x0000001848487e29 */ /* 0x000fc40008000000 */
[C---:B------:R-:W-:Y:S02]  /*14c0*/  DFMA R76, R28.reuse, UR18, R76 ;  /* 0x000000121c4c7c2b */ /* 0x040fe4000800004c */
[C---:B------:R-:W-:Y:S02]  /*14d0*/  DFMA R30, R28.reuse, UR22, R90 ;  /* 0x000000161c1e7c2b */ /* 0x040fe4000800005a */
[C---:B------:R-:W-:Y:S02]  /*14e0*/  DFMA R36, R28.reuse, UR6, R36 ;  /* 0x000000061c247c2b */ /* 0x040fe40008000024 */
[C---:B------:R-:W-:Y:S02]  /*14f0*/  DFMA R50, R28.reuse, UR14, R50 ;  /* 0x0000000e1c327c2b */ /* 0x040fe40008000032 */
[C---:B------:R-:W-:Y:S02]  /*1500*/  DFMA R58, -R28.reuse, UR14, R58 ;  /* 0x0000000e1c3a7c2b */ /* 0x040fe4000800013a */
[----:B------:R-:W-:-:S02]  /*1510*/  DFMA R62, -R28, UR18, R62 ;  /* 0x000000121c3e7c2b */ /* 0x000fc4000800013e */
[C---:B------:R-:W-:Y:S02]  /*1520*/  DFMA R70, -R28.reuse, UR22, R70 ;  /* 0x000000161c467c2b */ /* 0x040fe40008000146 */
[----:B------:R-:W-:Y:S02]  /*1530*/  DFMA R82, -R28, UR6, R82 ;  /* 0x000000061c527c2b */ /* 0x000fe40008000152 */
[C---:B------:R-:W-:Y:S02]  /*1540*/  DFMA R28, R24.reuse, UR12, R34 ;  /* 0x0000000c181c7c2b */ /* 0x040fe40008000022 */
[C---:B------:R-:W-:Y:S02]  /*1550*/  DFMA R20, R24.reuse, UR20, R20 ;  /* 0x0000001418147c2b */ /* 0x040fe40008000014 */
[----:B------:R-:W-:Y:S02]  /*1560*/  DFMA R78, R24, R72, R78 ;  /* 0x00000048184e722b */ /* 0x000fe4000000004e */
[----:B------:R-:W-:-:S02]  /*1570*/  DFMA R76, R26, UR20, R76 ;  /* 0x000000141a4c7c2b */ /* 0x000fc4000800004c */
[----:B------:R-:W-:Y:S02]  /*1580*/  DFMA R72, R26, R72, R30 ;  /* 0x000000481a48722b */ /* 0x000fe4000000001e */
[C---:B------:R-:W-:Y:S02]  /*1590*/  DFMA R30, R24.reuse, UR4, RZ ;  /* 0x00000004181e7c2b */ /* 0x040fe400080000ff */
[C---:B------:R-:W-:Y:S02]  /*15a0*/  DFMA R34, R24.reuse, UR16, R64 ;  /* 0x0000001018227c2b */ /* 0x040fe40008000040 */
[C---:B------:R-:W-:Y:S02]  /*15b0*/  DFMA R56, R24.reuse, UR4, R56 ;  /* 0x0000000418387c2b */ /* 0x040fe40008000038 */
[C---:B------:R-:W-:Y:S02]  /*15c0*/  DFMA R60, R24.reuse, UR12, R60 ;  /* 0x0000000c183c7c2b */ /* 0x040fe4000800003c */
[----:B------:R-:W-:-:S02]  /*15d0*/  DFMA R48, R24, UR16, R48 ;  /* 0x0000001018307c2b */ /* 0x000fc40008000030 */
[----:B------:R-:W-:Y:S02]  /*15e0*/  DFMA R84, R24, UR20, R84 ;  /* 0x0000001418547c2b */ /* 0x000fe40008000054 */
[C---:B------:R-:W-:Y:S02]  /*15f0*/  DFMA R36, R26.reuse, UR12, R36 ;  /* 0x0000000c1a247c2b */ /* 0x040fe40008000024 */
[C---:B------:R-:W-:Y:S02]  /*1600*/  DFMA R50, R26.reuse, UR16, R50 ;  /* 0x000000101a327c2b */ /* 0x040fe40008000032 */
[C---:B------:R-:W-:Y:S02]  /*1610*/  DFMA R58, R26.reuse, UR4, R58 ;  /* 0x000000041a3a7c2b */ /* 0x040fe4000800003a */
[C---:B------:R-:W-:Y:S02]  /*1620*/  DFMA R62, R26.reuse, UR12, R62 ;  /* 0x0000000c1a3e7c2b */ /* 0x040fe4000800003e */
[----:B------:R-:W-:-:S02]  /*1630*/  DFMA R70, R26, UR16, R70 ;  /* 0x000000101a467c2b */ /* 0x000fc40008000046 */
[C---:B------:R-:W-:Y:S02]  /*1640*/  DFMA R68, R26.reuse, UR20, R68 ;  /* 0x000000141a447c2b */ /* 0x040fe40008000044 */
[C---:B------:R-:W-:Y:S02]  /*1650*/  DFMA R64, R26.reuse, UR4, RZ ;  /* 0x000000041a407c2b */ /* 0x040fe400080000ff */
[C---:B------:R-:W-:Y:S02]  /*1660*/  DFMA R28, -R26.reuse, UR14, R28 ;  /* 0x0000000e1a1c7c2b */ /* 0x040fe4000800011c */
[----:B------:R-:W-:Y:S02]  /*1670*/  DFMA R20, -R26, UR22, R20 ;  /* 0x000000161a147c2b */ /* 0x000fe40008000114 */
[----:B------:R-:W-:Y:S02]  /*1680*/  DADD R66, R66, UR24 ;  /* 0x0000001842427e29 */ /* 0x000fe40008000000 */
[----:B------:R-:W-:-:S02]  /*1690*/  DFMA R76, R24, UR22, R76 ;  /* 0x00000016184c7c2b */ /* 0x000fc4000800004c */
[C---:B------:R-:W-:Y:S02]  /*16a0*/  DFMA R30, -R26.reuse, UR6, R30 ;  /* 0x000000061a1e7c2b */ /* 0x040fe4000800011e */
[C---:B------:R-:W-:Y:S02]  /*16b0*/  DFMA R34, -R26.reuse, UR18, R34 ;  /* 0x000000121a227c2b */ /* 0x040fe40008000122 */
[C---:B------:R-:W-:Y:S02]  /*16c0*/  DFMA R56, R26.reuse, UR6, R56 ;  /* 0x000000061a387c2b */ /* 0x040fe40008000038 */
[C---:B------:R-:W-:Y:S02]  /*16d0*/  DFMA R60, R26.reuse, UR14, R60 ;  /* 0x0000000e1a3c7c2b */ /* 0x040fe4000800003c */
[C---:B------:R-:W-:Y:S02]  /*16e0*/  DFMA R48, R26.reuse, UR18, R48 ;  /* 0x000000121a307c2b */ /* 0x040fe40008000030 */
[----:B------:R-:W-:-:S02]  /*16f0*/  DFMA R26, R26, UR22, R84 ;  /* 0x000000161a1a7c2b */ /* 0x000fc40008000054 */
[C---:B------:R-:W-:Y:S02]  /*1700*/  DFMA R64, R24.reuse, UR6, R64 ;  /* 0x0000000618407c2b */ /* 0x040fe40008000040 */
[C---:B------:R-:W-:Y:S02]  /*1710*/  DFMA R36, R24.reuse, UR14, R36 ;  /* 0x0000000e18247c2b */ /* 0x040fe40008000024 */
[C---:B------:R-:W-:Y:S02]  /*1720*/  DFMA R50, R24.reuse, UR18, R50 ;  /* 0x0000001218327c2b */ /* 0x040fe40008000032 */
[C---:B------:R-:W-:Y:S02]  /*1730*/  DFMA R58, -R24.reuse, UR6, R58 ;  /* 0x00000006183a7c2b */ /* 0x040fe4000800013a */
[C---:B------:R-:W-:Y:S02]  /*1740*/  DFMA R62, -R24.reuse, UR14, R62 ;  /* 0x0000000e183e7c2b */ /* 0x040fe4000800013e */
[----:B------:R-:W-:-:S02]  /*1750*/  DFMA R70, -R24, UR18, R70 ;  /* 0x0000001218467c2b */ /* 0x000fc40008000146 */
[----:B------:R-:W-:Y:S02]  /*1760*/  DFMA R68, -R24, UR22, R68 ;  /* 0x0000001618447c2b */ /* 0x000fe40008000144 */
[C---:B---3--:R-:W-:Y:S02]  /*1770*/  DFMA R24, R12.reuse, UR16, R28 ;  /* 0x000000100c187c2b */ /* 0x048fe4000800001c */
[-C--:B------:R-:W-:Y:S02]  /*1780*/  DFMA R20, R12, R66.reuse, R20 ;  /* 0x000000420c14722b */ /* 0x080fe40000000014 */
[----:B------:R-:W-:Y:S02]  /*1790*/  DFMA R66, R14, R66, R76 ;  /* 0x000000420e42722b */ /* 0x000fe4000000004c */
[C---:B------:R-:W-:Y:S02]  /*17a0*/  DFMA R76, R12.reuse, UR4, RZ ;  /* 0x000000040c4c7c2b */ /* 0x040fe400080000ff */
[----:B------:R-:W-:-:S02]  /*17b0*/  DFMA R26, R12, UR16, R26 ;  /* 0x000000100c1a7c2b */ /* 0x000fc4000800001a */
[----:B------:R-:W-:Y:S02]  /*17c0*/  DFMA R28, R12, UR20, R34 ;  /* 0x000000140c1c7c2b */ /* 0x000fe40008000022 */
[----:B------:R-:W-:Y:S02]  /*17d0*/  DFMA R34, -R14, UR18, R24 ;  /* 0x000000120e227c2b */ /* 0x000fe40008000118 */
[----:B------:R-:W-:Y:S02]  /*17e0*/  DFMA R24, R12, UR20, R78 ;  /* 0x000000140c187c2b */ /* 0x000fe4000800004e */
[C---:B------:R-:W-:Y:S02]  /*17f0*/  DFMA R64, R14.reuse, UR12, R64 ;  /* 0x0000000c0e407c2b */ /* 0x040fe40008000040 */
[C---:B------:R-:W-:Y:S02]  /*1800*/  DFMA R36, R14.reuse, UR16, R36 ;  /* 0x000000100e247c2b */ /* 0x040fe40008000024 */
[----:B------:R-:W-:-:S02]  /*1810*/  DFMA R50, R14, UR20, R50 ;  /* 0x000000140e327c2b */ /* 0x000fc40008000032 */
[C---:B------:R-:W-:Y:S02]  /*1820*/  DFMA R62, R14.reuse, UR4, R62 ;  /* 0x000000040e3e7c2b */ /* 0x040fe4000800003e */
[C---:B------:R-:W-:Y:S02]  /*1830*/  DFMA R70, R14.reuse, UR12, R70 ;  /* 0x0000000c0e467c2b */ /* 0x040fe40008000046 */
[C---:B------:R-:W-:Y:S02]  /*1840*/  DFMA R68, R14.reuse, UR16, R68 ;  /* 0x000000100e447c2b */ /* 0x040fe40008000044 */
[C---:B------:R-:W-:Y:S02]  /*1850*/  DFMA R72, R14.reuse, UR20, R72 ;  /* 0x000000140e487c2b */ /* 0x040fe40008000048 */
[C---:B------:R-:W-:Y:S02]  /*1860*/  DFMA R78, R14.reuse, UR4, RZ ;  /* 0x000000040e4e7c2b */ /* 0x040fe400080000ff */
[----:B------:R-:W-:-:S02]  /*1870*/  DFMA R76, -R14, UR6, R76 ;  /* 0x000000060e4c7c2b */ /* 0x000fc4000800014c */
[----:B------:R-:W-:Y:S02]  /*1880*/  DFMA R26, R14, UR18, R26 ;  /* 0x000000120e1a7c2b */ /* 0x000fe4000800001a */
[C---:B------:R-:W-:Y:S02]  /*1890*/  DFMA R30, R12.reuse, UR12, R30 ;  /* 0x0000000c0c1e7c2b */ /* 0x040fe4000800001e */
[C---:B------:R-:W-:Y:S02]  /*18a0*/  DFMA R60, R12.reuse, UR4, R60 ;  /* 0x000000040c3c7c2b */ /* 0x040fe4000800003c */
[C---:B------:R-:W-:Y:S02]  /*18b0*/  DFMA R48, R12.reuse, UR12, R48 ;  /* 0x0000000c0c307c2b */ /* 0x040fe40008000030 */
[C---:B------:R-:W-:Y:S02]  /*18c0*/  DFMA R78, R12.reuse, UR6, R78 ;  /* 0x000000060c4e7c2b */ /* 0x040fe4000800004e */
[----:B------:R-:W-:-:S02]  /*18d0*/  DFMA R64, R12, UR14, R64 ;  /* 0x0000000e0c407c2b */ /* 0x000fc40008000040 */
[C---:B------:R-:W-:Y:S02]  /*18e0*/  DFMA R36, R12.reuse, UR18, R36 ;  /* 0x000000120c247c2b */ /* 0x040fe40008000024 */
[C---:B------:R-:W-:Y:S02]  /*18f0*/  DFMA R50, R12.reuse, UR22, R50 ;  /* 0x000000160c327c2b */ /* 0x040fe40008000032 */
[C---:B------:R-:W-:Y:S02]  /*1900*/  DFMA R62, -R12.reuse, UR6, R62 ;  /* 0x000000060c3e7c2b */ /* 0x040fe4000800013e */
[C---:B------:R-:W-:Y:S02]  /*1910*/  DFMA R70, -R12.reuse, UR14, R70 ;  /* 0x0000000e0c467c2b */ /* 0x040fe40008000146 */
[C---:B------:R-:W-:Y:S02]  /*1920*/  DFMA R68, -R12.reuse, UR18, R68 ;  /* 0x000000120c447c2b */ /* 0x040fe40008000144 */
[----:B------:R-:W-:-:S02]  /*1930*/  DFMA R72, -R12, UR22, R72 ;  /* 0x000000160c487c2b */ /* 0x000fc40008000148 */
[C---:B--2---:R-:W-:Y:S02]  /*1940*/  DFMA R90, R16.reuse, UR12, R76 ;  /* 0x0000000c105a7c2b */ /* 0x044fe4000800004c */
[C---:B------:R-:W-:Y:S02]  /*1950*/  DFMA R12, R16.reuse, UR20, R20 ;  /* 0x00000014100c7c2b */ /* 0x040fe40008000014 */
[C---:B------:R-:W-:Y:S02]  /*1960*/  DFMA R76, R16.reuse, UR20, R34 ;  /* 0x00000014104c7c2b */ /* 0x040fe40008000022 */
[----:B------:R-:W-:Y:S01]  /*1970*/  DFMA R26, R16, UR12, R26 ;  /* 0x0000000c101a7c2b */ /* 0x000fe2000800001a */
[----:B------:R-:W-:Y:S01]  /*1980*/  VIADD R74, R74, UR11 ;  /* 0x0000000b4a4a7c36 */ /* 0x000fe20008000000 */
[----:B------:R-:W-:Y:S01]  /*1990*/  IADD3 R43, PT, PT, R43, UR30, RZ ;  /* 0x0000001e2b2b7c10 */ /* 0x000fe2000fffe0ff */
[C---:B------:R-:W-:Y:S02]  /*19a0*/  DFMA R34, R18.reuse, UR16, R64 ;  /* 0x0000001012227c2b */ /* 0x040fe40008000040 */
[----:B------:R-:W-:-:S02]  /*19b0*/  DFMA R64, R18, UR22, R12 ;  /* 0x0000001612407c2b */ /* 0x000fc4000800000c */
[----:B------:R-:W-:Y:S01]  /*19c0*/  DFMA R20, -R18, UR22, R76 ;  /* 0x0000001612147c2b */ /* 0x000fe2000800014c */
[----:B------:R-:W-:Y:S01]  /*19d0*/  IMAD R12, R74, UR31, R0 ;  /* 0x0000001f4a0c7c24 */ /* 0x000fe2000f8e0200 */
[C---:B------:R-:W-:Y:S02]  /*19e0*/  DFMA R30, -R14.reuse, UR14, R30 ;  /* 0x0000000e0e1e7c2b */ /* 0x040fe4000800011e */
[C---:B------:R-:W-:Y:S02]  /*19f0*/  DFMA R28, -R14.reuse, UR22, R28 ;  /* 0x000000160e1c7c2b */ /* 0x040fe4000800011c */
[C---:B------:R-:W-:Y:S02]  /*1a00*/  DFMA R60, R14.reuse, UR6, R60 ;  /* 0x000000060e3c7c2b */ /* 0x040fe4000800003c */
[----:B------:R-:W-:Y:S02]  /*1a10*/  DFMA R48, R14, UR14, R48 ;  /* 0x0000000e0e307c2b */ /* 0x000fe40008000030 */
[----:B------:R-:W-:-:S02]  /*1a20*/  DFMA R76, R18, UR14, R26 ;  /* 0x0000000e124c7c2b */ /* 0x000fc4000800001a */
[----:B------:R-:W-:Y:S01]  /*1a30*/  DFMA R14, R14, UR22, R24 ;  /* 0x000000160e0e7c2b */ /* 0x000fe20008000018 */
[----:B------:R-:W-:Y:S01]  /*1a40*/  IMAD R27, R43, UR27, R0 ;  /* 0x0000001b2b1b7c24 */ /* 0x000fe2000f8e0200 */
[----:B------:R-:W-:-:S03]  /*1a50*/  IADD3 R13, P0, PT, R12, UR9, RZ ;  /* 0x000000090c0d7c10 */ /* 0x000fc6000ff1e0ff */
[----:B------:R-:W-:Y:S01]  /*1a60*/  IMAD.WIDE R26, R27, 0x8, R38 ;  /* 0x000000081b1a7825 */ /* 0x000fe200078e0226 */
[----:B------:R-:W-:Y:S02]  /*1a70*/  LEA.HI.X.SX32 R92, R12, UR10, 0x1, P0 ;  /* 0x0000000a0c5c7c11 */ /* 0x000fe400080f0eff */
[----:B------:R-:W-:Y:S01]  /*1a80*/  DFMA R14, R16, UR16, R14 ;  /* 0x00000010100e7c2b */ /* 0x000fe2000800000e */
[C---:B------:R-:W-:Y:S02]  /*1a90*/  LEA R12, P0, R13.reuse, UR32, 0x4 ;  /* 0x000000200d0c7c11 */ /* 0x040fe4000f8020ff */
[----:B------:R-:W2:Y:S02]  /*1aa0*/  LDG.E.64.CONSTANT R26, desc[UR28][R26.64] ;  /* 0x0000001c1a1a7981 */ /* 0x000ea4000c1e9b00 */
[----:B------:R-:W-:-:S03]  /*1ab0*/  LEA.HI.X R13, R13, UR33, R92, 0x4, P0 ;  /* 0x000000210d0d7c11 */ /* 0x000fc600080f245c */
[----:B------:R-:W-:-:S03]  /*1ac0*/  DFMA R84, R18, UR18, R14 ;  /* 0x0000001212547c2b */ /* 0x000fc6000800000e */
[----:B------:R-:W3:Y:S01]  /*1ad0*/  LDG.E.128.CONSTANT R12, desc[UR28][R12.64] ;  /* 0x0000001c0c0c7981 */ /* 0x000ee2000c1e9d00 */
[----:B----4-:R-:W-:Y:S02]  /*1ae0*/  DADD R32, R32, UR24 ;  /* 0x0000001820207e29 */ /* 0x010fe40008000000 */
[----:B------:R-:W-:Y:S02]  /*1af0*/  DFMA R48, R16, UR4, R48 ;  /* 0x0000000410307c2b */ /* 0x000fe40008000030 */
[----:B------:R-:W-:Y:S02]  /*1b00*/  DFMA R36, R18, UR20, R36 ;  /* 0x0000001412247c2b */ /* 0x000fe40008000024 */
[C---:B------:R-:W-:Y:S02]  /*1b10*/  DFMA R24, R16.reuse, UR4, RZ ;  /* 0x0000000410187c2b */ /* 0x040fe400080000ff */
[-C--:B------:R-:W-:Y:S02]  /*1b20*/  DFMA R28, R16, R32.reuse, R28 ;  /* 0x00000020101c722b */ /* 0x080fe4000000001c */
[----:B------:R-:W-:-:S02]  /*1b30*/  DFMA R50, R18, R32, R50 ;  /* 0x000000201232722b */ /* 0x000fc40000000032 */
[----:B------:R-:W-:Y:S02]  /*1b40*/  DFMA R32, R18, UR12, R78 ;  /* 0x0000000c12207c2b */ /* 0x000fe4000800004e */
[----:B------:R-:W-:Y:S02]  /*1b50*/  DFMA R30, R16, UR16, R30 ;  /* 0x00000010101e7c2b */ /* 0x000fe4000800001e */
[C---:B------:R-:W-:Y:S02]  /*1b60*/  DFMA R78, R18.reuse, UR6, R48 ;  /* 0x00000006124e7c2b */ /* 0x040fe40008000030 */
[C---:B------:R-:W-:Y:S02]  /*1b70*/  DFMA R66, R18.reuse, UR20, R66 ;  /* 0x0000001412427c2b */ /* 0x040fe40008000042 */
[C---:B------:R-:W-:Y:S02]  /*1b80*/  DFMA R68, R18.reuse, UR12, R68 ;  /* 0x0000000c12447c2b */ /* 0x040fe40008000044 */
[----:B------:R-:W-:-:S02]  /*1b90*/  DFMA R72, R18, UR16, R72 ;  /* 0x0000001012487c2b */ /* 0x000fc40008000048 */
[----:B------:R-:W-:Y:S02]  /*1ba0*/  DFMA R48, R18, UR4, RZ ;  /* 0x0000000412307c2b */ /* 0x000fe400080000ff */
[----:B-----5:R-:W-:Y:S02]  /*1bb0*/  DADD R88, R88, UR24 ;  /* 0x0000001858587e29 */ /* 0x020fe40008000000 */
[----:B------:R-:W-:Y:S02]  /*1bc0*/  DFMA R36, R16, UR22, R36 ;  /* 0x0000001610247c2b */ /* 0x000fe40008000024 */
[C---:B------:R-:W-:Y:S02]  /*1bd0*/  DFMA R24, -R18.reuse, UR6, R24 ;  /* 0x0000000612187c2b */ /* 0x040fe40008000118 */
[C---:B------:R-:W-:Y:S02]  /*1be0*/  DFMA R90, -R18.reuse, UR14, R90 ;  /* 0x0000000e125a7c2b */ /* 0x040fe4000800015a */
[----:B------:R-:W-:-:S02]  /*1bf0*/  DFMA R30, -R18, UR18, R30 ;  /* 0x00000012121e7c2b */ /* 0x000fc4000800011e */
[----:B------:R-:W-:Y:S02]  /*1c00*/  DFMA R70, R18, UR4, R70 ;  /* 0x0000000412467c2b */ /* 0x000fe40008000046 */
[C---:B------:R-:W-:Y:S02]  /*1c10*/  DFMA R48, R16.reuse, UR6, R48 ;  /* 0x0000000610307c2b */ /* 0x040fe40008000030 */
[C---:B------:R-:W-:Y:S02]  /*1c20*/  DFMA R32, R16.reuse, UR14, R32 ;  /* 0x0000000e10207c2b */ /* 0x040fe40008000020 */
[C---:B------:R-:W-:Y:S02]  /*1c30*/  DFMA R34, R16.reuse, UR18, R34 ;  /* 0x0000001210227c2b */ /* 0x040fe40008000022 */
[C---:B------:R-:W-:Y:S02]  /*1c40*/  DFMA R66, -R16.reuse, UR22, R66 ;  /* 0x0000001610427c2b */ /* 0x040fe40008000142 */
[----:B------:R-:W-:-:S02]  /*1c50*/  DFMA R68, -R16, UR14, R68 ;  /* 0x0000000e10447c2b */ /* 0x000fc40008000144 */
[----:B------:R-:W-:Y:S02]  /*1c60*/  DFMA R18, -R16, UR18, R72 ;  /* 0x0000001210127c2b */ /* 0x000fe40008000148 */
[-C--:B------:R-:W-:Y:S02]  /*1c70*/  DFMA R20, R8, R88.reuse, R20 ;  /* 0x000000580814722b */ /* 0x080fe40000000014 */
[----:B------:R-:W-:Y:S02]  /*1c80*/  DFMA R88, R10, R88, R36 ;  /* 0x000000580a58722b */ /* 0x000fe40000000024 */
[----:B------:R-:W-:Y:S02]  /*1c90*/  DFMA R36, R8, UR12, R24 ;  /* 0x0000000c08247c2b */ /* 0x000fe40008000018 */
[----:B------:R-:W-:Y:S02]  /*1ca0*/  DFMA R70, -R16, UR6, R70 ;  /* 0x0000000610467c2b */ /* 0x000fe40008000146 */
[----:B------:R-:W-:-:S02]  /*1cb0*/  DFMA R24, R8, UR4, RZ ;  /* 0x0000000408187c2b */ /* 0x000fc400080000ff */
[C---:B------:R-:W-:Y:S02]  /*1cc0*/  DFMA R90, R8.reuse, UR16, R90 ;  /* 0x00000010085a7c2b */ /* 0x040fe4000800005a */
[C---:B------:R-:W-:Y:S02]  /*1cd0*/  DFMA R30, R8.reuse, UR20, R30 ;  /* 0x00000014081e7c2b */ /* 0x040fe4000800001e */
[C---:B------:R-:W-:Y:S02]  /*1ce0*/  DFMA R28, R8.reuse, UR20, R28 ;  /* 0x00000014081c7c2b */ /* 0x040fe4000800001c */
[C---:B------:R-:W-:Y:S02]  /*1cf0*/  DFMA R64, R8.reuse, UR16, R64 ;  /* 0x0000001008407c2b */ /* 0x040fe40008000040 */
[C---:B------:R-:W-:Y:S02]  /*1d00*/  DFMA R76, R8.reuse, UR4, R76 ;  /* 0x00000004084c7c2b */ /* 0x040fe4000800004c */
[----:B------:R-:W-:-:S02]  /*1d10*/  DFMA R84, R8, UR12, R84 ;  /* 0x0000000c08547c2b */ /* 0x000fc40008000054 */
[C---:B------:R-:W-:Y:S02]  /*1d20*/  DFMA R48, R10.reuse, UR12, R48 ;  /* 0x0000000c0a307c2b */ /* 0x040fe40008000030 */
[C---:B------:R-:W-:Y:S02]  /*1d30*/  DFMA R32, R10.reuse, UR16, R32 ;  /* 0x000000100a207c2b */ /* 0x040fe40008000020 */
[C---:B------:R-:W-:Y:S02]  /*1d40*/  DFMA R16, R10.reuse, UR20, R34 ;  /* 0x000000140a107c2b */ /* 0x040fe40008000022 */
[C---:B------:R-:W-:Y:S02]  /*1d50*/  DFMA R50, R10.reuse, UR20, R50 ;  /* 0x000000140a327c2b */ /* 0x040fe40008000032 */
[C---:B------:R-:W-:Y:S02]  /*1d60*/  DFMA R66, R10.reuse, UR16, R66 ;  /* 0x000000100a427c2b */ /* 0x040fe40008000042 */
[----:B------:R-:W-:-:S02]  /*1d70*/  DFMA R68, R10, UR4, R68 ;  /* 0x000000040a447c2b */ /* 0x000fc40008000044 */
[C---:B------:R-:W-:Y:S02]  /*1d80*/  DFMA R72, R10.reuse, UR4, RZ ;  /* 0x000000040a487c2b */ /* 0x040fe400080000ff */
[C---:B------:R-:W-:Y:S01]  /*1d90*/  DFMA R18, R10.reuse, UR12, R18 ;  /* 0x0000000c0a127c2b */ /* 0x040fe20008000012 */
[----:B------:R-:W-:Y:S01]  /*1da0*/  VIADD R74, R74, UR11 ;  /* 0x0000000b4a4a7c36 */ /* 0x000fe20008000000 */
[----:B------:R-:W-:Y:S01]  /*1db0*/  IADD3 R43, PT, PT, R43, UR30, RZ ;  /* 0x0000001e2b2b7c10 */ /* 0x000fe2000fffe0ff */
[C---:B------:R-:W-:Y:S02]  /*1dc0*/  DFMA R24, -R10.reuse, UR6, R24 ;  /* 0x000000060a187c2b */ /* 0x040fe40008000118 */
[C---:B------:R-:W-:Y:S02]  /*1dd0*/  DFMA R36, -R10.reuse, UR14, R36 ;  /* 0x0000000e0a247c2b */ /* 0x040fe40008000124 */
[C---:B------:R-:W-:Y:S02]  /*1de0*/  DFMA R90, -R10.reuse, UR18, R90 ;  /* 0x000000120a5a7c2b */ /* 0x040fe4000800015a */
[----:B------:R-:W-:-:S02]  /*1df0*/  DFMA R30, -R10, UR22, R30 ;  /* 0x000000160a1e7c2b */ /* 0x000fc4000800011e */
[C---:B------:R-:W-:Y:S02]  /*1e00*/  DFMA R28, R10.reuse, UR22, R28 ;  /* 0x000000160a1c7c2b */ /* 0x040fe4000800001c */
[C---:B------:R-:W-:Y:S02]  /*1e10*/  DFMA R64, R10.reuse, UR18, R64 ;  /* 0x000000120a407c2b */ /* 0x040fe40008000040 */
[C---:B------:R-:W-:Y:S02]  /*1e20*/  DFMA R76, R10.reuse, UR6, R76 ;  /* 0x000000060a4c7c2b */ /* 0x040fe4000800004c */
[----:B------:R-:W-:Y:S02]  /*1e30*/  DFMA R84, R10, UR14, R84 ;  /* 0x0000000e0a547c2b */ /* 0x000fe40008000054 */
[C---:B------:R-:W-:Y:S02]  /*1e40*/  DFMA R72, R8.reuse, UR6, R72 ;  /* 0x0000000608487c2b */ /* 0x040fe40008000048 */
[----:B------:R-:W-:-:S02]  /*1e50*/  DFMA R48, R8, UR14, R48 ;  /* 0x0000000e08307c2b */ /* 0x000fc40008000030 */
[C---:B------:R-:W-:Y:S02]  /*1e60*/  DFMA R32, R8.reuse, UR18, R32 ;  /* 0x0000001208207c2b */ /* 0x040fe40008000020 */
[C---:B------:R-:W-:Y:S02]  /*1e70*/  DFMA R16, R8.reuse, UR22, R16 ;  /* 0x0000001608107c2b */ /* 0x040fe40008000010 */
[C---:B------:R-:W-:Y:S02]  /*1e80*/  DFMA R50, -R8.reuse, UR22, R50 ;  /* 0x0000001608327c2b */ /* 0x040fe40008000132 */
[C---:B------:R-:W-:Y:S02]  /*1e90*/  DFMA R66, -R8.reuse, UR18, R66 ;  /* 0x0000001208427c2b */ /* 0x040fe40008000142 */
[C---:B------:R-:W-:Y:S02]  /*1ea0*/  DFMA R68, -R8.reuse, UR6, R68 ;  /* 0x0000000608447c2b */ /* 0x040fe40008000144 */
[----:B------:R-:W-:Y:S01]  /*1eb0*/  DFMA R10, -R8, UR14, R18 ;  /* 0x0000000e080a7c2b */ /* 0x000fe20008000112 */
[----:B------:R-:W-:-:S02]  /*1ec0*/  IMAD R8, R74, UR31, R0 ;  /* 0x0000001f4a087c24 */ /* 0x000fc4000f8e0200 */
[----:B------:R-:W-:-:S03]  /*1ed0*/  IMAD R35, R43, UR27, R0 ;  /* 0x0000001b2b237c24 */ /* 0x000fc6000f8e0200 */
[C---:B------:R-:W-:Y:S01]  /*1ee0*/  IADD3 R9, P0, PT, R8.reuse, UR9, RZ ;  /* 0x0000000908097c10 */ /* 0x040fe2000ff1e0ff */
[----:B------:R-:W-:Y:S01]  /*1ef0*/  IMAD.WIDE R34, R35, 0x8, R38 ;  /* 0x0000000823227825 */ /* 0x000fe200078e0226 */
[----:B------:R-:W-:Y:S02]  /*1f00*/  DADD R22, R22, UR24 ;  /* 0x0000001816167e29 */ /* 0x000fe40008000000 */
[----:B------:R-:W-:Y:S02]  /*1f10*/  LEA.HI.X.SX32 R8, R8, UR10, 0x1, P0 ;  /* 0x0000000a08087c11 */ /* 0x000fe400080f0eff */
[C---:B------:R-:W-:Y:S01]  /*1f20*/  LEA R18, P0, R9.reuse, UR32, 0x4 ;  /* 0x0000002009127c11 */ /* 0x040fe2000f8020ff */
[----:B------:R-:W4:Y:S03]  /*1f30*/  LDG.E.64.CONSTANT R34, desc[UR28][R34.64] ;  /* 0x0000001c22227981 */ /* 0x000f26000c1e9b00 */
[----:B------:R-:W-:Y:S01]  /*1f40*/  LEA.HI.X R19, R9, UR33, R8, 0x4, P0 ;  /* 0x0000002109137c11 */ /* 0x000fe200080f2408 */
[----:B------:R-:W-:-:S02]  /*1f50*/  DFMA R30, R4, R22, R30 ;  /* 0x00000016041e722b */ /* 0x000fc4000000001e */
[----:B------:R-:W-:-:S03]  /*1f60*/  DFMA R22, R6, R22, R16 ;  /* 0x000000160616722b */ /* 0x000fc60000000010 */
[----:B------:R-:W5:Y:S01]  /*1f70*/  LDG.E.128.CONSTANT R16, desc[UR28][R18.64] ;  /* 0x0000001c12107981 */ /* 0x000f62000c1e9d00 */
[C---:B------:R-:W-:Y:S02]  /*1f80*/  DFMA R72, R6.reuse, UR12, R72 ;  /* 0x0000000c06487c2b */ /* 0x040fe40008000048 */
[C---:B------:R-:W-:Y:S02]  /*1f90*/  DFMA R54, R6.reuse, UR4, R54 ;  /* 0x0000000406367c2b */ /* 0x040fe40008000036 */
[C---:B------:R-:W-:Y:S02]  /*1fa0*/  DFMA R48, R6.reuse, UR16, R48 ;  /* 0x0000001006307c2b */ /* 0x040fe40008000030 */
[C---:B------:R-:W-:Y:S02]  /*1fb0*/  DFMA R32, R6.reuse, UR20, R32 ;  /* 0x0000001406207c2b */ /* 0x040fe40008000020 */
[C---:B------:R-:W-:Y:S02]  /*1fc0*/  DFMA R88, R6.reuse, UR20, R88 ;  /* 0x0000001406587c2b */ /* 0x040fe40008000058 */
[----:B------:R-:W-:-:S02]  /*1fd0*/  DFMA R50, R6, UR16, R50 ;  /* 0x0000001006327c2b */ /* 0x000fc40008000032 */
[C---:B------:R-:W-:Y:S02]  /*1fe0*/  DFMA R66, R6.reuse, UR12, R66 ;  /* 0x0000000c06427c2b */ /* 0x040fe40008000042 */
[----:B------:R-:W-:Y:S02]  /*1ff0*/  DFMA R10, R6, UR4, R10 ;  /* 0x00000004060a7c2b */ /* 0x000fe4000800000a */
        /* <DEDUP_REMOVED lines=16> */
[C---:B------:R-:W-:Y:S02]  /*2100*/  DFMA R90, -R6.reuse, UR22, R90 ;  /* 0x00000016065a7c2b */ /* 0x040fe4000800015a */
[C---:B------:R-:W-:Y:S02]  /*2110*/  DFMA R24, -R6.reuse, UR14, R24 ;  /* 0x0000000e06187c2b */ /* 0x040fe40008000118 */
[C---:B------:R-:W-:Y:S02]  /*2120*/  DFMA R40, -R6.reuse, UR6, R40 ;  /* 0x0000000606287c2b */ /* 0x040fe40008000128 */
[C---:B------:R-:W-:Y:S02]  /*2130*/  DFMA R36, -R6.reuse, UR18, R36 ;  /* 0x0000001206247c2b */ /* 0x040fe40008000124 */
[C---:B------:R-:W-:Y:S02]  /*2140*/  DFMA R20, R6.reuse, UR22, R20 ;  /* 0x0000001606147c2b */ /* 0x040fe40008000014 */
[----:B------:R-:W-:-:S02]  /*2150*/  DFMA R28, R6, UR18, R28 ;  /* 0x00000012061c7c2b */ /* 0x000fc4000800001c */
[C---:B------:R-:W-:Y:S02]  /*2160*/  DFMA R64, R6.reuse, UR14, R64 ;  /* 0x0000000e06407c2b */ /* 0x040fe40008000040 */
[----:B------:R-:W-:Y:S02]  /*2170*/  DFMA R8, R6, UR6, R8 ;  /* 0x0000000606087c2b */ /* 0x000fe40008000008 */
[----:B--2---:R-:W-:Y:S01]  /*2180*/  DADD R4, R26, UR24 ;  /* 0x000000181a047e29 */ /* 0x004fe20008000000 */
[----:B------:R-:W-:-:S07]  /*2190*/  VIADD R27, R74, UR11 ;  /* 0x0000000b4a1b7c36 */ /* 0x000fce0008000000 */
[-C--:B---3--:R-:W-:Y:S02]  /*21a0*/  DFMA R90, R12, R4.reuse, R90 ;  /* 0x000000040c5a722b */ /* 0x088fe4000000005a */
[----:B------:R-:W-:Y:S01]  /*21b0*/  DFMA R32, R14, R4, R32 ;  /* 0x000000040e20722b */ /* 0x000fe20000000020 */
[----:B------:R-:W-:Y:S01]  /*21c0*/  IMAD R4, R27, UR31, R0 ;  /* 0x0000001f1b047c24 */ /* 0x000fe2000f8e0200 */
[----:B------:R-:W-:-:S04]  /*21d0*/  IADD3 R26, PT, PT, R43, UR30, RZ ;  /* 0x0000001e2b1a7c10 */ /* 0x000fc8000fffe0ff */
[----:B------:R-:W-:-:S04]  /*21e0*/  IADD3 R5, P0, PT, R4, UR9, RZ ;  /* 0x0000000904057c10 */ /* 0x000fc8000ff1e0ff */
[----:B------:R-:W-:Y:S02]  /*21f0*/  LEA.HI.X.SX32 R6, R4, UR10, 0x1, P0 ;  /* 0x0000000a04067c11 */ /* 0x000fe400080f0eff */
[----:B------:R-:W-:Y:S01]  /*2200*/  LEA R4, P0, R5, UR32, 0x4 ;  /* 0x0000002005047c11 */ /* 0x000fe2000f8020ff */
[----:B------:R-:W-:-:S03]  /*2210*/  IMAD R75, R26, UR27, R0 ;  /* 0x0000001b1a4b7c24 */ /* 0x000fc6000f8e0200 */
[----:B------:R-:W-:Y:S01]  /*2220*/  LEA.HI.X R5, R5, UR33, R6, 0x4, P0 ;  /* 0x0000002105057c11 */ /* 0x000fe200080f2406 */
[----:B------:R-:W-:-:S05]  /*2230*/  IMAD.WIDE R74, R75, 0x8, R38 ;  /* 0x000000084b4a7825 */ /* 0x000fca00078e0226 */
[----:B------:R-:W2:Y:S04]  /*2240*/  LDG.E.128.CONSTANT R4, desc[UR28][R4.64] ;  /* 0x0000001c04047981 */ /* 0x000ea8000c1e9d00 */
[----:B------:R-:W3:Y:S01]  /*2250*/  LDG.E.64.CONSTANT R74, desc[UR28][R74.64] ;  /* 0x0000001c4a4a7981 */ /* 0x000ee2000c1e9b00 */
[C---:B------:R-:W-:Y:S02]  /*2260*/  DFMA R24, R12.reuse, UR16, R24 ;  /* 0x000000100c187c2b */ /* 0x040fe40008000018 */
[C---:B------:R-:W-:Y:S02]  /*2270*/  DFMA R40, R12.reuse, UR12, R40 ;  /* 0x0000000c0c287c2b */ /* 0x040fe40008000028 */
[C---:B------:R-:W-:Y:S02]  /*2280*/  DFMA R52, R12.reuse, UR4, R52 ;  /* 0x000000040c347c2b */ /* 0x040fe40008000034 */
[----:B------:R-:W-:-:S02]  /*2290*/  DFMA R36, R12, UR20, R36 ;  /* 0x000000140c247c2b */ /* 0x000fc40008000024 */
        /* <DEDUP_REMOVED lines=8> */
[C---:B------:R-:W-:Y:S02]  /*2320*/  DFMA R22, R14.reuse, UR20, R22 ;  /* 0x000000140e167c2b */ /* 0x040fe40008000016 */
[C---:B------:R-:W-:Y:S02]  /*2330*/  DFMA R88, R14.reuse, UR16, R88 ;  /* 0x000000100e587c2b */ /* 0x040fe40008000058 */
[C---:B------:R-:W-:Y:S02]  /*2340*/  DFMA R50, R14.reuse, UR12, R50 ;  /* 0x0000000c0e327c2b */ /* 0x040fe40008000032 */
[C---:B------:R-:W-:Y:S01]  /*2350*/  DFMA R66, R14.reuse, UR4, R66 ;  /* 0x000000040e427c2b */ /* 0x040fe20008000042 */
[----:B------:R-:W-:Y:S01]  /*2360*/  IADD3 R27, PT, PT, R27, UR11, RZ ;  /* 0x0000000b1b1b7c10 */ /* 0x000fe2000fffe0ff */
[C---:B------:R-:W-:Y:S01]  /*2370*/  DFMA R24, -R14.reuse, UR18, R24 ;  /* 0x000000120e187c2b */ /* 0x040fe20008000118 */
[----:B------:R-:W-:Y:S01]  /*2380*/  VIADD R26, R26, UR30 ;  /* 0x0000001e1a1a7c36 */ /* 0x000fe20008000000 */
[----:B------:R-:W-:-:S02]  /*2390*/  DFMA R40, -R14, UR14, R40 ;  /* 0x0000000e0e287c2b */ /* 0x000fc40008000128 */
        /* <DEDUP_REMOVED lines=10> */
[C---:B------:R-:W-:Y:S02]  /*2440*/  DFMA R22, -R12.reuse, UR22, R22 ;  /* 0x000000160c167c2b */ /* 0x040fe40008000116 */
[----:B------:R-:W-:-:S02]  /*2450*/  DFMA R88, -R12, UR18, R88 ;  /* 0x000000120c587c2b */ /* 0x000fc40008000158 */
[C---:B------:R-:W-:Y:S02]  /*2460*/  DFMA R14, -R12.reuse, UR14, R50 ;  /* 0x0000000e0c0e7c2b */ /* 0x040fe40008000132 */
[----:B------:R-:W-:Y:S01]  /*2470*/  DFMA R66, -R12, UR6, R66 ;  /* 0x000000060c427c2b */ /* 0x000fe20008000142 */
[--C-:B------:R-:W-:Y:S02]  /*2480*/  IMAD R12, R27, UR31, R0.reuse ;  /* 0x0000001f1b0c7c24 */ /* 0x100fe4000f8e0200 */
[----:B------:R-:W-:-:S03]  /*2490*/  IMAD R85, R26, UR27, R0 ;  /* 0x0000001b1a557c24 */ /* 0x000fc6000f8e0200 */
[----:B------:R-:W-:Y:S01]  /*24a0*/  IADD3 R13, P0, PT, R12, UR9, RZ ;  /* 0x000000090c0d7c10 */ /* 0x000fe2000ff1e0ff */
[----:B------:R-:W-:-:S03]  /*24b0*/  IMAD.WIDE R84, R85, 0x8, R38 ;  /* 0x0000000855547825 */ /* 0x000fc600078e0226 */
[----:B------:R-:W-:Y:S02]  /*24c0*/  LEA.HI.X.SX32 R12, R12, UR10, 0x1, P0 ;  /* 0x0000000a0c0c7c11 */ /* 0x000fe400080f0eff */
[C---:B------:R-:W-:Y:S01]  /*24d0*/  LEA R50, P0, R13.reuse, UR32, 0x4 ;  /* 0x000000200d327c11 */ /* 0x040fe2000f8020ff */
[----:B------:R-:W3:Y:S03]  /*24e0*/  LDG.E.64.CONSTANT R84, desc[UR28][R84.64] ;  /* 0x0000001c54547981 */ /* 0x000ee6000c1e9b00 */
[----:B------:R-:W-:Y:S01]  /*24f0*/  LEA.HI.X R51, R13, UR33, R12, 0x4, P0 ;  /* 0x000000210d337c11 */ /* 0x000fe200080f240c */
[----:B----4-:R-:W-:-:S08]  /*2500*/  DADD R34, R34, UR24 ;  /* 0x0000001822227e29 */ /* 0x010fd00008000000 */
[-C--:B-----5:R-:W-:Y:S02]  /*2510*/  DFMA R36, R16, R34.reuse, R36 ;  /* 0x000000221024722b */ /* 0x0a0fe40000000024 */
[----:B------:R-:W-:Y:S01]  /*2520*/  DFMA R34, R18, R34, R48 ;  /* 0x000000221222722b */ /* 0x000fe20000000030 */
[----:B------:R-:W4:Y:S01]  /*2530*/  LDG.E.128.CONSTANT R48, desc[UR28][R50.64] ;  /* 0x0000001c32307981 */ /* 0x000f22000c1e9d00 */
        /* <DEDUP_REMOVED lines=28> */
[C---:B------:R-:W-:Y:S02]  /*2700*/  DFMA R32, -R16.reuse, UR22, R32 ;  /* 0x0000001610207c2b */ /* 0x040fe40008000120 */
[C---:B------:R-:W-:Y:S02]  /*2710*/  DFMA R22, -R16.reuse, UR18, R22 ;  /* 0x0000001210167c2b */ /* 0x040fe40008000116 */
[C---:B------:R-:W-:Y:S02]  /*2720*/  DFMA R18, -R16.reuse, UR14, R88 ;  /* 0x0000000e10127c2b */ /* 0x040fe40008000158 */
[----:B------:R-:W-:Y:S01]  /*2730*/  DFMA R14, -R16, UR6, R14 ;  /* 0x00000006100e7c2b */ /* 0x000fe2000800010e */
[----:B------:R-:W-:-:S04]  /*2740*/  VIADD R27, R27, UR11 ;  /* 0x0000000b1b1b7c36 */ /* 0x000fc80008000000 */
[----:B------:R-:W-:Y:S01]  /*2750*/  IMAD R43, R27, UR31, R0 ;  /* 0x0000001f1b2b7c24 */ /* 0x000fe2000f8e0200 */
[----:B------:R-:W-:-:S05]  /*2760*/  IADD3 R26, PT, PT, R26, UR30, RZ ;  /* 0x0000001e1a1a7c10 */ /* 0x000fca000fffe0ff */
[----:B------:R-:W-:-:S04]  /*2770*/  IMAD R91, R26, UR27, R0 ;  /* 0x0000001b1a5b7c24 */ /* 0x000fc8000f8e0200 */
[----:B------:R-:W-:-:S04]  /*2780*/  IMAD.WIDE R90, R91, 0x8, R38 ;  /* 0x000000085b5a7825 */ /* 0x000fc800078e0226 */
[----:B------:R-:W-:Y:S02]  /*2790*/  VIADD R27, R27, UR11 ;  /* 0x0000000b1b1b7c36 */ /* 0x000fe40008000000 */
[----:B------:R-:W5:Y:S01]  /*27a0*/  LDG.E.64.CONSTANT R90, desc[UR28][R90.64] ;  /* 0x0000001c5a5a7981 */ /* 0x000f62000c1e9b00 */
[----:B--2---:R-:W-:Y:S02]  /*27b0*/  DFMA R16, R4, UR20, R40 ;  /* 0x0000001404107c2b */ /* 0x004fe40008000028 */
[----:B---3--:R-:W-:Y:S02]  /*27c0*/  DADD R74, R74, UR24 ;  /* 0x000000184a4a7e29 */ /* 0x008fe40008000000 */
[----:B------:R-:W-:Y:S02]  /*27d0*/  DFMA R44, R4, UR4, R44 ;  /* 0x00000004042c7c2b */ /* 0x000fe4000800002c */
[C---:B------:R-:W-:Y:S02]  /*27e0*/  DFMA R40, R6.reuse, UR20, R54 ;  /* 0x0000001406287c2b */ /* 0x040fe40008000036 */
[----:B------:R-:W-:-:S02]  /*27f0*/  DFMA R54, -R6, UR22, R16 ;  /* 0x0000001606367c2b */ /* 0x000fc40008000110 */
[C---:B------:R-:W-:Y:S02]  /*2800*/  DFMA R16, R4.reuse, UR16, R28 ;  /* 0x0000001004107c2b */ /* 0x040fe4000800001c */
[-C--:B------:R-:W-:Y:S02]  /*2810*/  DFMA R24, R4, R74.reuse, R24 ;  /* 0x0000004a0418722b */ /* 0x080fe40000000018 */
[----:B------:R-:W-:Y:S02]  /*2820*/  DFMA R74, R6, R74, R72 ;  /* 0x0000004a064a722b */ /* 0x000fe40000000048 */
[----:B------:R-:W-:Y:S02]  /*2830*/  DFMA R72, R4, UR20, R36 ;  /* 0x0000001404487c2b */ /* 0x000fe40008000024 */
[----:B------:R-:W-:Y:S02]  /*2840*/  DFMA R36, -R6, UR6, R44 ;  /* 0x0000000606247c2b */ /* 0x000fe4000800012c */
[----:B------:R-:W-:-:S02]  /*2850*/  DFMA R44, R4, UR12, R30 ;  /* 0x0000000c042c7c2b */ /* 0x000fc4000800001e */
[----:B------:R-:W-:Y:S02]  /*2860*/  DFMA R30, R6, UR16, R32 ;  /* 0x00000010061e7c2b */ /* 0x000fe40008000020 */
[----:B------:R-:W-:Y:S02]  /*2870*/  DFMA R52, R4, UR16, R52 ;  /* 0x0000001004347c2b */ /* 0x000fe40008000034 */
[----:B------:R-:W-:Y:S02]  /*2880*/  DFMA R32, R6, UR18, R16 ;  /* 0x0000001206207c2b */ /* 0x000fe40008000010 */
[C---:B------:R-:W-:Y:S02]  /*2890*/  DFMA R46, R4.reuse, UR12, R46 ;  /* 0x0000000c042e7c2b */ /* 0x040fe4000800002e */
[----:B------:R-:W-:Y:S02]  /*28a0*/  DFMA R16, R4, UR4, R20 ;  /* 0x0000000404107c2b */ /* 0x000fe40008000014 */
[----:B------:R-:W-:-:S02]  /*28b0*/  DFMA R88, -R6, UR18, R52 ;  /* 0x0000001206587c2b */ /* 0x000fc40008000134 */
[C---:B------:R-:W-:Y:S02]  /*28c0*/  DFMA R86, R6.reuse, UR16, R86 ;  /* 0x0000001006567c2b */ /* 0x040fe40008000056 */
[C---:B------:R-:W-:Y:S02]  /*28d0*/  DFMA R80, R6.reuse, UR12, R80 ;  /* 0x0000000c06507c2b */ /* 0x040fe40008000050 */
[C---:B------:R-:W-:Y:S02]  /*28e0*/  DFMA R82, R6.reuse, UR4, R82 ;  /* 0x0000000406527c2b */ /* 0x040fe40008000052 */
[C---:B------:R-:W-:Y:S02]  /*28f0*/  DFMA R34, R6.reuse, UR20, R34 ;  /* 0x0000001406227c2b */ /* 0x040fe40008000022 */
[C---:B------:R-:W-:Y:S02]  /*2900*/  DFMA R52, -R6.reuse, UR14, R46 ;  /* 0x0000000e06347c2b */ /* 0x040fe4000800012e */
[----:B------:R-:W-:-:S02]  /*2910*/  DFMA R28, R6, UR22, R72 ;  /* 0x00000016061c7c2b */ /* 0x000fc40008000048 */
[C---:B------:R-:W-:Y:S02]  /*2920*/  DFMA R22, R6.reuse, UR12, R22 ;  /* 0x0000000c06167c2b */ /* 0x040fe40008000016 */
[C---:B------:R-:W-:Y:S02]  /*2930*/  DFMA R20, R6.reuse, UR14, R44 ;  /* 0x0000000e06147c2b */ /* 0x040fe4000800002c */
[C---:B------:R-:W-:Y:S02]  /*2940*/  DFMA R18, R6.reuse, UR4, R18 ;  /* 0x0000000406127c2b */ /* 0x040fe40008000012 */
[----:B------:R-:W-:Y:S01]  /*2950*/  DFMA R16, R6, UR6, R16 ;  /* 0x0000000606107c2b */ /* 0x000fe20008000010 */
[----:B------:R-:W-:-:S04]  /*2960*/  IADD3 R6, P0, PT, R43, UR9, RZ ;  /* 0x000000092b067c10 */ /* 0x000fc8000ff1e0ff */
[----:B------:R-:W-:Y:S02]  /*2970*/  LEA.HI.X.SX32 R43, R43, UR10, 0x1, P0 ;  /* 0x0000000a2b2b7c11 */ /* 0x000fe400080f0eff */
[----:B------:R-:W-:-:S04]  /*2980*/  LEA R44, P0, R6, UR32, 0x4 ;  /* 0x00000020062c7c11 */ /* 0x000fc8000f8020ff */
[----:B------:R-:W-:Y:S01]  /*2990*/  LEA.HI.X R45, R6, UR33, R43, 0x4, P0 ;  /* 0x00000021062d7c11 */ /* 0x000fe200080f242b */
[C---:B------:R-:W-:Y:S02]  /*29a0*/  DFMA R6, R4.reuse, UR22, R40 ;  /* 0x0000001604067c2b */ /* 0x040fe40008000028 */
[C---:B------:R-:W-:Y:S02]  /*29b0*/  DFMA R86, R4.reuse, UR18, R86 ;  /* 0x0000001204567c2b */ /* 0x040fe40008000056 */
[C---:B------:R-:W-:Y:S01]  /*29c0*/  DFMA R80, R4.reuse, UR14, R80 ;  /* 0x0000000e04507c2b */ /* 0x040fe20008000050 */
[----:B------:R-:W2:Y:S01]  /*29d0*/  LDG.E.128.CONSTANT R44, desc[UR28][R44.64] ;  /* 0x0000001c2c2c7981 */ /* 0x000ea2000c1e9d00 */
[C---:B------:R-:W-:Y:S02]  /*29e0*/  DFMA R82, R4.reuse, UR6, R82 ;  /* 0x0000000604527c2b */ /* 0x040fe40008000052 */
[C---:B------:R-:W-:Y:S02]  /*29f0*/  DFMA R34, -R4.reuse, UR22, R34 ;  /* 0x0000001604227c2b */ /* 0x040fe40008000122 */
[----:B------:R-:W-:-:S02]  /*2a00*/  DFMA R30, -R4, UR18, R30 ;  /* 0x00000012041e7c2b */ /* 0x000fc4000800011e */
[----:B------:R-:W-:Y:S02]  /*2a10*/  DADD R84, R84, UR24 ;  /* 0x0000001854547e29 */ /* 0x000fe40008000000 */
[C---:B------:R-:W-:Y:S02]  /*2a20*/  DFMA R22, -R4.reuse, UR14, R22 ;  /* 0x0000000e04167c2b */ /* 0x040fe40008000116 */
[----:B------:R-:W-:Y:S01]  /*2a30*/  DFMA R18, -R4, UR6, R18 ;  /* 0x0000000604127c2b */ /* 0x000fe20008000112 */
[----:B------:R-:W-:Y:S01]  /*2a40*/  IADD3 R5, PT, PT, R26, UR30, RZ ;  /* 0x0000001e1a057c10 */ /* 0x000fe2000fffe0ff */
[----:B------:R-:W-:-:S04]  /*2a50*/  IMAD R4, R27, UR31, R0 ;  /* 0x0000001f1b047c24 */ /* 0x000fc8000f8e0200 */
[----:B------:R-:W-:-:S04]  /*2a60*/  IMAD R73, R5, UR27, R0 ;  /* 0x0000001b05497c24 */ /* 0x000fc8000f8e0200 */
[----:B------:R-:W-:-:S06]  /*2a70*/  IMAD.WIDE R72, R73, 0x8, R38 ;  /* 0x0000000849487825 */ /* 0x000fcc00078e0226 */
[----:B------:R-:W3:Y:S01]  /*2a80*/  LDG.E.64.CONSTANT R72, desc[UR28][R72.64] ;  /* 0x0000001c48487981 */ /* 0x000ee2000c1e9b00 */
[-C--:B----4-:R-:W-:Y:S02]  /*2a90*/  DFMA R54, R48, R84.reuse, R54 ;  /* 0x000000543036722b */ /* 0x090fe40000000036 */
[----:B------:R-:W-:Y:S01]  /*2aa0*/  DFMA R84, R50, R84, R6 ;  /* 0x000000543254722b */ /* 0x000fe20000000006 */
[----:B------:R-:W-:Y:S01]  /*2ab0*/  VIADD R7, R5, UR30 ;  /* 0x0000001e05077c36 */ /* 0x000fe20008000000 */
[----:B------:R-:W-:-:S04]  /*2ac0*/  IADD3 R5, P0, PT, R4, UR9, RZ ;  /* 0x0000000904057c10 */ /* 0x000fc8000ff1e0ff */
[----:B------:R-:W-:Y:S02]  /*2ad0*/  LEA.HI.X.SX32 R6, R4, UR10, 0x1, P0 ;  /* 0x0000000a04067c11 */ /* 0x000fe400080f0eff */
[----:B------:R-:W-:Y:S01]  /*2ae0*/  LEA R4, P0, R5, UR32, 0x4 ;  /* 0x0000002005047c11 */ /* 0x000fe2000f8020ff */
[----:B------:R-:W-:-:S03]  /*2af0*/  IMAD R7, R7, UR27, R0 ;  /* 0x0000001b07077c24 */ /* 0x000fc6000f8e0200 */
[----:B------:R-:W-:Y:S01]  /*2b00*/  LEA.HI.X R5, R5, UR33, R6, 0x4, P0 ;  /* 0x0000002105057c11 */ /* 0x000fe200080f2406 */
[----:B------:R-:W-:-:S05]  /*2b10*/  IMAD.WIDE R38, R7, 0x8, R38 ;  /* 0x0000000807267825 */ /* 0x000fca00078e0226 */
[----:B------:R-:W4:Y:S01]  /*2b20*/  LDG.E.128.CONSTANT R4, desc[UR28][R4.64] ;  /* 0x0000001c04047981 */ /* 0x000f22000c1e9d00 */
[----:B------:R-:W-:Y:S01]  /*2b30*/  IADD3 R27, PT, PT, R27, UR11, RZ ;  /* 0x0000000b1b1b7c10 */ /* 0x000fe2000fffe0ff */
[----:B------:R-:W-:Y:S02]  /*2b40*/  DFMA R40, R48, UR20, R24 ;  /* 0x0000001430287c2b */ /* 0x000fe40008000018 */
[----:B------:R-:W4:Y:S02]  /*2b50*/  LDG.E.64.CONSTANT R38, desc[UR28][R38.64] ;  /* 0x0000001c26267981 */ /* 0x000f24000c1e9b00 */
[----:B------:R-:W-:-:S05]  /*2b60*/  IMAD R27, R27, UR31, R0 ;  /* 0x0000001f1b1b7c24 */ /* 0x000fca000f8e0200 */
[----:B------:R-:W-:-:S04]  /*2b70*/  IADD3 R26, P0, PT, R27, UR9, RZ ;  /* 0x000000091b1a7c10 */ /* 0x000fc8000ff1e0ff */
[----:B------:R-:W-:Y:S02]  /*2b80*/  LEA.HI.X.SX32 R27, R27, UR10, 0x1, P0 ;  /* 0x0000000a1b1b7c11 */ /* 0x000fe400080f0eff */
[----:B------:R-:W-:-:S04]  /*2b90*/  LEA R24, P0, R26, UR32, 0x4 ;  /* 0x000000201a187c11 */ /* 0x000fc8000f8020ff */
[----:B------:R-:W-:-:S06]  /*2ba0*/  LEA.HI.X R25, R26, UR33, R27, 0x4, P0 ;  /* 0x000000211a197c11 */ /* 0x000fcc00080f241b */
[----:B------:R-:W4:Y:S01]  /*2bb0*/  LDG.E.128.CONSTANT R24, desc[UR28][R24.64] ;  /* 0x0000001c18187981 */ /* 0x000f22000c1e9d00 */
[C---:B------:R-:W-:Y:S02]  /*2bc0*/  DFMA R56, R48.reuse, UR4, R56 ;  /* 0x0000000430387c2b */ /* 0x040fe40008000038 */
[C---:B------:R-:W-:Y:S02]  /*2bd0*/  DFMA R88, R48.reuse, UR20, R88 ;  /* 0x0000001430587c2b */ /* 0x040fe40008000058 */
        /* <DEDUP_REMOVED lines=16> */
[C---:B------:R-:W-:Y:S02]  /*2ce0*/  DFMA R36, -R50.reuse, UR14, R36 ;  /* 0x0000000e32247c2b */ /* 0x040fe40008000124 */
[C---:B------:R-:W-:Y:S02]  /*2cf0*/  DFMA R28, R50.reuse, UR18, R28 ;  /* 0x00000012321c7c2b */ /* 0x040fe4000800001c */
[C---:B------:R-:W-:Y:S02]  /*2d00*/  DFMA R32, R50.reuse, UR14, R32 ;  /* 0x0000000e32207c2b */ /* 0x040fe40008000020 */
[C---:B------:R-:W-:Y:S02]  /*2d10*/  DFMA R22, R50.reuse, UR4, R22 ;  /* 0x0000000432167c2b */ /* 0x040fe40008000016 */
[----:B------:R-:W-:Y:S02]  /*2d20*/  DFMA R20, R50, UR6, R20 ;  /* 0x0000000632147c2b */ /* 0x000fe40008000014 */
[----:B-----5:R-:W-:-:S02]  /*2d30*/  DADD R50, R90, UR24 ;  /* 0x000000185a327e29 */ /* 0x020fc40008000000 */
[C---:B------:R-:W-:Y:S02]  /*2d40*/  DFMA R86, R48.reuse, UR22, R86 ;  /* 0x0000001630567c2b */ /* 0x040fe40008000056 */
[C---:B------:R-:W-:Y:S02]  /*2d50*/  DFMA R74, -R48.reuse, UR22, R74 ;  /* 0x00000016304a7c2b */ /* 0x040fe4000800014a */
[C---:B------:R-:W-:Y:S02]  /*2d60*/  DFMA R58, R48.reuse, UR6, R58 ;  /* 0x00000006303a7c2b */ /* 0x040fe4000800003a */
[C---:B------:R-:W-:Y:S02]  /*2d70*/  DFMA R80, R48.reuse, UR18, R80 ;  /* 0x0000001230507c2b */ /* 0x040fe40008000050 */
[C---:B------:R-:W-:Y:S02]  /*2d80*/  DFMA R82, R48.reuse, UR14, R82 ;  /* 0x0000000e30527c2b */ /* 0x040fe40008000052 */
[----:B------:R-:W-:-:S02]  /*2d90*/  DFMA R34, -R48, UR18, R34 ;  /* 0x0000001230227c2b */ /* 0x000fc40008000122 */
[C---:B------:R-:W-:Y:S02]  /*2da0*/  DFMA R30, -R48.reuse, UR14, R30 ;  /* 0x0000000e301e7c2b */ /* 0x040fe4000800011e */
[----:B------:R-:W-:Y:S01]  /*2db0*/  DFMA R22, -R48, UR6, R22 ;  /* 0x0000000630167c2b */ /* 0x000fe20008000116 */
[----:B------:R-:W-:Y:S01]  /*2dc0*/  VIADD R3, R3, UR8 ;  /* 0x0000000803037c36 */ /* 0x000fe20008000000 */
[----:B------:R-:W-:Y:S02]  /*2dd0*/  UIMAD UR9, UR11, 0xf, UR8 ;  /* 0x0000000f0b0978a4 */ /* 0x000fe4000f8e0208 */
[----:B------:R-:W-:-:S04]  /*2de0*/  VIADD R42, R42, UR8 ;  /* 0x000000082a2a7c36 */ /* 0x000fc80008000000 */
[C---:B------:R-:W-:Y:S02]  /*2df0*/  VIADD R43, R42.reuse, UR11 ;  /* 0x0000000b2a2b7c36 */ /* 0x040fe40008000000 */
[----:B------:R-:W-:Y:S01]  /*2e00*/  IMAD R42, R42, UR31, R0 ;  /* 0x0000001f2a2a7c24 */ /* 0x000fe2000f8e0200 */
[C---:B--2---:R-:W-:Y:S02]  /*2e10*/  DFMA R54, R44.reuse, UR20, R54 ;  /* 0x000000142c367c2b */ /* 0x044fe40008000036 */
[-C--:B------:R-:W-:Y:S02]  /*2e20*/  DFMA R48, R44, R50.reuse, R88 ;  /* 0x000000322c30722b */ /* 0x080fe40000000058 */
[----:B------:R-:W-:Y:S02]  /*2e30*/  DFMA R50, R46, R50, R86 ;  /* 0x000000322e32722b */ /* 0x000fe40000000056 */
[C---:B------:R-:W-:Y:S02]  /*2e40*/  DFMA R86, R44.reuse, UR12, R28 ;  /* 0x0000000c2c567c2b */ /* 0x040fe4000800001c */
[----:B------:R-:W-:-:S02]  /*2e50*/  DFMA R40, R44, UR16, R40 ;  /* 0x000000102c287c2b */ /* 0x000fc40008000028 */
[C---:B------:R-:W-:Y:S02]  /*2e60*/  DFMA R56, R44.reuse, UR12, R56 ;  /* 0x0000000c2c387c2b */ /* 0x040fe40008000038 */
[C---:B------:R-:W-:Y:S02]  /*2e70*/  DFMA R60, R44.reuse, UR4, R60 ;  /* 0x000000042c3c7c2b */ /* 0x040fe4000800003c */
[C---:B------:R-:W-:Y:S02]  /*2e80*/  DFMA R52, R44.reuse, UR20, R52 ;  /* 0x000000142c347c2b */ /* 0x040fe40008000034 */
[C---:B------:R-:W-:Y:S02]  /*2e90*/  DFMA R36, R44.reuse, UR16, R36 ;  /* 0x000000102c247c2b */ /* 0x040fe40008000024 */
[----:B------:R-:W-:Y:S02]  /*2ea0*/  DFMA R28, R44, UR4, R32 ;  /* 0x000000042c1c7c2b */ /* 0x000fe40008000020 */
        /* <DEDUP_REMOVED lines=15> */
[----:B------:R-:W-:Y:S02]  /*2fa0*/  DFMA R28, R46, UR6, R28 ;  /* 0x000000062e1c7c2b */ /* 0x000fe4000800001c */
[C---:B------:R-:W-:Y:S02]  /*2fb0*/  DFMA R74, -R44.reuse, UR18, R74 ;  /* 0x000000122c4a7c2b */ /* 0x040fe4000800014a */
[C---:B------:R-:W-:Y:S02]  /*2fc0*/  DFMA R46, -R44.reuse, UR22, R84 ;  /* 0x000000162c2e7c2b */ /* 0x040fe40008000154 */
[----:B------:R-:W-:-:S02]  /*2fd0*/  DFMA R80, R44, UR22, R80 ;  /* 0x000000162c507c2b */ /* 0x000fc40008000050 */
[C---:B------:R-:W-:Y:S02]  /*2fe0*/  DFMA R58, R44.reuse, UR14, R58 ;  /* 0x0000000e2c3a7c2b */ /* 0x040fe4000800003a */
[C---:B------:R-:W-:Y:S02]  /*2ff0*/  DFMA R62, R44.reuse, UR6, R62 ;  /* 0x000000062c3e7c2b */ /* 0x040fe4000800003e */
[C---:B------:R-:W-:Y:S02]  /*3000*/  DFMA R82, R44.reuse, UR18, R82 ;  /* 0x000000122c527c2b */ /* 0x040fe40008000052 */
[C---:B------:R-:W-:Y:S02]  /*3010*/  DFMA R34, -R44.reuse, UR14, R34 ;  /* 0x0000000e2c227c2b */ /* 0x040fe40008000122 */
[----:B------:R-:W-:Y:S02]  /*3020*/  DFMA R30, -R44, UR6, R30 ;  /* 0x000000062c1e7c2b */ /* 0x000fe4000800011e */
[----:B---3--:R-:W-:-:S02]  /*3030*/  DADD R72, R72, UR24 ;  /* 0x0000001848487e29 */ /* 0x008fc40008000000 */
[C---:B----4-:R-:W-:Y:S01]  /*3040*/  DFMA R44, R4.reuse, UR16, R54 ;  /* 0x00000010042c7c2b */ /* 0x050fe20008000036 */
[----:B------:R-:W0:Y:S05]  /*3050*/  LDC.64 R54, c[0x0][0x3b0] ;  /* 0x0000ec00ff367b82 */ /* 0x000e2a0000000a00 */
[-C--:B------:R-:W-:Y:S02]  /*3060*/  DFMA R52, R4, R72.reuse, R52 ;  /* 0x000000480434722b */ /* 0x080fe40000000034 */
[----:B------:R-:W-:Y:S01]  /*3070*/  DFMA R72, R6, R72, R80 ;  /* 0x000000480648722b */ /* 0x000fe20000000050 */
[----:B------:R-:W-:Y:S01]  /*3080*/  IADD3 R81, PT, PT, R3, UR11, RZ ;  /* 0x0000000b03517c10 */ /* 0x000fe2000fffe0ff */
[----:B------:R-:W-:-:S02]  /*3090*/  DFMA R40, R4, UR12, R40 ;  /* 0x0000000c04287c2b */ /* 0x000fc40008000028 */
[C---:B------:R-:W-:Y:S02]  /*30a0*/  DFMA R48, R4.reuse, UR20, R48 ;  /* 0x0000001404307c2b */ /* 0x040fe40008000030 */
[C---:B------:R-:W-:Y:S02]  /*30b0*/  DFMA R56, R4.reuse, UR16, R56 ;  /* 0x0000001004387c2b */ /* 0x040fe40008000038 */
[C---:B------:R-:W-:Y:S02]  /*30c0*/  DFMA R60, R4.reuse, UR12, R60 ;  /* 0x0000000c043c7c2b */ /* 0x040fe4000800003c */
[C---:B------:R-:W-:Y:S02]  /*30d0*/  DFMA R78, R4.reuse, UR4, R78 ;  /* 0x00000004044e7c2b */ /* 0x040fe4000800004e */
[C---:B------:R-:W-:Y:S02]  /*30e0*/  DFMA R36, R4.reuse, UR20, R36 ;  /* 0x0000001404247c2b */ /* 0x040fe40008000024 */
[----:B------:R-:W-:Y:S01]  /*30f0*/  DFMA R32, R4, UR4, R32 ;  /* 0x0000000404207c2b */ /* 0x000fe20008000020 */
[----:B------:R-:W-:Y:S01]  /*3100*/  VIADD R80, R81, UR11 ;  /* 0x0000000b51507c36 */ /* 0x000fe20008000000 */
[C---:B------:R-:W-:Y:S01]  /*3110*/  DFMA R74, R6.reuse, UR12, R74 ;  /* 0x0000000c064a7c2b */ /* 0x040fe2000800004a */
[----:B------:R-:W-:Y:S01]  /*3120*/  IMAD R85, R3, UR31, R0 ;  /* 0x0000001f03557c24 */ /* 0x000fe2000f8e0200 */
        /* <DEDUP_REMOVED lines=12> */
[----:B------:R-:W-:-:S02]  /*31f0*/  DFMA R34, R6, UR4, R34 ;  /* 0x0000000406227c2b */ /* 0x000fc40008000022 */
[C---:B------:R-:W-:Y:S02]  /*3200*/  DFMA R36, -R6.reuse, UR22, R36 ;  /* 0x0000001606247c2b */ /* 0x040fe40008000124 */
[----:B------:R-:W-:Y:S01]  /*3210*/  DFMA R32, R6, UR6, R32 ;  /* 0x0000000606207c2b */ /* 0x000fe20008000020 */
[----:B------:R-:W-:Y:S01]  /*3220*/  IADD3 R6, PT, PT, R80, UR11, RZ ;  /* 0x0000000b50067c10 */ /* 0x000fe2000fffe0ff */
[----:B0-----:R-:W-:-:S04]  /*3230*/  IMAD.WIDE R84, R85, 0x10, R54 ;  /* 0x0000001055547825 */ /* 0x001fc800078e0236 */
[----:B------:R-:W-:Y:S01]  /*3240*/  VIADD R7, R6, UR11 ;  /* 0x0000000b06077c36 */ /* 0x000fe20008000000 */
[----:B------:R0:W-:Y:S01]  /*3250*/  STG.E.128 desc[UR28][R84.64], R8 ;  /* 0x0000000854007986 */ /* 0x0001e2000c101d1c */
[----:B------:R-:W-:Y:S02]  /*3260*/  DADD R38, R38, UR24 ;  /* 0x0000001826267e29 */ /* 0x000fe40008000000 */
[----:B------:R-:W-:Y:S01]  /*3270*/  DFMA R82, R4, UR22, R82 ;  /* 0x0000001604527c2b */ /* 0x000fe20008000052 */
[----:B0-----:R-:W-:-:S05]  /*3280*/  IADD3 R8, PT, PT, R7, UR11, RZ ;  /* 0x0000000b07087c10 */ /* 0x001fca000fffe0ff */
[----:B------:R-:W-:-:S05]  /*3290*/  VIADD R9, R8, UR11 ;  /* 0x0000000b08097c36 */ /* 0x000fca0008000000 */
[----:B------:R-:W-:Y:S01]  /*32a0*/  IADD3 R10, PT, PT, R9, UR11, RZ ;  /* 0x0000000b090a7c10 */ /* 0x000fe2000fffe0ff */
[----:B------:R-:W-:-:S04]  /*32b0*/  DFMA R36, R24, R38, R36 ;  /* 0x000000261824722b */ /* 0x000fc80000000024 */
[----:B------:R-:W-:Y:S01]  /*32c0*/  VIADD R11, R10, UR11 ;  /* 0x0000000b0a0b7c36 */ /* 0x000fe20008000000 */
[C---:B------:R-:W-:Y:S02]  /*32d0*/  DFMA R74, -R4.reuse, UR14, R74 ;  /* 0x0000000e044a7c2b */ /* 0x040fe4000800014a */
[C---:B------:R-:W-:Y:S02]  /*32e0*/  DFMA R46, -R4.reuse, UR18, R46 ;  /* 0x00000012042e7c2b */ /* 0x040fe4000800012e */
[C---:B------:R-:W-:Y:S02]  /*32f0*/  DFMA R50, -R4.reuse, UR22, R50 ;  /* 0x0000001604327c2b */ /* 0x040fe40008000132 */
[C---:B------:R-:W-:Y:S02]  /*3300*/  DFMA R58, R4.reuse, UR18, R58 ;  /* 0x00000012043a7c2b */ /* 0x040fe4000800003a */
[C---:B------:R-:W-:Y:S02]  /*3310*/  DFMA R62, R4.reuse, UR14, R62 ;  /* 0x0000000e043e7c2b */ /* 0x040fe4000800003e */
[----:B------:R-:W-:-:S02]  /*3320*/  DFMA R70, R4, UR6, R70 ;  /* 0x0000000604467c2b */ /* 0x000fc40008000046 */
[----:B------:R-:W-:Y:S02]  /*3330*/  DFMA R34, -R4, UR6, R34 ;  /* 0x0000000604227c2b */ /* 0x000fe40008000122 */
[----:B------:R-:W-:Y:S01]  /*3340*/  DFMA R38, R26, R38, R82 ;  /* 0x000000261a26722b */ /* 0x000fe20000000052 */
[C---:B------:R-:W-:Y:S02]  /*3350*/  IADD3 R5, PT, PT, R2.reuse, UR8, RZ ;  /* 0x0000000802057c10 */ /* 0x040fe4000fffe0ff */
[----:B------:R-:W-:Y:S02]  /*3360*/  IADD3 R83, PT, PT, R2, UR9, RZ ;  /* 0x0000000902537c10 */ /* 0x000fe4000fffe0ff */
[----:B------:R-:W-:Y:S01]  /*3370*/  IADD3 R2, PT, PT, R11, UR11, RZ ;  /* 0x0000000b0b027c10 */ /* 0x000fe2000fffe0ff */
[----:B------:R-:W-:-:S03]  /*3380*/  VIADD R3, R43, UR11 ;  /* 0x0000000b2b037c36 */ /* 0x000fc60008000000 */
[----:B------:R-:W-:Y:S01]  /*3390*/  IADD3 R82, PT, PT, R2, UR11, RZ ;  /* 0x0000000b02527c10 */ /* 0x000fe2000fffe0ff */
[--C-:B------:R-:W-:Y:S02]  /*33a0*/  IMAD R81, R81, UR31, R0.reuse ;  /* 0x0000001f51517c24 */ /* 0x100fe4000f8e0200 */
[--C-:B------:R-:W-:Y:S01]  /*33b0*/  IMAD R80, R80, UR31, R0.reuse ;  /* 0x0000001f50507c24 */ /* 0x100fe2000f8e0200 */
[C---:B------:R-:W-:Y:S01]  /*33c0*/  DFMA R40, R24.reuse, UR4, R40 ;  /* 0x0000000418287c2b */ /* 0x040fe20008000028 */
        /* <DEDUP_REMOVED lines=13> */
[----:B------:R-:W-:Y:S01]  /*34a0*/  DFMA R76, R24, UR4, R76 ;  /* 0x00000004184c7c2b */ /* 0x000fe2000800004c */
[----:B------:R-:W-:-:S02]  /*34b0*/  IMAD R11, R11, UR31, R0 ;  /* 0x0000001f0b0b7c24 */ /* 0x000fc4000f8e0200 */
[--C-:B------:R-:W-:Y:S02]  /*34c0*/  IMAD R43, R43, UR31, R0.reuse ;  /* 0x0000001f2b2b7c24 */ /* 0x100fe4000f8e0200 */
[--C-:B------:R-:W-:Y:S02]  /*34d0*/  IMAD R3, R3, UR31, R0.reuse ;  /* 0x0000001f03037c24 */ /* 0x100fe4000f8e0200 */
[--C-:B------:R-:W-:Y:S02]  /*34e0*/  IMAD R2, R2, UR31, R0.reuse ;  /* 0x0000001f02027c24 */ /* 0x100fe4000f8e0200 */
[----:B------:R-:W-:Y:S01]  /*34f0*/  IMAD R0, R82, UR31, R0 ;  /* 0x0000001f52007c24 */ /* 0x000fe2000f8e0200 */
[C---:B------:R-:W-:Y:S01]  /*3500*/  DFMA R74, R26.reuse, UR4, R74 ;  /* 0x000000041a4a7c2b */ /* 0x040fe2000800004a */
[----:B------:R-:W-:Y:S01]  /*3510*/  IMAD.WIDE R82, R81, 0x10, R54 ;  /* 0x0000001051527825 */ /* 0x000fe200078e0236 */
[----:B------:R-:W-:-:S03]  /*3520*/  DFMA R46, R26, UR12, R46 ;  /* 0x0000000c1a2e7c2b */ /* 0x000fc6000800002e */
[----:B------:R-:W-:Y:S01]  /*3530*/  IMAD.WIDE R80, R80, 0x10, R54 ;  /* 0x0000001050507825 */ /* 0x000fe200078e0236 */
[C---:B------:R-:W-:Y:S01]  /*3540*/  DFMA R50, R26.reuse, UR16, R50 ;  /* 0x000000101a327c2b */ /* 0x040fe20008000032 */
[----:B------:R0:W-:Y:S01]  /*3550*/  STG.E.128 desc[UR28][R82.64], R64 ;  /* 0x0000004052007986 */ /* 0x0001e2000c101d1c */
[C---:B------:R-:W-:Y:S02]  /*3560*/  DFMA R72, R26.reuse, UR20, R72 ;  /* 0x000000141a487c2b */ /* 0x040fe40008000048 */
[C---:B------:R-:W-:Y:S01]  /*3570*/  DFMA R58, R26.reuse, UR20, R58 ;  /* 0x000000141a3a7c2b */ /* 0x040fe2000800003a */
[----:B------:R1:W-:Y:S01]  /*3580*/  STG.E.128 desc[UR28][R80.64], R12 ;  /* 0x0000000c50007986 */ /* 0x0003e2000c101d1c */
[C---:B------:R-:W-:Y:S02]  /*3590*/  DFMA R62, R26.reuse, UR16, R62 ;  /* 0x000000101a3e7c2b */ /* 0x040fe4000800003e */
[C---:B------:R-:W-:Y:S02]  /*35a0*/  DFMA R70, R26.reuse, UR12, R70 ;  /* 0x0000000c1a467c2b */ /* 0x040fe40008000046 */
[----:B------:R-:W-:-:S02]  /*35b0*/  DFMA R68, R26, UR4, R68 ;  /* 0x000000041a447c2b */ /* 0x000fc40008000044 */
[C---:B------:R-:W-:Y:S02]  /*35c0*/  DFMA R40, R26.reuse, UR6, R40 ;  /* 0x000000061a287c2b */ /* 0x040fe40008000028 */
[C---:B------:R-:W-:Y:S02]  /*35d0*/  DFMA R44, R26.reuse, UR14, R44 ;  /* 0x0000000e1a2c7c2b */ /* 0x040fe4000800002c */
[C---:B------:R-:W-:Y:S02]  /*35e0*/  DFMA R48, R26.reuse, UR18, R48 ;  /* 0x000000121a307c2b */ /* 0x040fe40008000030 */
[C---:B------:R-:W-:Y:S01]  /*35f0*/  DFMA R52, R26.reuse, UR22, R52 ;  /* 0x000000161a347c2b */ /* 0x040fe20008000034 */
[--C-:B0-----:R-:W-:Y:S01]  /*3600*/  IMAD.WIDE R66, R6, 0x10, R54.reuse ;  /* 0x0000001006427825 */ /* 0x101fe200078e0236 */
[C---:B------:R-:W-:Y:S02]  /*3610*/  DFMA R56, -R26.reuse, UR22, R56 ;  /* 0x000000161a387c2b */ /* 0x040fe40008000138 */
[C---:B------:R-:W-:Y:S01]  /*3620*/  DFMA R60, -R26.reuse, UR18, R60 ;  /* 0x000000121a3c7c2b */ /* 0x040fe2000800013c */
[----:B-1----:R-:W-:Y:S01]  /*3630*/  IMAD.WIDE R80, R43, 0x10, R54 ;  /* 0x000000102b507825 */ /* 0x002fe200078e0236 */
[----:B------:R-:W-:-:S02]  /*3640*/  DFMA R64, -R26, UR14, R78 ;  /* 0x0000000e1a407c2b */ /* 0x000fc4000800014e */
[----:B------:R-:W-:Y:S01]  /*3650*/  DFMA R12, -R26, UR6, R76 ;  /* 0x000000061a0c7c2b */ /* 0x000fe2000800014c */
[----:B------:R-:W-:Y:S01]  /*3660*/  IMAD.WIDE R78, R42, 0x10, R54 ;  /* 0x000000102a4e7825 */ /* 0x000fe200078e0236 */
[----:B------:R-:W-:-:S03]  /*3670*/  DFMA R42, -R24, UR6, R74 ;  /* 0x00000006182a7c2b */ /* 0x000fc6000800014a */
[----:B------:R-:W-:Y:S01]  /*3680*/  IMAD.WIDE R26, R7, 0x10, R54 ;  /* 0x00000010071a7825 */ /* 0x000fe200078e0236 */
[----:B------:R-:W-:-:S03]  /*3690*/  DFMA R46, -R24, UR14, R46 ;  /* 0x0000000e182e7c2b */ /* 0x000fc6000800012e */
[----:B------:R-:W-:Y:S01]  /*36a0*/  IMAD.WIDE R14, R8, 0x10, R54 ;  /* 0x00000010080e7825 */ /* 0x000fe200078e0236 */
[----:B------:R-:W-:-:S03]  /*36b0*/  DFMA R50, -R24, UR18, R50 ;  /* 0x0000001218327c2b */ /* 0x000fc60008000132 */
[--C-:B------:R-:W-:Y:S01]  /*36c0*/  IMAD.WIDE R6, R9, 0x10, R54.reuse ;  /* 0x0000001009067825 */ /* 0x100fe200078e0236 */
[----:B------:R0:W-:Y:S03]  /*36d0*/  STG.E.128 desc[UR28][R66.64], R16 ;  /* 0x0000001042007986 */ /* 0x0001e6000c101d1c */
[--C-:B------:R-:W-:Y:S01]  /*36e0*/  IMAD.WIDE R8, R10, 0x10, R54.reuse ;  /* 0x000000100a087825 */ /* 0x100fe200078e0236 */
[----:B------:R-:W-:Y:S03]  /*36f0*/  STG.E.128 desc[UR28][R26.64], R20 ;  /* 0x000000141a007986 */ /* 0x000fe6000c101d1c */
[----:B------:R-:W-:-:S04]  /*3700*/  IMAD.WIDE R76, R4, 0x10, R54 ;  /* 0x00000010044c7825 */ /* 0x000fc800078e0236 */
[----:B------:R-:W-:Y:S01]  /*3710*/  IMAD.WIDE R74, R3, 0x10, R54 ;  /* 0x00000010034a7825 */ /* 0x000fe200078e0236 */
[----:B------:R-:W-:-:S03]  /*3720*/  DFMA R58, R24, UR22, R58 ;  /* 0x00000016183a7c2b */ /* 0x000fc6000800003a */
[--C-:B------:R-:W-:Y:S01]  /*3730*/  IMAD.WIDE R10, R11, 0x10, R54.reuse ;  /* 0x000000100b0a7825 */ /* 0x100fe200078e0236 */
[----:B------:R1:W-:Y:S03]  /*3740*/  STG.E.128 desc[UR28][R14.64], R28 ;  /* 0x0000001c0e007986 */ /* 0x0003e6000c101d1c */
[----:B------:R-:W-:-:S04]  /*3750*/  IMAD.WIDE R4, R5, 0x10, R54 ;  /* 0x0000001005047825 */ /* 0x000fc800078e0236 */
[----:B------:R-:W-:-:S04]  /*3760*/  IMAD.WIDE R2, R2, 0x10, R54 ;  /* 0x0000001002027825 */ /* 0x000fc800078e0236 */
[----:B------:R-:W-:Y:S01]  /*3770*/  IMAD.WIDE R82, R0, 0x10, R54 ;  /* 0x0000001000527825 */ /* 0x000fe200078e0236 */
[C---:B------:R-:W-:Y:S01]  /*3780*/  DFMA R54, -R24.reuse, UR22, R72 ;  /* 0x0000001618367c2b */ /* 0x040fe20008000148 */
[----:B------:R-:W-:Y:S01]  /*3790*/  STG.E.128 desc[UR28][R6.64], R32 ;  /* 0x0000002006007986 */ /* 0x000fe2000c101d1c */
[C---:B------:R-:W-:Y:S02]  /*37a0*/  DFMA R62, R24.reuse, UR18, R62 ;  /* 0x00000012183e7c2b */ /* 0x040fe4000800003e */
[C---:B0-----:R-:W-:Y:S01]  /*37b0*/  DFMA R66, R24.reuse, UR14, R70 ;  /* 0x0000000e18427c2b */ /* 0x041fe20008000046 */
[----:B------:R-:W-:Y:S01]  /*37c0*/  STG.E.128 desc[UR28][R8.64], R40 ;  /* 0x0000002808007986 */ /* 0x000fe2000c101d1c */
[----:B-1----:R-:W-:-:S03]  /*37d0*/  DFMA R14, R24, UR6, R68 ;  /* 0x00000006180e7c2b */ /* 0x002fc60008000044 */
[----:B------:R-:W-:Y:S04]  /*37e0*/  STG.E.128 desc[UR28][R10.64], R44 ;  /* 0x0000002c0a007986 */ /* 0x000fe8000c101d1c */
[----:B------:R-:W-:Y:S04]  /*37f0*/  STG.E.128 desc[UR28][R2.64], R48 ;  /* 0x0000003002007986 */ /* 0x000fe8000c101d1c */
[----:B------:R-:W-:Y:S04]  /*3800*/  STG.E.128 desc[UR28][R82.64], R52 ;  /* 0x0000003452007986 */ /* 0x000fe8000c101d1c */
[----:B------:R-:W-:Y:S04]  /*3810*/  STG.E.128 desc[UR28][R76.64], R36 ;  /* 0x000000244c007986 */ /* 0x000fe8000c101d1c */
[----:B------:R-:W-:Y:S04]  /*3820*/  STG.E.128 desc[UR28][R4.64], R56 ;  /* 0x0000003804007986 */ /* 0x000fe8000c101d1c */
[----:B------:R-:W-:Y:S04]  /*3830*/  STG.E.128 desc[UR28][R78.64], R60 ;  /* 0x0000003c4e007986 */ /* 0x000fe8000c101d1c */
[----:B------:R-:W-:Y:S04]  /*3840*/  STG.E.128 desc[UR28][R80.64], R64 ;  /* 0x0000004050007986 */ /* 0x000fe8000c101d1c */
[----:B------:R-:W-:Y:S01]  /*3850*/  STG.E.128 desc[UR28][R74.64], R12 ;  /* 0x0000000c4a007986 */ /* 0x000fe2000c101d1c */
[----:B------:R-:W-:Y:S05]  /*3860*/  EXIT ;  /* 0x000000000000794d */ /* 0x000fea0003800000 */
.L_x_2:
        /* <DEDUP_REMOVED lines=9> */
.L_x_9:


//--------------------- .text._Z23hpsi1_rt_stencil_ker1_cILi20EEviPKdS1_S1_S1_PK7double2PS2_iiiiii --------------------------
	.section	.text._Z23hpsi1_rt_stencil_ker1_cILi20EEviPKdS1_S1_S1_PK7double2PS2_iiiiii,"ax",@progbits
	.align	128
        .global         _Z23hpsi1_rt_stencil_ker1_cILi20EEviPKdS1_S1_S1_PK7double2PS2_iiiiii
        .type           _Z23hpsi1_rt_stencil_ker1_cILi20EEviPKdS1_S1_S1_PK7double2PS2_iiiiii,@function
        .size           _Z23hpsi1_rt_stencil_ker1_cILi20EEviPKdS1_S1_S1_PK7double2PS2_iiiiii,(.L_x_10 - _Z23hpsi1_rt_stencil_ker1_cILi20EEviPKdS1_S1_S1_PK7double2PS2_iiiiii)
        .other          _Z23hpsi1_rt_stencil_ker1_cILi20EEviPKdS1_S1_S1_PK7double2PS2_iiiiii,@"STO_CUDA_ENTRY STV_DEFAULT"
_Z23hpsi1_rt_stencil_ker1_cILi20EEviPKdS1_S1_S1_PK7double2PS2_iiiiii:
.text._Z23hpsi1_rt_stencil_ker1_cILi20EEviPKdS1_S1_S1_PK7double2PS2_iiiiii:
        /* <DEDUP_REMOVED lines=14> */
[----:B-1----:R-:W-:Y:S02]  /*00e0*/  IMAD R0, R6, UR4, R5 ;  /* 0x0000000406007c24 */ /* 0x002fe4000f8e0205 */
[----:B0-----:R-:W-:-:S05]  /*00f0*/  VIADD R2, R4, 0xffffffe ;  /* 0x0ffffffe04027836 */ /* 0x001fca0000000000 */
[----:B------:R0:W1:Y:S02]  /*0100*/  F2I.FTZ.U32.TRUNC.NTZ R3, R2 ;  /* 0x0000000200037305 */ /* 0x000064000021f000 */
[----:B0-----:R-:W-:Y:S02]  /*0110*/  HFMA2 R2, -RZ, RZ, 0, 0 ;  /* 0x00000000ff027431 */ /* 0x001fe400000001ff */
[----:B-1----:R-:W-:-:S04]  /*0120*/  IMAD.MOV R8, RZ, RZ, -R3 ;  /* 0x000000ffff087224 */ /* 0x002fc800078e0a03 */
[----:B------:R-:W-:Y:S01]  /*0130*/  IMAD R7, R8, R9, RZ ;  /* 0x0000000908077224 */ /* 0x000fe200078e02ff */
[----:B------:R-:W-:Y:S02]  /*0140*/  IABS R8, R0 ;  /* 0x0000000000087213 */ /* 0x000fe40000000000 */
[----:B------:R-:W-:Y:S01]  /*0150*/  LOP3.LUT R0, R0, UR27, RZ, 0x3c, !PT ;  /* 0x0000001b00007c12 */ /* 0x000fe2000f8e3cff */
[----:B------:R-:W-:Y:S01]  /*0160*/  IMAD.HI.U32 R3, R3, R7, R2 ;  /* 0x0000000703037227 */ /* 0x000fe200078e0002 */
[----:B------:R-:W-:Y:S02]  /*0170*/  LOP3.LUT R7, RZ, UR27, RZ, 0x33, !PT ;  /* 0x0000001bff077c12 */ /* 0x000fe4000f8e33ff */
[----:B------:R-:W-:-:S03]  /*0180*/  ISETP.GE.AND P0, PT, R0, RZ, PT ;  /* 0x000000ff0000720c */ /* 0x000fc60003f06270 */
[----:B------:R-:W-:-:S04]  /*0190*/  IMAD.HI.U32 R4, R3, R8, RZ ;  /* 0x0000000803047227 */ /* 0x000fc800078e00ff */
[----:B------:R-:W-:-:S04]  /*01a0*/  IMAD.MOV R2, RZ, RZ, -R4 ;  /* 0x000000ffff027224 */ /* 0x000fc800078e0a04 */
[----:B------:R-:W-:-:S05]  /*01b0*/  IMAD R2, R9, R2, R8 ;  /* 0x0000000209027224 */ /* 0x000fca00078e0208 */
[----:B------:R-:W-:-:S13]  /*01c0*/  ISETP.GT.U32.AND P2, PT, R9, R2, PT ;  /* 0x000000020900720c */ /* 0x000fda0003f44070 */
[----:B------:R-:W-:Y:S01]  /*01d0*/  @!P2 IMAD.IADD R2, R2, 0x1, -R9 ;  /* 0x000000010202a824 */ /* 0x000fe200078e0a09 */
[----:B------:R-:W-:-:S04]  /*01e0*/  @!P2 IADD3 R4, PT, PT, R4, 0x1, RZ ;  /* 0x000000010404a810 */ /* 0x000fc80007ffe0ff */
[----:B------:R-:W-:-:S13]  /*01f0*/  ISETP.GE.U32.AND P1, PT, R2, R9, PT ;  /* 0x000000090200720c */ /* 0x000fda0003f26070 */
[----:B------:R-:W-:Y:S01]  /*0200*/  @P1 VIADD R4, R4, 0x1 ;  /* 0x0000000104041836 */ /* 0x000fe20000000000 */
[----:B------:R-:W-:-:S03]  /*0210*/  ISETP.NE.AND P1, PT, RZ, UR27, PT ;  /* 0x0000001bff007c0c */ /* 0x000fc6000bf25270 */
[----:B------:R-:W-:-:S05]  /*0220*/  @!P0 IMAD.MOV R4, RZ, RZ, -R4 ;  /* 0x000000ffff048224 */ /* 0x000fca00078e0a04 */
[----:B------:R-:W-:-:S04]  /*0230*/  SEL R83, R7, R4, !P1 ;  /* 0x0000000407537207 */ /* 0x000fc80004800000 */
[----:B--2---:R-:W-:-:S13]  /*0240*/  ISETP.GE.AND P0, PT, R83, UR30, PT ;  /* 0x0000001e53007c0c */ /* 0x004fda000bf06270 */
[----:B------:R-:W-:Y:S05]  /*0250*/  @P0 EXIT ;  /* 0x000000000000094d */ /* 0x000fea0003800000 */
[----:B------:R-:W0:Y:S01]  /*0260*/  LDCU UR4, c[0x0][0x360] ;  /* 0x00006c00ff0477ac */ /* 0x000e220008000800 */
[----:B------:R-:W1:Y:S01]  /*0270*/  LDCU.64 UR10, c[0x0][0x3b8] ;  /* 0x00007700ff0a77ac */ /* 0x000e620008000a00 */
[----:B------:R-:W2:Y:S01]  /*0280*/  LDCU.64 UR28, c[0x0][0x358] ;  /* 0x00006b00ff1c77ac */ /* 0x000ea20008000a00 */
[----:B------:R-:W3:Y:S01]  /*0290*/  LDCU UR31, c[0x0][0x3c0] ;  /* 0x00007800ff1f77ac */ /* 0x000ee20008000800 */
[----:B------:R-:W4:Y:S01]  /*02a0*/  LDCU.64 UR6, c[0x0][0x3a0] ;  /* 0x00007400ff0677ac */ /* 0x000f220008000a00 */
[----:B0-----:R-:W-:Y:S01]  /*02b0*/  IMAD R0, R6, UR4, R5 ;  /* 0x0000000406007c24 */ /* 0x001fe2000f8e0205 */
[----:B------:R-:W0:Y:S04]  /*02c0*/  LDCU.64 UR4, c[0x0][0x388] ;  /* 0x00007100ff0477ac */ /* 0x000e280008000a00 */
[----:B------:R-:W-:Y:S01]  /*02d0*/  IABS R4, R0 ;  /* 0x0000000000047213 */ /* 0x000fe20000000000 */
[----:B-1----:R-:W-:Y:S01]  /*02e0*/  UIMAD UR8, UR26, UR10, URZ ;  /* 0x0000000a1a0872a4 */ /* 0x002fe2000f8e02ff */
[----:B------:R-:W-:Y:S01]  /*02f0*/  ISETP.GE.AND P2, PT, R0, RZ, PT ;  /* 0x000000ff0000720c */ /* 0x000fe20003f46270 */
[----:B------:R-:W1:Y:S02]  /*0300*/  LDCU.64 UR32, c[0x0][0x3a8] ;  /* 0x00007500ff2077ac */ /* 0x000e640008000a00 */
[----:B------:R-:W-:Y:S01]  /*0310*/  IMAD.HI.U32 R3, R3, R4, RZ ;  /* 0x0000000403037227 */ /* 0x000fe200078e00ff */
[----:B------:R-:W-:-:S04]  /*0320*/  UIMAD UR9, UR26, 0xc, URZ ;  /* 0x0000000c1a0978a4 */ /* 0x000fc8000f8e02ff */
[----:B------:R-:W-:-:S05]  /*0330*/  IADD3 R3, PT, PT, -R3, RZ, RZ ;  /* 0x000000ff03037210 */ /* 0x000fca0007ffe1ff */
[C---:B------:R-:W-:Y:S01]  /*0340*/  IMAD R4, R9.reuse, R3, R4 ;  /* 0x0000000309047224 */ /* 0x040fe200078e0204 */
[----:B0-----:R-:W-:Y:S01]  /*0350*/  UIMAD.WIDE.U32 UR4, UR26, 0x8, UR4 ;  /* 0x000000081a0478a5 */ /* 0x001fe2000f8e0004 */
[----:B------:R-:W2:Y:S03]  /*0360*/  LDC.64 R2, c[0x0][0x398] ;  /* 0x0000e600ff027b82 */ /* 0x000ea60000000a00 */
[----:B------:R-:W-:-:S13]  /*0370*/  ISETP.GT.U32.AND P0, PT, R9, R4, PT ;  /* 0x000000040900720c */ /* 0x000fda0003f04070 */
[----:B------:R-:W-:-:S05]  /*0380*/  @!P0 IMAD.IADD R4, R4, 0x1, -R9 ;  /* 0x0000000104048824 */ /* 0x000fca00078e0a09 */
[----:B------:R-:W-:Y:S01]  /*0390*/  ISETP.GT.U32.AND P0, PT, R9, R4, PT ;  /* 0x000000040900720c */ /* 0x000fe20003f04070 */
[----:B------:R-:W-:Y:S01]  /*03a0*/  UIMAD UR8, UR8, UR11, URZ ;  /* 0x0000000b080872a4 */ /* 0x000fe2000f8e02ff */
[----:B--2---:R-:W2:Y:S01]  /*03b0*/  LDG.E.64.CONSTANT R48, desc[UR28][R2.64+0x18] ;  /* 0x0000181c02307981 */ /* 0x004ea2000c1e9b00 */
[----:B------:R-:W-:Y:S01]  /*03c0*/  IMAD.U32 R50, RZ, RZ, UR4 ;  /* 0x00000004ff327e24 */ /* 0x000fe2000f8e00ff */
[----:B------:R-:W-:Y:S02]  /*03d0*/  MOV R51, UR5 ;  /* 0x0000000500337c02 */ /* 0x000fe40008000f00 */
[----:B------:R-:W5:Y:S04]  /*03e0*/  LDG.E.64.CONSTANT R12, desc[UR28][R2.64+0x10] ;  /* 0x0000101c020c7981 */ /* 0x000f68000c1e9b00 */
[----:B------:R-:W5:Y:S03]  /*03f0*/  LDG.E.64.CONSTANT R20, desc[UR28][R2.64+0x8] ;  /* 0x0000081c02147981 */ /* 0x000f66000c1e9b00 */
[----:B------:R-:W-:Y:S01]  /*0400*/  @!P0 IADD3 R4, PT, PT, R4, -R9, RZ ;  /* 0x8000000904048210 */ /* 0x000fe20007ffe0ff */
[----:B---3--:R-:W-:Y:S01]  /*0410*/  UIMAD UR10, UR8, UR31, URZ ;  /* 0x0000001f080a72a4 */ /* 0x008fe2000f8e02ff */
[----:B------:R0:W3:Y:S03]  /*0420*/  LDG.E.64.CONSTANT R22, desc[UR28][R2.64] ;  /* 0x0000001c02167981 */ /* 0x0000e6000c1e9b00 */
[----:B------:R-:W-:Y:S01]  /*0430*/  IMAD.MOV.U32 R0, RZ, RZ, R4 ;  /* 0x000000ffff007224 */ /* 0x000fe200078e0004 */
[----:B----4-:R-:W-:Y:S01]  /*0440*/  UIMAD.WIDE.U32 UR4, UR9, 0x8, UR6 ;  /* 0x00000008090478a5 */ /* 0x010fe2000f8e0006 */
[----:B------:R-:W4:Y:S01]  /*0450*/  LDC.64 R4, c[0x0][0x390] ;  /* 0x0000e400ff047b82 */ /* 0x000f220000000a00 */
[----:B------:R-:W3:Y:S02]  /*0460*/  LDG.E.64.CONSTANT R50, desc[UR28][R50.64] ;  /* 0x0000001c32327981 */ /* 0x000ee4000c1e9b00 */
[----:B------:R-:W-:-:S04]  /*0470*/  @!P2 IADD3 R0, PT, PT, -R0, RZ, RZ ;  /* 0x000000ff0000a210 */ /* 0x000fc80007ffe1ff */
[----:B------:R-:W-:Y:S01]  /*0480*/  SEL R0, R7, R0, !P1 ;  /* 0x0000000007007207 */ /* 0x000fe20004800000 */
[----:B------:R-:W-:-:S04]  /*0490*/  USHF.R.S32.HI UR12, URZ, 0x1f, UR10 ;  /* 0x0000001fff0c7899 */ /* 0x000fc8000801140a */
[----:B------:R-:W-:Y:S01]  /*04a0*/  IMAD R6, R83, UR31, R0 ;  /* 0x0000001f53067c24 */ /* 0x000fe2000f8e0200 */
[----:B------:R-:W-:-:S04]  /*04b0*/  MOV R14, UR4 ;  /* 0x00000004000e7c02 */ /* 0x000fc80008000f00 */
[C---:B------:R-:W-:Y:S01]  /*04c0*/  IADD3 R7, P0, PT, R6.reuse, UR10, RZ ;  /* 0x0000000a06077c10 */ /* 0x040fe2000ff1e0ff */
[----:B------:R-:W-:Y:S01]  /*04d0*/  IMAD.U32 R15, RZ, RZ, UR5 ;  /* 0x00000005ff0f7e24 */ /* 0x000fe2000f8e00ff */
[----:B0-----:R-:W-:Y:S02]  /*04e0*/  IADD3 R3, PT, PT, R83, UR11, RZ ;  /* 0x0000000b53037c10 */ /* 0x001fe4000fffe0ff */
[----:B------:R-:W-:Y:S02]  /*04f0*/  LEA.HI.X.SX32 R6, R6, UR12, 0x1, P0 ;  /* 0x0000000c06067c11 */ /* 0x000fe400080f0eff */
[----:B-1----:R-:W-:Y:S01]  /*0500*/  LEA R8, P0, R7, UR32, 0x4 ;  /* 0x0000002007087c11 */ /* 0x002fe2000f8020ff */
[----:B------:R-:W-:Y:S01]  /*0510*/  IMAD R2, R3, UR31, R0 ;  /* 0x0000001f03027c24 */ /* 0x000fe2000f8e0200 */
[----:B------:R-:W3:Y:S02]  /*0520*/  LDG.E.64.CONSTANT R14, desc[UR28][R14.64+0x18] ;  /* 0x0000181c0e0e7981 */ /* 0x000ee4000c1e9b00 */
[----:B------:R-:W-:Y:S01]  /*0530*/  LEA.HI.X R9, R7, UR33, R6, 0x4, P0 ;  /* 0x0000002107097c11 */ /* 0x000fe200080f2406 */
[----:B------:R-:W-:Y:S01]  /*0540*/  IMAD R69, R83, UR27, R0 ;  /* 0x0000001b53457c24 */ /* 0x000fe2000f8e0200 */
[----:B------:R-:W-:Y:S01]  /*0550*/  MOV R18, UR4 ;  /* 0x0000000400127c02 */ /* 0x000fe20008000f00 */
[----:B------:R-:W-:Y:S01]  /*0560*/  IMAD.U32 R19, RZ, RZ, UR5 ;  /* 0x00000005ff137e24 */ /* 0x000fe2000f8e00ff */
[----:B------:R-:W-:Y:S01]  /*0570*/  MOV R16, UR4 ;  /* 0x0000000400107c02 */ /* 0x000fe20008000f00 */
[----:B------:R-:W-:Y:S01]  /*0580*/  IMAD.U32 R17, RZ, RZ, UR5 ;  /* 0x00000005ff117e24 */ /* 0x000fe2000f8e00ff */
[----:B------:R-:W-:Y:S01]  /*0590*/  MOV R6, UR4 ;  /* 0x0000000400067c02 */ /* 0x000fe20008000f00 */
[----:B------:R-:W-:Y:S01]  /*05a0*/  IMAD.U32 R7, RZ, RZ, UR5 ;  /* 0x00000005ff077e24 */ /* 0x000fe2000f8e00ff */
[----:B------:R-:W-:Y:S01]  /*05b0*/  IADD3 R24, P0, PT, R2, UR10, RZ ;  /* 0x0000000a02187c10 */ /* 0x000fe2000ff1e0ff */
[----:B------:R-:W3:Y:S01]  /*05c0*/  LDG.E.128.CONSTANT R8, desc[UR28][R8.64] ;  /* 0x0000001c08087981 */ /* 0x000ee2000c1e9d00 */
[----:B----4-:R-:W-:-:S02]  /*05d0*/  IMAD.WIDE R68, R69, 0x8, R4 ;  /* 0x0000000845447825 */ /* 0x010fc400078e0204 */
[----:B------:R-:W-:Y:S01]  /*05e0*/  LEA.HI.X.SX32 R25, R2, UR12, 0x1, P0 ;  /* 0x0000000c02197c11 */ /* 0x000fe200080f0eff */
[----:B------:R-:W4:Y:S01]  /*05f0*/  LDG.E.64.CONSTANT R18, desc[UR28][R18.64+0x10] ;  /* 0x0000101c12127981 */ /* 0x000f22000c1e9b00 */
[C---:B------:R-:W-:Y:S01]  /*0600*/  LEA R44, P0, R24.reuse, UR32, 0x4 ;  /* 0x00000020182c7c11 */ /* 0x040fe2000f8020ff */
[----:B------:R-:W-:Y:S02]  /*0610*/  VIADD R91, R83, UR30 ;  /* 0x0000001e535b7c36 */ /* 0x000fe40008000000 */
[----:B------:R-:W4:Y:S04]  /*0620*/  LDG.E.64.CONSTANT R16, desc[UR28][R16.64+0x8] ;  /* 0x0000081c10107981 */ /* 0x000f28000c1e9b00 */
[----:B------:R-:W4:Y:S01]  /*0630*/  LDG.E.64.CONSTANT R6, desc[UR28][R6.64] ;  /* 0x0000001c06067981 */ /* 0x000f22000c1e9b00 */
[----:B------:R-:W-:Y:S01]  /*0640*/  LEA.HI.X R45, R24, UR33, R25, 0x4, P0 ;  /* 0x00000021182d7c11 */ /* 0x000fe200080f2419 */
[----:B------:R-:W-:-:S02]  /*0650*/  IMAD R71, R91, UR27, R0 ;  /* 0x0000001b5b477c24 */ /* 0x000fc4000f8e0200 */
[----:B------:R-:W4:Y:S01]  /*0660*/  LDG.E.64.CONSTANT R68, desc[UR28][R68.64] ;  /* 0x0000001c44447981 */ /* 0x000f22000c1e9b00 */
[----:B------:R-:W-:Y:S01]  /*0670*/  VIADD R25, R3, UR11 ;  /* 0x0000000b03197c36 */ /* 0x000fe20008000000 */
[----:B------:R-:W-:Y:S01]  /*0680*/  UIMAD UR9, UR8, UR31, URZ ;  /* 0x0000001f080972a4 */ /* 0x000fe2000f8e02ff */
[----:B------:R-:W-:Y:S01]  /*0690*/  IMAD.WIDE R70, R71, 0x8, R4 ;  /* 0x0000000847467825 */ /* 0x000fe200078e0204 */
[----:B------:R-:W4:Y:S03]  /*06a0*/  LDG.E.128.CONSTANT R44, desc[UR28][R44.64] ;  /* 0x0000001c2c2c7981 */ /* 0x000f26000c1e9d00 */
[C---:B------:R-:W-:Y:S01]  /*06b0*/  IMAD R2, R25.reuse, UR31, R0 ;  /* 0x0000001f19027c24 */ /* 0x040fe2000f8e0200 */
[----:B------:R-:W-:Y:S01]  /*06c0*/  USHF.R.S32.HI UR10, URZ, 0x1f, UR9 ;  /* 0x0000001fff0a7899 */ /* 0x000fe20008011409 */
[----:B------:R-:W4:Y:S01]  /*06d0*/  LDG.E.64.CONSTANT R70, desc[UR28][R70.64] ;  /* 0x0000001c46467981 */ /* 0x000f22000c1e9b00 */
[----:B------:R-:W-:-:S02]  /*06e0*/  IADD3 R25, PT, PT, R25, UR11, RZ ;  /* 0x0000000b19197c10 */ /* 0x000fc4000fffe0ff */
[----:B------:R-:W-:-:S04]  /*06f0*/  IADD3 R24, P0, PT, R2, UR9, RZ ;  /* 0x0000000902187c10 */ /* 0x000fc8000ff1e0ff */
[----:B------:R-:W-:Y:S02]  /*0700*/  LEA.HI.X.SX32 R27, R2, UR10, 0x1, P0 ;  /* 0x0000000a021b7c11 */ /* 0x000fe400080f0eff */
[----:B------:R-:W-:Y:S01]  /*0710*/  LEA R28, P0, R24, UR32, 0x4 ;  /* 0x00000020181c7c11 */ /* 0x000fe2000f8020ff */
[----:B------:R-:W-:-:S03]  /*0720*/  IMAD R2, R25, UR31, R0 ;  /* 0x0000001f19027c24 */ /* 0x000fc6000f8e0200 */
[----:B------:R-:W-:Y:S01]  /*0730*/  LEA.HI.X R29, R24, UR33, R27, 0x4, P0 ;  /* 0x00000021181d7c11 */ /* 0x000fe200080f241b */
[----:B------:R-:W-:Y:S01]  /*0740*/  VIADD R67, R25, UR11 ;  /* 0x0000000b19437c36 */ /* 0x000fe20008000000 */
[----:B------:R-:W-:Y:S01]  /*0750*/  IADD3 R26, P0, PT, R2, UR9, RZ ;  /* 0x00000009021a7c10 */ /* 0x000fe2000ff1e0ff */
[----:B------:R-:W-:-:S03]  /*0760*/  VIADD R91, R91, UR30 ;  /* 0x0000001e5b5b7c36 */ /* 0x000fc60008000000 */
[----:B------:R-:W4:Y:S01]  /*0770*/  LDG.E.128.CONSTANT R28, desc[UR28][R28.64] ;  /* 0x0000001c1c1c7981 */ /* 0x000f22000c1e9d00 */
[----:B------:R-:W-:Y:S01]  /*0780*/  LEA.HI.X.SX32 R25, R2, UR10, 0x1, P0 ;  /* 0x0000000a02197c11 */ /* 0x000fe200080f0eff */
[----:B------:R-:W-:Y:S01]  /*0790*/  IMAD R2, R67, UR31, R0 ;  /* 0x0000001f43027c24 */ /* 0x000fe2000f8e0200 */
[C---:B------:R-:W-:Y:S02]  /*07a0*/  LEA R24, P0, R26.reuse, UR32, 0x4 ;  /* 0x000000201a187c11 */ /* 0x040fe4000f8020ff */
[----:B------:R-:W-:Y:S02]  /*07b0*/  IADD3 R81, PT, PT, R91, UR30, RZ ;  /* 0x0000001e5b517c10 */ /* 0x000fe4000fffe0ff */
[----:B------:R-:W-:Y:S02]  /*07c0*/  LEA.HI.X R25, R26, UR33, R25, 0x4, P0 ;  /* 0x000000211a197c11 */ /* 0x000fe400080f2419 */
[----:B------:R-:W-:Y:S02]  /*07d0*/  IADD3 R32, P0, PT, R2, UR9, RZ ;  /* 0x0000000902207c10 */ /* 0x000fe4000ff1e0ff */
[----:B------:R-:W-:-:S02]  /*07e0*/  IADD3 R33, PT, PT, R81, UR30, RZ ;  /* 0x0000001e51217c10 */ /* 0x000fc4000fffe0ff */
[----:B------:R-:W-:Y:S01]  /*07f0*/  LEA.HI.X.SX32 R37, R2, UR10, 0x1, P0 ;  /* 0x0000000a02257c11 */ /* 0x000fe200080f0eff */
[----:B------:R-:W4:Y:S01]  /*0800*/  LDG.E.128.CONSTANT R24, desc[UR28][R24.64] ;  /* 0x0000001c18187981 */ /* 0x000f22000c1e9d00 */
[----:B------:R-:W-:Y:S01]  /*0810*/  LEA R60, P0, R32, UR32, 0x4 ;  /* 0x00000020203c7c11 */ /* 0x000fe2000f8020ff */
[----:B------:R-:W-:-:S03]  /*0820*/  IMAD R35, R33, UR27, R0 ;  /* 0x0000001b21237c24 */ /* 0x000fc6000f8e0200 */
[----:B------:R-:W-:Y:S01]  /*0830*/  LEA.HI.X R61, R32, UR33, R37, 0x4, P0 ;  /* 0x00000021203d7c11 */ /* 0x000fe200080f2425 */
[----:B------:R-:W-:Y:S02]  /*0840*/  VIADD R37, R67, UR11 ;  /* 0x0000000b43257c36 */ /* 0x000fe40008000000 */
[----:B------:R-:W-:-:S03]  /*0850*/  IMAD.WIDE R34, R35, 0x8, R4 ;  /* 0x0000000823227825 */ /* 0x000fc600078e0204 */
[----:B------:R-:W4:Y:S01]  /*0860*/  LDG.E.128.CONSTANT R60, desc[UR28][R60.64] ;  /* 0x0000001c3c3c7981 */ /* 0x000f22000c1e9d00 */
[----:B------:R-:W-:-:S03]  /*0870*/  IMAD R2, R37, UR31, R0 ;  /* 0x0000001f25027c24 */ /* 0x000fc6000f8e0200 */
[----:B------:R-:W4:Y:S02]  /*0880*/  LDG.E.64.CONSTANT R34, desc[UR28][R34.64] ;  /* 0x0000001c22227981 */ /* 0x000f24000c1e9b00 */
[----:B------:R-:W-:Y:S01]  /*0890*/  IADD3 R32, P0, PT, R2, UR9, RZ ;  /* 0x0000000902207c10 */ /* 0x000fe2000ff1e0ff */
[----:B------:R-:W-:-:S03]  /*08a0*/  VIADD R37, R37, UR11 ;  /* 0x0000000b25257c36 */ /* 0x000fc60008000000 */
[----:B------:R-:W-:Y:S02]  /*08b0*/  LEA.HI.X.SX32 R39, R2, UR10, 0x1, P0 ;  /* 0x0000000a02277c11 */ /* 0x000fe400080f0eff */
[----:B------:R-:W-:Y:S01]  /*08c0*/  LEA R52, P0, R32, UR32, 0x4 ;  /* 0x0000002020347c11 */ /* 0x000fe2000f8020ff */
[----:B------:R-:W-:-:S03]  /*08d0*/  IMAD R2, R37, UR31, R0 ;  /* 0x0000001f25027c24 */ /* 0x000fc6000f8e0200 */
[----:B------:R-:W-:Y:S02]  /*08e0*/  LEA.HI.X R53, R32, UR33, R39, 0x4, P0 ;  /* 0x0000002120357c11 */ /* 0x000fe400080f2427 */
[----:B------:R-:W-:-:S04]  /*08f0*/  IADD3 R32, P0, PT, R2, UR9, RZ ;  /* 0x0000000902207c10 */ /* 0x000fc8000ff1e0ff */
[----:B------:R-:W4:Y:S01]  /*0900*/  LDG.E.128.CONSTANT R52, desc[UR28][R52.64] ;  /* 0x0000001c34347981 */ /* 0x000f22000c1e9d00 */
[----:B------:R-:W-:Y:S02]  /*0910*/  LEA.HI.X.SX32 R39, R2, UR10, 0x1, P0 ;  /* 0x0000000a02277c11 */ /* 0x000fe400080f0eff */
[C---:B------:R-:W-:Y:S02]  /*0920*/  LEA R36, P0, R32.reuse, UR32, 0x4 ;  /* 0x0000002020247c11 */ /* 0x040fe4000f8020ff */
[----:B------:R-:W-:Y:S02]  /*0930*/  IADD3 R41, PT, PT, R37, UR11, RZ ;  /* 0x0000000b25297c10 */ /* 0x000fe4000fffe0ff */
[----:B------:R-:W-:-:S03]  /*0940*/  LEA.HI.X R37, R32, UR33, R39, 0x4, P0 ;  /* 0x0000002120257c11 */ /* 0x000fc600080f2427 */
[--C-:B------:R-:W-:Y:S01]  /*0950*/  IMAD R2, R41, UR31, R0.reuse ;  /* 0x0000001f29027c24 */ /* 0x100fe2000f8e0200 */
[----:B------:R-:W-:Y:S02]  /*0960*/  IADD3 R33, PT, PT, R33, UR30, RZ ;  /* 0x0000001e21217c10 */ /* 0x000fe4000fffe0ff */
[----:B------:R-:W4:Y:S02]  /*0970*/  LDG.E.128.CONSTANT R36, desc[UR28][R36.64] ;  /* 0x0000001c24247981 */ /* 0x000f24000c1e9d00 */
[----:B------:R-:W-:Y:S01]  /*0980*/  IADD3 R32, P0, PT, R2, UR9, RZ ;  /* 0x0000000902207c10 */ /* 0x000fe2000ff1e0ff */
[----:B------:R-:W-:-:S03]  /*0990*/  IMAD R65, R33, UR27, R0 ;  /* 0x0000001b21417c24 */ /* 0x000fc6000f8e0200 */
[----:B------:R-:W-:Y:S02]  /*09a0*/  LEA.HI.X.SX32 R43, R2, UR10, 0x1, P0 ;  /* 0x0000000a022b7c11 */ /* 0x000fe400080f0eff */
[C---:B------:R-:W-:Y:S01]  /*09b0*/  LEA R40, P0, R32.reuse, UR32, 0x4 ;  /* 0x0000002020287c11 */ /* 0x040fe2000f8020ff */
[----:B------:R-:W-:Y:S01]  /*09c0*/  VIADD R87, R33, UR30 ;  /* 0x0000001e21577c36 */ /* 0x000fe20008000000 */
[----:B------:R-:W-:Y:S01]  /*09d0*/  IADD3 R33, PT, PT, R41, UR11, RZ ;  /* 0x0000000b29217c10 */ /* 0x000fe2000fffe0ff */
[----:B------:R-:W-:Y:S01]  /*09e0*/  IMAD.WIDE R64, R65, 0x8, R4 ;  /* 0x0000000841407825 */ /* 0x000fe200078e0204 */
[----:B------:R-:W-:-:S05]  /*09f0*/  LEA.HI.X R41, R32, UR33, R43, 0x4, P0 ;  /* 0x0000002120297c11 */ /* 0x000fca00080f242b */
[----:B------:R-:W4:Y:S04]  /*0a00*/  LDG.E.64.CONSTANT R64, desc[UR28][R64.64] ;  /* 0x0000001c40407981 */ /* 0x000f28000c1e9b00 */
[----:B------:R-:W4:Y:S01]  /*0a10*/  LDG.E.128.CONSTANT R40, desc[UR28][R40.64] ;  /* 0x0000001c28287981 */ /* 0x000f22000c1e9d00 */
[----:B------:R-:W-:-:S04]  /*0a20*/  IMAD R89, R87, UR27, R0 ;  /* 0x0000001b57597c24 */ /* 0x000fc8000f8e0200 */
[----:B------:R-:W-:-:S06]  /*0a30*/  IMAD.WIDE R88, R89, 0x8, R4 ;  /* 0x0000000859587825 */ /* 0x000fcc00078e0204 */
[----:B------:R-:W4:Y:S01]  /*0a40*/  LDG.E.64.CONSTANT R88, desc[UR28][R88.64] ;  /* 0x0000001c58587981 */ /* 0x000f22000c1e9b00 */
[----:B------:R-:W-:-:S05]  /*0a50*/  IMAD R2, R33, UR31, R0 ;  /* 0x0000001f21027c24 */ /* 0x000fca000f8e0200 */
[----:B------:R-:W-:-:S04]  /*0a60*/  IADD3 R32, P0, PT, R2, UR9, RZ ;  /* 0x0000000902207c10 */ /* 0x000fc8000ff1e0ff */
[----:B------:R-:W-:Y:S02]  /*0a70*/  LEA.HI.X.SX32 R57, R2, UR10, 0x1, P0 ;  /* 0x0000000a02397c11 */ /* 0x000fe400080f0eff */
[----:B------:R-:W-:-:S04]  /*0a80*/  LEA R56, P0, R32, UR32, 0x4 ;  /* 0x0000002020387c11 */ /* 0x000fc8000f8020ff */
[----:B------:R-:W-:-:S06]  /*0a90*/  LEA.HI.X R57, R32, UR33, R57, 0x4, P0 ;  /* 0x0000002120397c11 */ /* 0x000fcc00080f2439 */
[----:B------:R-:W4:Y:S01]  /*0aa0*/  LDG.E.128.CONSTANT R56, desc[UR28][R56.64] ;  /* 0x0000001c38387981 */ /* 0x000f22000c1e9d00 */
[----:B--2---:R-:W-:Y:S02]  /*0ab0*/  DMUL R48, R48, -0.5 ;  /* 0xbfe0000030307828 */ /* 0x004fe40000000000 */
[----:B-----5:R-:W-:Y:S02]  /*0ac0*/  DMUL R12, R12, -0.5 ;  /* 0xbfe000000c0c7828 */ /* 0x020fe40000000000 */
[----:B------:R-:W-:-:S06]  /*0ad0*/  DMUL R20, R20, -0.5 ;  /* 0xbfe0000014147828 */ /* 0x000fcc0000000000 */
[----:B------:R-:W-:Y:S01]  /*0ae0*/  R2UR UR4, R48 ;  /* 0x00000000300472ca */ /* 0x000fe200000e0000 */
[----:B---3--:R-:W-:Y:S01]  /*0af0*/  DMUL R22, R22, -0.5 ;  /* 0xbfe0000016167828 */ /* 0x008fe20000000000 */
        /* <DEDUP_REMOVED lines=10> */
[----:B------:R-:W-:Y:S01]  /*0ba0*/  R2UR UR7, R15 ;  /* 0x000000000f0772ca */ /* 0x000fe200000e0000 */
[----:B------:R-:W-:-:S02]  /*0bb0*/  DFMA R94, R8, UR4, RZ ;  /* 0x00000004085e7c2b */ /* 0x000fc400080000ff */
[C---:B------:R-:W-:Y:S01]  /*0bc0*/  DFMA R92, R10.reuse, UR4, RZ ;  /* 0x000000040a5c7c2b */ /* 0x040fe200080000ff */
[----:B----4-:R-:W-:Y:S02]  /*0bd0*/  R2UR UR14, R18 ;  /* 0x00000000120e72ca */ /* 0x010fe400000e0000 */
[----:B------:R-:W-:Y:S02]  /*0be0*/  R2UR UR15, R19 ;  /* 0x00000000130f72ca */ /* 0x000fe400000e0000 */
[----:B------:R-:W-:Y:S02]  /*0bf0*/  R2UR UR18, R16 ;  /* 0x00000000101272ca */ /* 0x000fe400000e0000 */
[----:B------:R-:W-:Y:S02]  /*0c00*/  R2UR UR19, R17 ;  /* 0x00000000111372ca */ /* 0x000fe400000e0000 */
[----:B------:R-:W-:Y:S02]  /*0c10*/  R2UR UR22, R6 ;  /* 0x00000000061672ca */ /* 0x000fe400000e0000 */
[----:B------:R-:W-:Y:S01]  /*0c20*/  R2UR UR23, R7 ;  /* 0x00000000071772ca */ /* 0x000fe200000e0000 */
[----:B------:R-:W-:-:S02]  /*0c30*/  DFMA R84, R10, UR6, R94 ;  /* 0x000000060a547c2b */ /* 0x000fc4000800005e */
[----:B------:R-:W-:Y:S02]  /*0c40*/  DADD R12, R68, UR24 ;  /* 0x00000018440c7e29 */ /* 0x000fe40008000000 */
[C---:B------:R-:W-:Y:S02]  /*0c50*/  DFMA R68, R10.reuse, UR12, RZ ;  /* 0x0000000c0a447c2b */ /* 0x040fe400080000ff */
[C---:B------:R-:W-:Y:S02]  /*0c60*/  DFMA R22, R10.reuse, UR16, RZ ;  /* 0x000000100a167c2b */ /* 0x040fe400080000ff */
[----:B------:R-:W-:Y:S02]  /*0c70*/  DFMA R50, R10, UR20, RZ ;  /* 0x000000140a327c2b */ /* 0x000fe400080000ff */
[----:B------:R-:W-:Y:S02]  /*0c80*/  DFMA R6, -R8, UR6, R92 ;  /* 0x0000000608067c2b */ /* 0x000fe4000800015c */
[----:B------:R-:W-:-:S02]  /*0c90*/  DFMA R94, -R10, UR6, R94 ;  /* 0x000000060a5e7c2b */ /* 0x000fc4000800015e */
[C---:B------:R-:W-:Y:S02]  /*0ca0*/  DFMA R92, R8.reuse, UR6, R92 ;  /* 0x00000006085c7c2b */ /* 0x040fe4000800005c */
[C---:B------:R-:W-:Y:S02]  /*0cb0*/  DFMA R74, R8.reuse, UR20, RZ ;  /* 0x00000014084a7c2b */ /* 0x040fe400080000ff */
[C---:B------:R-:W-:Y:S02]  /*0cc0*/  DFMA R78, R8.reuse, UR12, RZ ;  /* 0x0000000c084e7c2b */ /* 0x040fe400080000ff */
[C---:B------:R-:W-:Y:S02]  /*0cd0*/  DFMA R76, R8.reuse, UR16, RZ ;  /* 0x00000010084c7c2b */ /* 0x040fe400080000ff */
[C---:B------:R-:W-:Y:S02]  /*0ce0*/  DFMA R14, -R8.reuse, UR14, R68 ;  /* 0x0000000e080e7c2b */ /* 0x040fe40008000144 */
[----:B------:R-:W-:-:S02]  /*0cf0*/  DFMA R16, -R8, UR18, R22 ;  /* 0x0000001208107c2b */ /* 0x000fc40008000116 */
[----:B------:R-:W-:Y:S02]  /*0d00*/  DFMA R18, -R8, UR22, R50 ;  /* 0x0000001608127c2b */ /* 0x000fe40008000132 */
[----:B------:R-:W-:Y:S02]  /*0d10*/  DFMA R94, R44, UR12, R94 ;  /* 0x0000000c2c5e7c2b */ /* 0x000fe4000800005e */
[C---:B------:R-:W-:Y:S02]  /*0d20*/  DFMA R68, R8.reuse, UR14, R68 ;  /* 0x0000000e08447c2b */ /* 0x040fe40008000044 */
[C---:B------:R-:W-:Y:S02]  /*0d30*/  DFMA R22, R8.reuse, UR18, R22 ;  /* 0x0000001208167c2b */ /* 0x040fe40008000016 */
[C---:B------:R-:W-:Y:S02]  /*0d40*/  DFMA R50, R8.reuse, UR22, R50 ;  /* 0x0000001608327c2b */ /* 0x040fe40008000032 */
[----:B------:R-:W-:-:S02]  /*0d50*/  DFMA R20, R8, R12, RZ ;  /* 0x0000000c0814722b */ /* 0x000fc400000000ff */
[----:B------:R-:W-:Y:S02]  /*0d60*/  DFMA R92, R46, UR12, R92 ;  /* 0x0000000c2e5c7c2b */ /* 0x000fe4000800005c */
[----:B------:R-:W-:Y:S02]  /*0d70*/  DADD R48, R70, UR24 ;  /* 0x0000001846307e29 */ /* 0x000fe40008000000 */
[C---:B------:R-:W-:Y:S02]  /*0d80*/  DFMA R8, -R10.reuse, UR22, R74 ;  /* 0x000000160a087c2b */ /* 0x040fe4000800014a */
[C---:B------:R-:W-:Y:S02]  /*0d90*/  DFMA R70, R10.reuse, UR14, R78 ;  /* 0x0000000e0a467c2b */ /* 0x040fe4000800004e */
[C---:B------:R-:W-:Y:S02]  /*0da0*/  DFMA R72, R10.reuse, UR18, R76 ;  /* 0x000000120a487c2b */ /* 0x040fe4000800004c */
[----:B------:R-:W-:-:S02]  /*0db0*/  DFMA R78, -R10, UR14, R78 ;  /* 0x0000000e0a4e7c2b */ /* 0x000fc4000800014e */
[C---:B------:R-:W-:Y:S02]  /*0dc0*/  DFMA R76, -R10.reuse, UR18, R76 ;  /* 0x000000120a4c7c2b */ /* 0x040fe4000800014c */
[----:B------:R-:W-:Y:S02]  /*0dd0*/  DFMA R74, R10, UR22, R74 ;  /* 0x000000160a4a7c2b */ /* 0x000fe4000800004a */
[----:B------:R-:W-:Y:S02]  /*0de0*/  DFMA R94, -R46, UR14, R94 ;  /* 0x0000000e2e5e7c2b */ /* 0x000fe4000800015e */
[----:B------:R-:W-:Y:S02]  /*0df0*/  DFMA R12, R10, R12, RZ ;  /* 0x0000000c0a0c722b */ /* 0x000fe400000000ff */
[C---:B------:R-:W-:Y:S02]  /*0e00*/  DFMA R92, R44.reuse, UR14, R92 ;  /* 0x0000000e2c5c7c2b */ /* 0x040fe4000800005c */
[----:B------:R-:W-:-:S02]  /*0e10*/  DFMA R8, R44, R48, R8 ;  /* 0x000000302c08722b */ /* 0x000fc40000000008 */
[----:B------:R-:W-:Y:S02]  /*0e20*/  DFMA R10, R46, R48, R50 ;  /* 0x000000302e0a722b */ /* 0x000fe40000000032 */
[C---:B------:R-:W-:Y:S02]  /*0e30*/  DFMA R48, R44.reuse, UR4, RZ ;  /* 0x000000042c307c2b */ /* 0x040fe400080000ff */
[C---:B------:R-:W-:Y:S02]  /*0e40*/  DFMA R20, R44.reuse, UR20, R20 ;  /* 0x000000142c147c2b */ /* 0x040fe40008000014 */
[C---:B------:R-:W-:Y:S02]  /*0e50*/  DFMA R70, R44.reuse, UR4, R70 ;  /* 0x000000042c467c2b */ /* 0x040fe40008000046 */
[C---:B------:R-:W-:Y:S02]  /*0e60*/  DFMA R72, R44.reuse, UR12, R72 ;  /* 0x0000000c2c487c2b */ /* 0x040fe40008000048 */
[----:B------:R-:W-:-:S02]  /*0e70*/  DFMA R74, R44, UR16, R74 ;  /* 0x000000102c4a7c2b */ /* 0x000fc4000800004a */
[C---:B------:R-:W-:Y:S02]  /*0e80*/  DFMA R76, R44.reuse, UR20, R76 ;  /* 0x000000142c4c7c2b */ /* 0x040fe4000800004c */
[----:B------:R-:W-:Y:S02]  /*0e90*/  DFMA R78, R44, UR16, R78 ;  /* 0x000000102c4e7c2b */ /* 0x000fe4000800004e */
[----:B------:R-:W-:Y:S02]  /*0ea0*/  DFMA R94, R28, UR16, R94 ;  /* 0x000000101c5e7c2b */ /* 0x000fe4000800005e */
[----:B------:R-:W-:Y:S02]  /*0eb0*/  DFMA R92, R30, UR16, R92 ;  /* 0x000000101e5c7c2b */ /* 0x000fe4000800005c */
[C---:B------:R-:W-:Y:S02]  /*0ec0*/  DFMA R48, -R46.reuse, UR6, R48 ;  /* 0x000000062e307c2b */ /* 0x040fe40008000130 */
        /* <DEDUP_REMOVED lines=12> */
[----:B------:R-:W-:-:S02]  /*0f90*/  DFMA R50, R46, UR4, RZ ;  /* 0x000000042e327c2b */ /* 0x000fc400080000ff */
[----:B------:R-:W-:Y:S02]  /*0fa0*/  DFMA R46, -R30, UR18, R94 ;  /* 0x000000121e2e7c2b */ /* 0x000fe4000800015e */
[C---:B------:R-:W-:Y:S02]  /*0fb0*/  DFMA R92, R28.reuse, UR18, R92 ;  /* 0x000000121c5c7c2b */ /* 0x040fe4000800005c */
[----:B------:R-:W-:-:S04]  /*0fc0*/  DFMA R48, R28, UR12, R48 ;  /* 0x0000000c1c307c2b */ /* 0x000fc80008000030 */
[----:B------:R-:W-:Y:S02]  /*0fd0*/  DFMA R46, R24, UR20, R46 ;  /* 0x00000014182e7c2b */ /* 0x000fe4000800002e */
[----:B------:R-:W-:Y:S02]  /*0fe0*/  DFMA R92, R26, UR20, R92 ;  /* 0x000000141a5c7c2b */ /* 0x000fe4000800005c */
[----:B------:R-:W-:Y:S02]  /*0ff0*/  DFMA R48, -R30, UR14, R48 ;  /* 0x0000000e1e307c2b */ /* 0x000fe40008000130 */
[----:B------:R-:W-:Y:S02]  /*1000*/  DADD R34, R34, UR24 ;  /* 0x0000001822227e29 */ /* 0x000fe40008000000 */
[----:B------:R-:W-:Y:S02]  /*1010*/  DFMA R46, -R26, UR22, R46 ;  /* 0x000000161a2e7c2b */ /* 0x000fe4000800012e */
[----:B------:R-:W-:-:S02]  /*1020*/  DFMA R50, R44, UR6, R50 ;  /* 0x000000062c327c2b */ /* 0x000fc40008000032 */
[C---:B------:R-:W-:Y:S02]  /*1030*/  DFMA R92, R24.reuse, UR22, R92 ;  /* 0x00000016185c7c2b */ /* 0x040fe4000800005c */
[----:B------:R-:W-:Y:S02]  /*1040*/  DFMA R48, R24, UR16, R48 ;  /* 0x0000001018307c2b */ /* 0x000fe40008000030 */
[-C--:B------:R-:W-:Y:S02]  /*1050*/  DFMA R46, R60, R34.reuse, R46 ;  /* 0x000000223c2e722b */ /* 0x080fe4000000002e */
[----:B------:R-:W-:Y:S02]  /*1060*/  DFMA R50, R30, UR12, R50 ;  /* 0x0000000c1e327c2b */ /* 0x000fe40008000032 */
[----:B------:R-:W-:Y:S02]  /*1070*/  DFMA R34, R62, R34, R92 ;  /* 0x000000223e22722b */ /* 0x000fe4000000005c */
[----:B------:R-:W-:-:S02]  /*1080*/  DFMA R94, R28, UR4, RZ ;  /* 0x000000041c5e7c2b */ /* 0x000fc400080000ff */
[----:B------:R-:W-:Y:S02]  /*1090*/  DFMA R96, -R26, UR18, R48 ;  /* 0x000000121a607c2b */ /* 0x000fe40008000130 */
[----:B------:R-:W-:Y:S02]  /*10a0*/  DFMA R48, R30, UR4, RZ ;  /* 0x000000041e307c2b */ /* 0x000fe400080000ff */
[----:B------:R-:W-:Y:S02]  /*10b0*/  DFMA R50, R28, UR14, R50 ;  /* 0x0000000e1c327c2b */ /* 0x000fe40008000032 */
[----:B------:R-:W-:Y:S02]  /*10c0*/  DFMA R34, R54, UR20, R34 ;  /* 0x0000001436227c2b */ /* 0x000fe40008000022 */
[----:B------:R-:W-:Y:S02]  /*10d0*/  DFMA R94, -R30, UR6, R94 ;  /* 0x000000061e5e7c2b */ /* 0x000fe4000800015e */
[----:B------:R-:W-:-:S02]  /*10e0*/  DFMA R48, R28, UR6, R48 ;  /* 0x000000061c307c2b */ /* 0x000fc40008000030 */
[----:B------:R-:W-:Y:S02]  /*10f0*/  DFMA R50, R26, UR16, R50 ;  /* 0x000000101a327c2b */ /* 0x000fe40008000032 */
[----:B------:R-:W-:Y:S02]  /*1100*/  DFMA R34, -R52, UR22, R34 ;  /* 0x0000001634227c2b */ /* 0x000fe40008000122 */
[----:B------:R-:W-:Y:S02]  /*1110*/  DFMA R94, R24, UR12, R94 ;  /* 0x0000000c185e7c2b */ /* 0x000fe4000800005e */
[----:B------:R-:W-:Y:S01]  /*1120*/  DFMA R48, R26, UR12, R48 ;  /* 0x0000000c1a307c2b */ /* 0x000fe20008000030 */
[----:B------:R-:W-:Y:S01]  /*1130*/  IADD3 R93, PT, PT, R33, UR11, RZ ;  /* 0x0000000b215d7c10 */ /* 0x000fe2000fffe0ff */
[----:B------:R-:W-:Y:S02]  /*1140*/  DFMA R50, R24, UR18, R50 ;  /* 0x0000001218327c2b */ /* 0x000fe40008000032 */
[----:B------:R-:W-:-:S02]  /*1150*/  DFMA R34, R38, UR16, R34 ;  /* 0x0000001026227c2b */ /* 0x000fc40008000022 */
[----:B------:R-:W-:Y:S02]  /*1160*/  DFMA R94, -R26, UR14, R94 ;  /* 0x0000000e1a5e7c2b */ /* 0x000fe4000800015e */
[----:B------:R-:W-:Y:S02]  /*1170*/  DFMA R48, R24, UR14, R48 ;  /* 0x0000000e18307c2b */ /* 0x000fe40008000030 */
[----:B------:R-:W-:Y:S01]  /*1180*/  DFMA R46, R52, UR20, R46 ;  /* 0x00000014342e7c2b */ /* 0x000fe2000800002e */
[----:B------:R-:W-:Y:S01]  /*1190*/  IMAD R2, R93, UR31, R0 ;  /* 0x0000001f5d027c24 */ /* 0x000fe2000f8e0200 */
[----:B------:R-:W-:Y:S02]  /*11a0*/  DFMA R96, R60, UR20, R96 ;  /* 0x000000143c607c2b */ /* 0x000fe40008000060 */
[----:B------:R-:W-:Y:S02]  /*11b0*/  DFMA R50, R62, UR20, R50 ;  /* 0x000000143e327c2b */ /* 0x000fe40008000032 */
[----:B------:R-:W-:Y:S01]  /*11c0*/  DFMA R34, -R36, UR18, R34 ;  /* 0x0000001224227c2b */ /* 0x000fe20008000122 */
[----:B------:R-:W-:Y:S01]  /*11d0*/  IADD3 R33, P0, PT, R2, UR9, RZ ;  /* 0x0000000902217c10 */ /* 0x000fe2000ff1e0ff */
[----:B------:R-:W-:-:S02]  /*11e0*/  DFMA R94, R60, UR16, R94 ;  /* 0x000000103c5e7c2b */ /* 0x000fc4000800005e */
[----:B------:R-:W-:Y:S02]  /*11f0*/  DFMA R48, R62, UR16, R48 ;  /* 0x000000103e307c2b */ /* 0x000fe40008000030 */
[----:B------:R-:W-:Y:S01]  /*1200*/  DFMA R46, R54, UR22, R46 ;  /* 0x00000016362e7c2b */ /* 0x000fe2000800002e */
[----:B------:R-:W-:Y:S01]  /*1210*/  LEA.HI.X.SX32 R2, R2, UR10, 0x1, P0 ;  /* 0x0000000a02027c11 */ /* 0x000fe200080f0eff */
[----:B------:R-:W-:Y:S01]  /*1220*/  DADD R64, R64, UR24 ;  /* 0x0000001840407e29 */ /* 0x000fe20008000000 */
[----:B------:R-:W-:Y:S01]  /*1230*/  LEA R32, P0, R33, UR32, 0x4 ;  /* 0x0000002021207c11 */ /* 0x000fe2000f8020ff */
[----:B------:R-:W-:Y:S02]  /*1240*/  DFMA R96, -R62, UR22, R96 ;  /* 0x000000163e607c2b */ /* 0x000fe40008000160 */
[----:B------:R-:W-:Y:S02]  /*1250*/  DFMA R50, R60, UR22, R50 ;  /* 0x000000163c327c2b */ /* 0x000fe40008000032 */
[----:B------:R-:W-:-:S02]  /*1260*/  DFMA R34, R42, UR12, R34 ;  /* 0x0000000c2a227c2b */ /* 0x000fc40008000022 */
[----:B------:R-:W-:Y:S01]  /*1270*/  DFMA R94, -R62, UR18, R94 ;  /* 0x000000123e5e7c2b */ /* 0x000fe2000800015e */
[----:B------:R-:W-:Y:S01]  /*1280*/  LEA.HI.X R33, R33, UR33, R2, 0x4, P0 ;  /* 0x0000002121217c11 */ /* 0x000fe200080f2402 */
[----:B------:R-:W-:Y:S02]  /*1290*/  DFMA R48, R60, UR18, R48 ;  /* 0x000000123c307c2b */ /* 0x000fe40008000030 */
[----:B------:R-:W-:Y:S02]  /*12a0*/  DFMA R46, R36, UR16, R46 ;  /* 0x00000010242e7c2b */ /* 0x000fe4000800002e */
[-C--:B------:R-:W-:Y:S02]  /*12b0*/  DFMA R96, R52, R64.reuse, R96 ;  /* 0x000000403460722b */ /* 0x080fe40000000060 */
[----:B------:R-:W-:Y:S02]  /*12c0*/  DFMA R64, R54, R64, R50 ;  /* 0x000000403640722b */ /* 0x000fe40000000032 */
[----:B------:R-:W-:-:S02]  /*12d0*/  DFMA R50, -R40, UR14, R34 ;  /* 0x0000000e28327c2b */ /* 0x000fc40008000122 */
[----:B------:R-:W-:Y:S01]  /*12e0*/  DFMA R94, R52, UR20, R94 ;  /* 0x00000014345e7c2b */ /* 0x000fe2000800005e */
[----:B------:R-:W2:Y:S01]  /*12f0*/  LDG.E.128.CONSTANT R32, desc[UR28][R32.64] ;  /* 0x0000001c20207981 */ /* 0x000ea2000c1e9d00 */
[----:B------:R-:W-:Y:S02]  /*1300*/  DFMA R48, R54, UR20, R48 ;  /* 0x0000001436307c2b */ /* 0x000fe40008000030 */
[----:B------:R-:W-:Y:S02]  /*1310*/  DFMA R46, R38, UR18, R46 ;  /* 0x00000012262e7c2b */ /* 0x000fe4000800002e */
[----:B------:R-:W-:Y:S02]  /*1320*/  DADD R88, R88, UR24 ;  /* 0x0000001858587e29 */ /* 0x000fe40008000000 */
[----:B------:R-:W-:Y:S02]  /*1330*/  DFMA R94, -R54, UR22, R94 ;  /* 0x00000016365e7c2b */ /* 0x000fe4000800015e */
[----:B------:R-:W-:-:S02]  /*1340*/  DFMA R48, R52, UR22, R48 ;  /* 0x0000001634307c2b */ /* 0x000fc40008000030 */
[----:B------:R-:W-:-:S04]  /*1350*/  DFMA R46, R40, UR12, R46 ;  /* 0x0000000c282e7c2b */ /* 0x000fc8000800002e */
[-C--:B------:R-:W-:Y:S02]  /*1360*/  DFMA R94, R36, R88.reuse, R94 ;  /* 0x00000058245e722b */ /* 0x080fe4000000005e */
[----:B------:R-:W-:Y:S02]  /*1370*/  DFMA R88, R38, R88, R48 ;  /* 0x000000582658722b */ /* 0x000fe40000000030 */
[----:B------:R-:W-:Y:S02]  /*1380*/  DFMA R48, R42, UR14, R46 ;  /* 0x0000000e2a307c2b */ /* 0x000fe4000800002e */
[----:B------:R-:W0:Y:S01]  /*1390*/  LDC.64 R46, c[0x0][0x3b0] ;  /* 0x0000ec00ff2e7b82 */ /* 0x000e220000000a00 */
[----:B------:R-:W-:Y:S01]  /*13a0*/  DFMA R50, R58, UR4, R50 ;  /* 0x000000043a327c2b */ /* 0x000fe20008000032 */
[----:B------:R-:W-:-:S04]  /*13b0*/  VIADD R67, R67, UR8 ;  /* 0x0000000843437c36 */ /* 0x000fc80008000000 */
[C---:B------:R-:W-:Y:S01]  /*13c0*/  DFMA R48, R56.reuse, UR4, R48 ;  /* 0x0000000438307c2b */ /* 0x040fe20008000030 */
[----:B------:R-:W-:Y:S02]  /*13d0*/  VIADD R93, R93, UR11 ;  /* 0x0000000b5d5d7c36 */ /* 0x000fe40008000000 */
[--C-:B------:R-:W-:Y:S01]  /*13e0*/  IMAD R99, R67, UR31, R0.reuse ;  /* 0x0000001f43637c24 */ /* 0x100fe2000f8e0200 */
[----:B------:R-:W-:Y:S01]  /*13f0*/  DFMA R50, -R56, UR6, R50 ;  /* 0x0000000638327c2b */ /* 0x000fe20008000132 */
[----:B------:R-:W-:-:S03]  /*1400*/  IMAD R2, R93, UR31, R0 ;  /* 0x0000001f5d027c24 */ /* 0x000fc6000f8e0200 */
[----:B------:R-:W-:Y:S02]  /*1410*/  DFMA R48, R58, UR6, R48 ;  /* 0x000000063a307c2b */ /* 0x000fe40008000030 */
[----:B------:R-:W-:Y:S01]  /*1420*/  IADD3 R66, P0, PT, R2, UR9, RZ ;  /* 0x0000000902427c10 */ /* 0x000fe2000ff1e0ff */
[----:B0-----:R-:W-:-:S05]  /*1430*/  IMAD.WIDE R98, R99, 0x10, R46 ;  /* 0x0000001063627825 */ /* 0x001fca00078e022e */
[----:B------:R0:W-:Y:S02]  /*1440*/  STG.E.128 desc[UR28][R98.64], R48 ;  /* 0x0000003062007986 */ /* 0x0001e4000c101d1c */
[----:B0-----:R-:W-:Y:S02]  /*1450*/  LEA.HI.X.SX32 R49, R2, UR10, 0x1, P0 ;  /* 0x0000000a02317c11 */ /* 0x001fe400080f0eff */
[----:B------:R-:W-:-:S04]  /*1460*/  LEA R48, P0, R66, UR32, 0x4 ;  /* 0x0000002042307c11 */ /* 0x000fc8000f8020ff */
[----:B------:R-:W-:-:S06]  /*1470*/  LEA.HI.X R49, R66, UR33, R49, 0x4, P0 ;  /* 0x0000002142317c11 */ /* 0x000fcc00080f2431 */
[----:B------:R-:W3:Y:S01]  /*1480*/  LDG.E.128.CONSTANT R48, desc[UR28][R48.64] ;  /* 0x0000001c30307981 */ /* 0x000ee2000c1e9d00 */
[----:B------:R-:W-:-:S08]  /*1490*/  DFMA R98, R38, UR20, R64 ;  /* 0x0000001426627c2b */ /* 0x000fd00008000040 */
[C---:B------:R-:W-:Y:S02]  /*14a0*/  DFMA R98, -R36.reuse, UR22, R98 ;  /* 0x0000001624627c2b */ /* 0x040fe40008000162 */
[----:B------:R-:W-:-:S06]  /*14b0*/  DFMA R96, R36, UR20, R96 ;  /* 0x0000001424607c2b */ /* 0x000fcc0008000060 */
[----:B------:R-:W-:Y:S02]  /*14c0*/  DFMA R98, R42, UR16, R98 ;  /* 0x000000102a627c2b */ /* 0x000fe40008000062 */
[----:B------:R-:W-:-:S06]  /*14d0*/  DFMA R64, R38, UR22, R96 ;  /* 0x0000001626407c2b */ /* 0x000fcc0008000060 */
[C---:B------:R-:W-:Y:S02]  /*14e0*/  DFMA R98, -R40.reuse, UR18, R98 ;  /* 0x0000001228627c2b */ /* 0x040fe40008000162 */
[----:B------:R-:W-:-:S06]  /*14f0*/  DFMA R64, R40, UR16, R64 ;  /* 0x0000001028407c2b */ /* 0x000fcc0008000040 */
[----:B------:R-:W-:Y:S02]  /*1500*/  DFMA R98, R58, UR12, R98 ;  /* 0x0000000c3a627c2b */ /* 0x000fe40008000062 */
[----:B------:R-:W-:-:S06]  /*1510*/  DFMA R64, R42, UR18, R64 ;  /* 0x000000122a407c2b */ /* 0x000fcc0008000040 */
[C---:B------:R-:W-:Y:S01]  /*1520*/  DFMA R98, -R56.reuse, UR14, R98 ;  /* 0x0000000e38627c2b */ /* 0x040fe20008000162 */
[----:B------:R-:W-:Y:S02]  /*1530*/  IADD3 R2, PT, PT, R87, UR30, RZ ;  /* 0x0000001e57027c10 */ /* 0x000fe4000fffe0ff */
[----:B------:R-:W-:Y:S01]  /*1540*/  IADD3 R97, PT, PT, R67, UR11, RZ ;  /* 0x0000000b43617c10 */ /* 0x000fe2000fffe0ff */
[----:B------:R-:W-:Y:S02]  /*1550*/  DFMA R64, R56, UR12, R64 ;  /* 0x0000000c38407c2b */ /* 0x000fe40008000040 */
[--C-:B------:R-:W-:Y:S02]  /*1560*/  IMAD R87, R2, UR27, R0.reuse ;  /* 0x0000001b02577c24 */ /* 0x100fe4000f8e0200 */
[----:B------:R-:W-:Y:S02]  /*1570*/  IMAD R101, R97, UR31, R0 ;  /* 0x0000001f61657c24 */ /* 0x000fe4000f8e0200 */
[----:B------:R-:W-:-:S02]  /*1580*/  IMAD.WIDE R86, R87, 0x8, R4 ;  /* 0x0000000857567825 */ /* 0x000fc400078e0204 */
[----:B------:R-:W-:-:S04]  /*1590*/  DFMA R64, R58, UR14, R64 ;  /* 0x0000000e3a407c2b */ /* 0x000fc80008000040 */
[----:B------:R-:W4:Y:S01]  /*15a0*/  LDG.E.64.CONSTANT R86, desc[UR28][R86.64] ;  /* 0x0000001c56567981 */ /* 0x000f22000c1e9b00 */
[----:B------:R-:W-:-:S04]  /*15b0*/  VIADD R93, R93, UR11 ;  /* 0x0000000b5d5d7c36 */ /* 0x000fc80008000000 */
[----:B------:R-:W-:-:S05]  /*15c0*/  IMAD R80, R93, UR31, R0 ;  /* 0x0000001f5d507c24 */ /* 0x000fca000f8e0200 */
[----:B------:R-:W-:Y:S01]  /*15d0*/  IADD3 R82, P0, PT, R80, UR9, RZ ;  /* 0x0000000950527c10 */ /* 0x000fe2000ff1e0ff */
[C---:B------:R-:W-:Y:S02]  /*15e0*/  DFMA R12, -R44.reuse, UR22, R12 ;  /* 0x000000162c0c7c2b */ /* 0x040fe4000800010c */
[C---:B------:R-:W-:Y:S02]  /*15f0*/  DFMA R14, -R44.reuse, UR6, R14 ;  /* 0x000000062c0e7c2b */ /* 0x040fe4000800010e */
[C---:B------:R-:W-:Y:S02]  /*1600*/  DFMA R16, -R44.reuse, UR14, R16 ;  /* 0x0000000e2c107c2b */ /* 0x040fe40008000110 */
[C---:B------:R-:W-:Y:S02]  /*1610*/  DFMA R18, -R44.reuse, UR18, R18 ;  /* 0x000000122c127c2b */ /* 0x040fe40008000112 */
[C---:B------:R-:W-:Y:S02]  /*1620*/  DFMA R22, R44.reuse, UR22, R22 ;  /* 0x000000162c167c2b */ /* 0x040fe40008000016 */
[----:B------:R-:W-:Y:S01]  /*1630*/  DFMA R68, R44, UR18, R68 ;  /* 0x000000122c447c2b */ /* 0x000fe20008000044 */
[----:B------:R-:W-:-:S04]  /*1640*/  IMAD R45, R81, UR27, R0 ;  /* 0x0000001b512d7c24 */ /* 0x000fc8000f8e0200 */
[----:B------:R-:W-:-:S06]  /*1650*/  IMAD.WIDE R44, R45, 0x8, R4 ;  /* 0x000000082d2c7825 */ /* 0x000fcc00078e0204 */
[----:B------:R-:W5:Y:S01]  /*1660*/  LDG.E.64.CONSTANT R44, desc[UR28][R44.64] ;  /* 0x0000001c2c2c7981 */ /* 0x000f62000c1e9b00 */
[----:B--2---:R-:W-:-:S08]  /*1670*/  DFMA R98, R34, UR4, R98 ;  /* 0x0000000422627c2b */ /* 0x004fd00008000062 */
[----:B------:R-:W-:Y:S01]  /*1680*/  DFMA R66, -R32, UR6, R98 ;  /* 0x0000000620427c2b */ /* 0x000fe20008000162 */
[----:B------:R-:W-:-:S04]  /*1690*/  IMAD.WIDE R98, R101, 0x10, R46 ;  /* 0x0000001065627825 */ /* 0x000fc800078e022e */
[----:B------:R-:W-:Y:S01]  /*16a0*/  IMAD R101, R91, UR27, R0 ;  /* 0x0000001b5b657c24 */ /* 0x000fe2000f8e0200 */
[----:B------:R-:W-:Y:S02]  /*16b0*/  DFMA R90, R40, UR20, R94 ;  /* 0x00000014285a7c2b */ /* 0x000fe4000800005e */
[----:B------:R-:W-:Y:S02]  /*16c0*/  DFMA R94, R42, UR20, R88 ;  /* 0x000000142a5e7c2b */ /* 0x000fe40008000058 */
[----:B------:R-:W-:-:S04]  /*16d0*/  DFMA R64, R32, UR4, R64 ;  /* 0x0000000420407c2b */ /* 0x000fc80008000040 */
[----:B------:R-:W-:Y:S02]  /*16e0*/  DFMA R90, R42, UR22, R90 ;  /* 0x000000162a5a7c2b */ /* 0x000fe4000800005a */
[----:B------:R-:W-:Y:S02]  /*16f0*/  DFMA R94, -R40, UR22, R94 ;  /* 0x00000016285e7c2b */ /* 0x000fe4000800015e */
[----:B------:R-:W-:-:S04]  /*1700*/  DFMA R64, R34, UR6, R64 ;  /* 0x0000000622407c2b */ /* 0x000fc80008000040 */
[----:B------:R-:W-:Y:S02]  /*1710*/  DFMA R90, R56, UR16, R90 ;  /* 0x00000010385a7c2b */ /* 0x000fe4000800005a */
[C---:B------:R-:W-:Y:S01]  /*1720*/  DFMA R94, R58.reuse, UR16, R94 ;  /* 0x000000103a5e7c2b */ /* 0x040fe2000800005e */
[----:B------:R0:W-:Y:S05]  /*1730*/  STG.E.128 desc[UR28][R98.64], R64 ;  /* 0x0000004062007986 */ /* 0x0001ea000c101d1c */
[----:B------:R-:W-:Y:S02]  /*1740*/  DFMA R90, R58, UR18, R90 ;  /* 0x000000123a5a7c2b */ /* 0x000fe4000800005a */
[----:B0-----:R-:W-:-:S06]  /*1750*/  DFMA R66, -R56, UR18, R94 ;  /* 0x0000001238427c2b */ /* 0x001fcc000800015e */
[----:B------:R-:W-:Y:S02]  /*1760*/  DFMA R64, R32, UR12, R90 ;  /* 0x0000000c20407c2b */ /* 0x000fe4000800005a */
[----:B------:R-:W-:-:S06]  /*1770*/  DFMA R66, R34, UR12, R66 ;  /* 0x0000000c22427c2b */ /* 0x000fcc0008000042 */
[----:B------:R-:W-:Y:S02]  /*1780*/  DFMA R64, R34, UR14, R64 ;  /* 0x0000000e22407c2b */ /* 0x000fe40008000040 */
[----:B------:R-:W-:Y:S01]  /*1790*/  DFMA R66, -R32, UR14, R66 ;  /* 0x0000000e20427c2b */ /* 0x000fe20008000142 */
[----:B------:R-:W-:Y:S01]  /*17a0*/  VIADD R91, R97, UR11 ;  /* 0x0000000b615b7c36 */ /* 0x000fe20008000000 */
[----:B------:R-:W-:Y:S01]  /*17b0*/  LEA.HI.X.SX32 R97, R80, UR10, 0x1, P0 ;  /* 0x0000000a50617c11 */ /* 0x000fe200080f0eff */
[----:B------:R-:W-:-:S03]  /*17c0*/  IMAD.WIDE R88, R101, 0x8, R4 ;  /* 0x0000000865587825 */ /* 0x000fc600078e0204 */
[----:B---3--:R-:W-:Y:S02]  /*17d0*/  DFMA R64, R48, UR4, R64 ;  /* 0x0000000430407c2b */ /* 0x008fe40008000040 */
[C---:B------:R-:W-:Y:S01]  /*17e0*/  DFMA R66, R50.reuse, UR4, R66 ;  /* 0x0000000432427c2b */ /* 0x040fe20008000042 */
[----:B------:R-:W-:Y:S01]  /*17f0*/  IMAD R95, R91, UR31, R0 ;  /* 0x0000001f5b5f7c24 */ /* 0x000fe2000f8e0200 */
[C---:B------:R-:W-:Y:S01]  /*1800*/  LEA R96, P0, R82.reuse, UR32, 0x4 ;  /* 0x0000002052607c11 */ /* 0x040fe2000f8020ff */
[----:B------:R-:W2:Y:S03]  /*1810*/  LDG.E.64.CONSTANT R88, desc[UR28][R88.64] ;  /* 0x0000001c58587981 */ /* 0x000ea6000c1e9b00 */
[----:B------:R-:W-:Y:S02]  /*1820*/  DFMA R64, R50, UR6, R64 ;  /* 0x0000000632407c2b */ /* 0x000fe40008000040 */
[----:B------:R-:W-:Y:S01]  /*1830*/  DFMA R66, -R48, UR6, R66 ;  /* 0x0000000630427c2b */ /* 0x000fe20008000142 */
[----:B------:R-:W-:Y:S01]  /*1840*/  IMAD.WIDE R94, R95, 0x10, R46 ;  /* 0x000000105f5e7825 */ /* 0x000fe200078e022e */
[----:B------:R-:W-:-:S05]  /*1850*/  LEA.HI.X R97, R82, UR33, R97, 0x4, P0 ;  /* 0x0000002152617c11 */ /* 0x000fca00080f2461 */
[----:B------:R0:W-:Y:S04]  /*1860*/  STG.E.128 desc[UR28][R94.64], R64 ;  /* 0x000000405e007986 */ /* 0x0001e8000c101d1c */
[----:B0-----:R-:W3:Y:S01]  /*1870*/  LDG.E.128.CONSTANT R64, desc[UR28][R96.64] ;  /* 0x0000001c60407981 */ /* 0x001ee2000c1e9d00 */
[----:B------:R-:W-:Y:S02]  /*1880*/  DFMA R8, R28, UR20, R8 ;  /* 0x000000141c087c2b */ /* 0x000fe40008000008 */
[----:B------:R-:W-:Y:S02]  /*1890*/  DFMA R80, R30, UR20, R10 ;  /* 0x000000141e507c2b */ /* 0x000fe4000800000a */
[----:B------:R-:W-:-:S04]  /*18a0*/  DFMA R10, R24, UR4, RZ ;  /* 0x00000004180a7c2b */ /* 0x000fc800080000ff */
[----:B------:R-:W-:Y:S02]  /*18b0*/  DFMA R94, R30, UR22, R8 ;  /* 0x000000161e5e7c2b */ /* 0x000fe40008000008 */
[C---:B------:R-:W-:Y:S02]  /*18c0*/  DFMA R8, R26.reuse, UR4, RZ ;  /* 0x000000041a087c2b */ /* 0x040fe400080000ff */
[----:B------:R-:W-:-:S06]  /*18d0*/  DFMA R10, -R26, UR6, R10 ;  /* 0x000000061a0a7c2b */ /* 0x000fcc000800010a */
[----:B------:R-:W-:Y:S02]  /*18e0*/  DFMA R8, R24, UR6, R8 ;  /* 0x0000000618087c2b */ /* 0x000fe40008000008 */
[----:B------:R-:W-:-:S06]  /*18f0*/  DFMA R10, R60, UR12, R10 ;  /* 0x0000000c3c0a7c2b */ /* 0x000fcc000800000a */
[C---:B------:R-:W-:Y:S02]  /*1900*/  DFMA R8, R62.reuse, UR12, R8 ;  /* 0x0000000c3e087c2b */ /* 0x040fe40008000008 */
[----:B------:R-:W-:-:S06]  /*1910*/  DFMA R10, -R62, UR14, R10 ;  /* 0x0000000e3e0a7c2b */ /* 0x000fcc000800010a */
[----:B------:R-:W-:Y:S02]  /*1920*/  DFMA R8, R60, UR14, R8 ;  /* 0x0000000e3c087c2b */ /* 0x000fe40008000008 */
[----:B------:R-:W-:-:S06]  /*1930*/  DFMA R10, R52, UR16, R10 ;  /* 0x00000010340a7c2b */ /* 0x000fcc000800000a */
[C---:B------:R-:W-:Y:S02]  /*1940*/  DFMA R8, R54.reuse, UR16, R8 ;  /* 0x0000001036087c2b */ /* 0x040fe40008000008 */
[----:B------:R-:W-:-:S06]  /*1950*/  DFMA R10, -R54, UR18, R10 ;  /* 0x00000012360a7c2b */ /* 0x000fcc000800010a */
[----:B------:R-:W-:Y:S02]  /*1960*/  DFMA R8, R52, UR18, R8 ;  /* 0x0000001234087c2b */ /* 0x000fe40008000008 */
[----:B------:R-:W-:-:S06]  /*1970*/  DFMA R10, R36, UR20, R10 ;  /* 0x00000014240a7c2b */ /* 0x000fcc000800000a */
[----:B------:R-:W-:Y:S02]  /*1980*/  DFMA R8, R38, UR20, R8 ;  /* 0x0000001426087c2b */ /* 0x000fe40008000008 */
[----:B----4-:R-:W-:Y:S02]  /*1990*/  DADD R86, R86, UR24 ;  /* 0x0000001856567e29 */ /* 0x010fe40008000000 */
[----:B------:R-:W-:-:S04]  /*19a0*/  DFMA R10, -R38, UR22, R10 ;  /* 0x00000016260a7c2b */ /* 0x000fc8000800010a */
[----:B------:R-:W-:-:S04]  /*19b0*/  DFMA R8, R36, UR22, R8 ;  /* 0x0000001624087c2b */ /* 0x000fc80008000008 */
[----:B------:R-:W-:-:S04]  /*19c0*/  DFMA R10, R40, R86, R10 ;  /* 0x00000056280a722b */ /* 0x000fc8000000000a */
[----:B------:R-:W-:-:S04]  /*19d0*/  DFMA R86, R42, R86, R8 ;  /* 0x000000562a56722b */ /* 0x000fc80000000008 */
[----:B------:R-:W-:-:S04]  /*19e0*/  DFMA R8, R56, UR20, R10 ;  /* 0x0000001438087c2b */ /* 0x000fc8000800000a */
[----:B------:R-:W-:-:S04]  /*19f0*/  DFMA R10, R58, UR20, R86 ;  /* 0x000000143a0a7c2b */ /* 0x000fc80008000056 */
[----:B------:R-:W-:-:S04]  /*1a00*/  DFMA R8, R58, UR22, R8 ;  /* 0x000000163a087c2b */ /* 0x000fc80008000008 */
[----:B------:R-:W-:-:S04]  /*1a10*/  DFMA R10, -R56, UR22, R10 ;  /* 0x00000016380a7c2b */ /* 0x000fc8000800010a */
[----:B------:R-:W-:-:S04]  /*1a20*/  DFMA R8, R32, UR16, R8 ;  /* 0x0000001020087c2b */ /* 0x000fc80008000008 */
[----:B------:R-:W-:-:S04]  /*1a30*/  DFMA R10, R34, UR16, R10 ;  /* 0x00000010220a7c2b */ /* 0x000fc8000800000a */
[----:B------:R-:W-:-:S04]  /*1a40*/  DFMA R8, R34, UR18, R8 ;  /* 0x0000001222087c2b */ /* 0x000fc80008000008 */
[----:B------:R-:W-:-:S04]  /*1a50*/  DFMA R10, -R32, UR18, R10 ;  /* 0x00000012200a7c2b */ /* 0x000fc8000800010a */
[----:B------:R-:W-:-:S04]  /*1a60*/  DFMA R8, R48, UR12, R8 ;  /* 0x0000000c30087c2b */ /* 0x000fc80008000008 */
[----:B------:R-:W-:-:S04]  /*1a70*/  DFMA R10, R50, UR12, R10 ;  /* 0x0000000c320a7c2b */ /* 0x000fc8000800000a */
[----:B------:R-:W-:-:S04]  /*1a80*/  DFMA R8, R50, UR14, R8 ;  /* 0x0000000e32087c2b */ /* 0x000fc80008000008 */
[----:B------:R-:W-:Y:S02]  /*1a90*/  DFMA R10, -R48, UR14, R10 ;  /* 0x0000000e300a7c2b */ /* 0x000fe4000800010a */
[C---:B------:R-:W-:Y:S02]  /*1aa0*/  DFMA R20, R28.reuse, UR16, R20 ;  /* 0x000000101c147c2b */ /* 0x040fe40008000014 */
[C---:B------:R-:W-:Y:S02]  /*1ab0*/  DFMA R72, R28.reuse, UR4, R72 ;  /* 0x000000041c487c2b */ /* 0x040fe40008000048 */
[C---:B------:R-:W-:Y:S02]  /*1ac0*/  DFMA R74, R28.reuse, UR12, R74 ;  /* 0x0000000c1c4a7c2b */ /* 0x040fe4000800004a */
[----:B------:R-:W-:Y:S01]  /*1ad0*/  DFMA R78, R28, UR20, R78 ;  /* 0x000000141c4e7c2b */ /* 0x000fe2000800004e */
[----:B------:R-:W-:Y:S01]  /*1ae0*/  IADD3 R91, PT, PT, R91, UR11, RZ ;  /* 0x0000000b5b5b7c10 */ /* 0x000fe2000fffe0ff */
[C---:B------:R-:W-:Y:S01]  /*1af0*/  DFMA R12, R30.reuse, UR16, R12 ;  /* 0x000000101e0c7c2b */ /* 0x040fe2000800000c */
[----:B------:R-:W-:Y:S01]  /*1b00*/  VIADD R87, R2, UR30 ;  /* 0x0000001e02577c36 */ /* 0x000fe20008000000 */
[----:B------:R-:W-:-:S02]  /*1b10*/  DFMA R16, R30, UR4, R16 ;  /* 0x000000041e107c2b */ /* 0x000fc40008000010 */
[C---:B------:R-:W-:Y:S02]  /*1b20*/  DFMA R18, R30.reuse, UR12, R18 ;  /* 0x0000000c1e127c2b */ /* 0x040fe40008000012 */
[C---:B------:R-:W-:Y:S02]  /*1b30*/  DFMA R20, R30.reuse, UR18, R20 ;  /* 0x000000121e147c2b */ /* 0x040fe40008000014 */
[C---:B------:R-:W-:Y:S02]  /*1b40*/  DFMA R68, R30.reuse, UR20, R68 ;  /* 0x000000141e447c2b */ /* 0x040fe40008000044 */
[C---:B------:R-:W-:Y:S02]  /*1b50*/  DFMA R72, R30.reuse, UR6, R72 ;  /* 0x000000061e487c2b */ /* 0x040fe40008000048 */
[C---:B------:R-:W-:Y:S02]  /*1b60*/  DFMA R74, R30.reuse, UR14, R74 ;  /* 0x0000000e1e4a7c2b */ /* 0x040fe4000800004a */
[----:B------:R-:W-:-:S02]  /*1b70*/  DFMA R78, -R30, UR22, R78 ;  /* 0x000000161e4e7c2b */ /* 0x000fc4000800014e */
[C---:B------:R-:W-:Y:S02]  /*1b80*/  DFMA R12, -R28.reuse, UR18, R12 ;  /* 0x000000121c0c7c2b */ /* 0x040fe4000800010c */
[C---:B------:R-:W-:Y:S02]  /*1b90*/  DFMA R80, -R28.reuse, UR22, R80 ;  /* 0x000000161c507c2b */ /* 0x040fe40008000150 */
[----:B------:R-:W-:Y:S02]  /*1ba0*/  DFMA R18, -R28, UR14, R18 ;  /* 0x0000000e1c127c2b */ /* 0x000fe40008000112 */
[C---:B------:R-:W-:Y:S02]  /*1bb0*/  DFMA R20, R24.reuse, UR12, R20 ;  /* 0x0000000c18147c2b */ /* 0x040fe40008000014 */
[----:B------:R-:W-:Y:S02]  /*1bc0*/  DFMA R94, R24, UR16, R94 ;  /* 0x00000010185e7c2b */ /* 0x000fe4000800005e */
[----:B------:R-:W-:-:S02]  /*1bd0*/  DFMA R68, R28, UR22, R68 ;  /* 0x000000161c447c2b */ /* 0x000fc40008000044 */
[----:B-----5:R-:W-:Y:S02]  /*1be0*/  DADD R44, R44, UR24 ;  /* 0x000000182c2c7e29 */ /* 0x020fe40008000000 */
[C---:B------:R-:W-:Y:S02]  /*1bf0*/  DFMA R12, R26.reuse, UR12, R12 ;  /* 0x0000000c1a0c7c2b */ /* 0x040fe4000800000c */
[C---:B------:R-:W-:Y:S02]  /*1c00*/  DFMA R80, R26.reuse, UR16, R80 ;  /* 0x000000101a507c2b */ /* 0x040fe40008000050 */
[C---:B------:R-:W-:Y:S02]  /*1c10*/  DFMA R18, R26.reuse, UR4, R18 ;  /* 0x000000041a127c2b */ /* 0x040fe40008000012 */
[C---:B------:R-:W-:Y:S02]  /*1c20*/  DFMA R20, R26.reuse, UR14, R20 ;  /* 0x0000000e1a147c2b */ /* 0x040fe40008000014 */
[----:B------:R-:W-:-:S02]  /*1c30*/  DFMA R94, R26, UR18, R94 ;  /* 0x000000121a5e7c2b */ /* 0x000fc4000800005e */
[----:B------:R-:W-:Y:S02]  /*1c40*/  DFMA R78, R24, R44, R78 ;  /* 0x0000002c184e722b */ /* 0x000fe4000000004e */
[----:B------:R-:W-:Y:S02]  /*1c50*/  DFMA R16, -R28, UR6, R16 ;  /* 0x000000061c107c2b */ /* 0x000fe40008000110 */
[----:B------:R-:W-:Y:S02]  /*1c60*/  DFMA R80, -R24, UR18, R80 ;  /* 0x0000001218507c2b */ /* 0x000fe40008000150 */
[C---:B------:R-:W-:Y:S02]  /*1c70*/  DFMA R94, R60.reuse, UR12, R94 ;  /* 0x0000000c3c5e7c2b */ /* 0x040fe4000800005e */
[----:B------:R-:W-:-:S04]  /*1c80*/  DFMA R78, R60, UR20, R78 ;  /* 0x000000143c4e7c2b */ /* 0x000fc8000800004e */
[C---:B------:R-:W-:Y:S02]  /*1c90*/  DFMA R80, R62.reuse, UR12, R80 ;  /* 0x0000000c3e507c2b */ /* 0x040fe40008000050 */
[C---:B------:R-:W-:Y:S02]  /*1ca0*/  DFMA R94, R62.reuse, UR14, R94 ;  /* 0x0000000e3e5e7c2b */ /* 0x040fe4000800005e */
[----:B------:R-:W-:Y:S02]  /*1cb0*/  DFMA R78, R62, UR22, R78 ;  /* 0x000000163e4e7c2b */ /* 0x000fe4000800004e */
[----:B--2---:R-:W-:-:S08]  /*1cc0*/  DADD R88, R88, UR24 ;  /* 0x0000001858587e29 */ /* 0x004fd00008000000 */
[-C--:B------:R-:W-:Y:S02]  /*1cd0*/  DFMA R30, R30, R88.reuse, R22 ;  /* 0x000000581e1e722b */ /* 0x080fe40000000016 */
[----:B------:R-:W-:Y:S01]  /*1ce0*/  DFMA R76, R28, R88, R76 ;  /* 0x000000581c4c722b */ /* 0x000fe2000000004c */
[--C-:B------:R-:W-:Y:S02]  /*1cf0*/  IMAD R89, R91, UR31, R0.reuse ;  /* 0x0000001f5b597c24 */ /* 0x100fe4000f8e0200 */
[----:B------:R-:W-:Y:S02]  /*1d00*/  IMAD R23, R87, UR27, R0 ;  /* 0x0000001b57177c24 */ /* 0x000fe4000f8e0200 */
[----:B------:R-:W-:Y:S01]  /*1d10*/  IMAD.WIDE R88, R89, 0x10, R46 ;  /* 0x0000001059587825 */ /* 0x000fe200078e022e */
[----:B---3--:R-:W-:Y:S02]  /*1d20*/  DFMA R8, R64, UR4, R8 ;  /* 0x0000000440087c2b */ /* 0x008fe40008000008 */
[----:B------:R-:W-:Y:S01]  /*1d30*/  DFMA R10, R66, UR4, R10 ;  /* 0x00000004420a7c2b */ /* 0x000fe2000800000a */
[----:B------:R-:W-:-:S05]  /*1d40*/  IMAD.WIDE R22, R23, 0x8, R4 ;  /* 0x0000000817167825 */ /* 0x000fca00078e0204 */
[----:B------:R-:W-:Y:S01]  /*1d50*/  DFMA R8, R66, UR6, R8 ;  /* 0x0000000642087c2b */ /* 0x000fe20008000008 */
[----:B------:R-:W-:Y:S01]  /*1d60*/  IADD3 R87, PT, PT, R87, UR30, RZ ;  /* 0x0000001e57577c10 */ /* 0x000fe2000fffe0ff */
[----:B------:R-:W-:Y:S01]  /*1d70*/  DFMA R10, -R64, UR6, R10 ;  /* 0x00000006400a7c2b */ /* 0x000fe2000800010a */
[----:B------:R-:W2:Y:S01]  /*1d80*/  LDG.E.64.CONSTANT R22, desc[UR28][R22.64] ;  /* 0x0000001c16167981 */ /* 0x000ea2000c1e9b00 */
[----:B------:R-:W-:-:S05]  /*1d90*/  DFMA R76, R24, UR20, R76 ;  /* 0x00000014184c7c2b */ /* 0x000fca000800004c */
[----:B------:R0:W-:Y:S01]  /*1da0*/  STG.E.128 desc[UR28][R88.64], R8 ;  /* 0x0000000858007986 */ /* 0x0001e2000c101d1c */
[C---:B------:R-:W-:Y:S02]  /*1db0*/  DFMA R30, R26.reuse, UR20, R30 ;  /* 0x000000141a1e7c2b */ /* 0x040fe4000800001e */
[----:B------:R-:W-:Y:S02]  /*1dc0*/  DFMA R76, R26, UR22, R76 ;  /* 0x000000161a4c7c2b */ /* 0x000fe4000800004c */
[C---:B0-----:R-:W-:Y:S01]  /*1dd0*/  DFMA R8, R24.reuse, UR4, R74 ;  /* 0x0000000418087c2b */ /* 0x041fe2000800004a */
[----:B------:R-:W-:Y:S01]  /*1de0*/  IMAD R11, R87, UR27, R0 ;  /* 0x0000001b570b7c24 */ /* 0x000fe2000f8e0200 */
[----:B------:R-:W-:-:S06]  /*1df0*/  DFMA R28, -R24, UR14, R12 ;  /* 0x0000000e181c7c2b */ /* 0x000fcc000800010c */
[C---:B------:R-:W-:Y:S02]  /*1e00*/  DFMA R8, R26.reuse, UR6, R8 ;  /* 0x000000061a087c2b */ /* 0x040fe40008000008 */
[----:B------:R-:W-:Y:S01]  /*1e10*/  DFMA R26, R26, R44, R68 ;  /* 0x0000002c1a1a722b */ /* 0x000fe20000000044 */
[----:B------:R-:W-:Y:S01]  /*1e20*/  IMAD.WIDE R68, R11, 0x8, R4 ;  /* 0x000000080b447825 */ /* 0x000fe200078e0204 */
[----:B------:R-:W-:Y:S02]  /*1e30*/  DFMA R10, R60, UR4, RZ ;  /* 0x000000043c0a7c2b */ /* 0x000fe400080000ff */
[----:B------:R-:W-:Y:S02]  /*1e40*/  DFMA R30, -R24, UR22, R30 ;  /* 0x00000016181e7c2b */ /* 0x000fe4000800011e */
[----:B------:R-:W-:Y:S01]  /*1e50*/  DFMA R76, R60, UR16, R76 ;  /* 0x000000103c4c7c2b */ /* 0x000fe2000800004c */
[----:B------:R-:W-:Y:S01]  /*1e60*/  VIADD R87, R87, UR30 ;  /* 0x0000001e57577c36 */ /* 0x000fe20008000000 */
[C---:B------:R-:W-:Y:S01]  /*1e70*/  DFMA R26, R62.reuse, UR20, R26 ;  /* 0x000000143e1a7c2b */ /* 0x040fe2000800001a */
[----:B------:R-:W3:Y:S01]  /*1e80*/  LDG.E.64.CONSTANT R68, desc[UR28][R68.64] ;  /* 0x0000001c44447981 */ /* 0x000ee2000c1e9b00 */
[----:B------:R-:W-:-:S02]  /*1e90*/  DFMA R12, -R62, UR6, R10 ;  /* 0x000000063e0c7c2b */ /* 0x000fc4000800010a */
[----:B------:R-:W-:Y:S02]  /*1ea0*/  DFMA R10, R60, UR4, R20 ;  /* 0x000000043c0a7c2b */ /* 0x000fe40008000014 */
[----:B------:R-:W-:Y:S02]  /*1eb0*/  DFMA R24, -R24, UR6, R18 ;  /* 0x0000000618187c2b */ /* 0x000fe40008000112 */
[C---:B------:R-:W-:Y:S02]  /*1ec0*/  DFMA R20, R62.reuse, UR4, R28 ;  /* 0x000000043e147c2b */ /* 0x040fe4000800001c */
[C---:B------:R-:W-:Y:S02]  /*1ed0*/  DFMA R18, R62.reuse, UR4, RZ ;  /* 0x000000043e127c2b */ /* 0x040fe400080000ff */
[C---:B------:R-:W-:Y:S02]  /*1ee0*/  DFMA R30, R62.reuse, UR16, R30 ;  /* 0x000000103e1e7c2b */ /* 0x040fe4000800001e */
[----:B------:R-:W-:-:S02]  /*1ef0*/  DFMA R10, R62, UR6, R10 ;  /* 0x000000063e0a7c2b */ /* 0x000fc4000800000a */
[----:B------:R-:W-:Y:S02]  /*1f00*/  DFMA R76, R62, UR18, R76 ;  /* 0x000000123e4c7c2b */ /* 0x000fe4000800004c */
[----:B------:R-:W-:Y:S02]  /*1f10*/  DFMA R62, R52, UR12, R12 ;  /* 0x0000000c343e7c2b */ /* 0x000fe4000800000c */
[C---:B------:R-:W-:Y:S02]  /*1f20*/  DFMA R12, -R60.reuse, UR6, R20 ;  /* 0x000000063c0c7c2b */ /* 0x040fe40008000114 */
[C---:B------:R-:W-:Y:S02]  /*1f30*/  DFMA R18, R60.reuse, UR6, R18 ;  /* 0x000000063c127c2b */ /* 0x040fe40008000012 */
[C---:B------:R-:W-:Y:S02]  /*1f40*/  DFMA R20, -R60.reuse, UR14, R80 ;  /* 0x0000000e3c147c2b */ /* 0x040fe40008000150 */
[----:B------:R-:W-:-:S02]  /*1f50*/  DFMA R28, -R60, UR18, R30 ;  /* 0x000000123c1c7c2b */ /* 0x000fc4000800011e */
[----:B------:R-:W-:Y:S01]  /*1f60*/  DFMA R26, -R60, UR22, R26 ;  /* 0x000000163c1a7c2b */ /* 0x000fe2000800011a */
[----:B------:R-:W-:-:S04]  /*1f70*/  IMAD R61, R87, UR27, R0 ;  /* 0x0000001b573d7c24 */ /* 0x000fc8000f8e0200 */
[----:B------:R-:W-:Y:S01]  /*1f80*/  IMAD.WIDE R60, R61, 0x8, R4 ;  /* 0x000000083d3c7825 */ /* 0x000fe200078e0204 */
[C---:B------:R-:W-:Y:S02]  /*1f90*/  DFMA R74, R52.reuse, UR4, RZ ;  /* 0x00000004344a7c2b */ /* 0x040fe400080000ff */
[----:B------:R-:W-:-:S03]  /*1fa0*/  DFMA R80, R52, UR12, R76 ;  /* 0x0000000c34507c2b */ /* 0x000fc6000800004c */
[----:B------:R-:W4:Y:S01]  /*1fb0*/  LDG.E.64.CONSTANT R60, desc[UR28][R60.64] ;  /* 0x0000001c3c3c7981 */ /* 0x000f22000c1e9b00 */
[----:B------:R-:W-:Y:S02]  /*1fc0*/  DFMA R76, R52, UR16, R78 ;  /* 0x00000010344c7c2b */ /* 0x000fe4000800004e */
[----:B------:R-:W-:Y:S02]  /*1fd0*/  DFMA R30, R54, UR12, R18 ;  /* 0x0000000c361e7c2b */ /* 0x000fe40008000012 */
[----:B------:R-:W-:Y:S02]  /*1fe0*/  DFMA R18, R52, UR4, R94 ;  /* 0x0000000434127c2b */ /* 0x000fe4000800005e */
[C---:B------:R-:W-:Y:S02]  /*1ff0*/  DFMA R74, -R54.reuse, UR6, R74 ;  /* 0x00000006364a7c2b */ /* 0x040fe4000800014a */
[C---:B------:R-:W-:Y:S02]  /*2000*/  DFMA R78, R54.reuse, UR12, R28 ;  /* 0x0000000c364e7c2b */ /* 0x040fe4000800001c */
[----:B------:R-:W-:-:S02]  /*2010*/  DFMA R20, R54, UR4, R20 ;  /* 0x0000000436147c2b */ /* 0x000fc40008000014 */
[C---:B------:R-:W-:Y:S02]  /*2020*/  DFMA R88, R54.reuse, UR4, RZ ;  /* 0x0000000436587c2b */ /* 0x040fe400080000ff */
[C---:B------:R-:W-:Y:S02]  /*2030*/  DFMA R44, R54.reuse, UR16, R26 ;  /* 0x00000010362c7c2b */ /* 0x040fe4000800001a */
[----:B------:R-:W-:Y:S02]  /*2040*/  DFMA R28, R54, UR18, R76 ;  /* 0x00000012361c7c2b */ /* 0x000fe4000800004c */
[----:B------:R-:W-:Y:S02]  /*2050*/  DFMA R76, R36, UR4, RZ ;  /* 0x00000004244c7c2b */ /* 0x000fe400080000ff */
[C---:B------:R-:W-:Y:S02]  /*2060*/  DFMA R62, -R54.reuse, UR14, R62 ;  /* 0x0000000e363e7c2b */ /* 0x040fe4000800013e */
[----:B------:R-:W-:-:S02]  /*2070*/  DFMA R18, R54, UR6, R18 ;  /* 0x0000000636127c2b */ /* 0x000fc40008000012 */
[----:B------:R-:W-:Y:S02]  /*2080*/  DFMA R26, R54, UR14, R80 ;  /* 0x0000000e361a7c2b */ /* 0x000fe40008000050 */
[----:B------:R-:W-:Y:S02]  /*2090*/  DFMA R54, R36, UR12, R74 ;  /* 0x0000000c24367c2b */ /* 0x000fe4000800004a */
[C---:B------:R-:W-:Y:S02]  /*20a0*/  DFMA R88, R52.reuse, UR6, R88 ;  /* 0x0000000634587c2b */ /* 0x040fe40008000058 */
[C---:B------:R-:W-:Y:S02]  /*20b0*/  DFMA R30, R52.reuse, UR14, R30 ;  /* 0x0000000e341e7c2b */ /* 0x040fe4000800001e */
[C---:B------:R-:W-:Y:S02]  /*20c0*/  DFMA R20, -R52.reuse, UR6, R20 ;  /* 0x0000000634147c2b */ /* 0x040fe40008000114 */
[----:B------:R-:W-:-:S02]  /*20d0*/  DFMA R74, -R52, UR14, R78 ;  /* 0x0000000e344a7c2b */ /* 0x000fc4000800014e */
[----:B------:R-:W-:Y:S02]  /*20e0*/  DFMA R44, -R52, UR18, R44 ;  /* 0x00000012342c7c2b */ /* 0x000fe4000800012c */
[----:B------:R-:W-:Y:S01]  /*20f0*/  DFMA R52, -R38, UR6, R76 ;  /* 0x0000000626347c2b */ /* 0x000fe2000800014c */
[----:B------:R-:W-:Y:S01]  /*2100*/  IADD3 R87, PT, PT, R87, UR30, RZ ;  /* 0x0000001e57577c10 */ /* 0x000fe2000fffe0ff */
[C---:B------:R-:W-:Y:S02]  /*2110*/  DFMA R94, R36.reuse, UR16, R62 ;  /* 0x00000010245e7c2b */ /* 0x040fe4000800003e */
[----:B------:R-:W-:Y:S02]  /*2120*/  DFMA R28, R36, UR12, R28 ;  /* 0x0000000c241c7c2b */ /* 0x000fe4000800001c */
[----:B------:R-:W-:Y:S02]  /*2130*/  DFMA R62, -R38, UR14, R54 ;  /* 0x0000000e263e7c2b */ /* 0x000fe40008000136 */
[----:B------:R-:W-:Y:S01]  /*2140*/  DFMA R26, R36, UR4, R26 ;  /* 0x00000004241a7c2b */ /* 0x000fe2000800001a */
[----:B------:R-:W-:Y:S01]  /*2150*/  IMAD R55, R87, UR27, R0 ;  /* 0x0000001b57377c24 */ /* 0x000fe2000f8e0200 */
[----:B------:R-:W-:-:S02]  /*2160*/  DFMA R74, R38, UR4, R74 ;  /* 0x00000004264a7c2b */ /* 0x000fc4000800004a */
[----:B------:R-:W-:Y:S01]  /*2170*/  DFMA R52, R40, UR12, R52 ;  /* 0x0000000c28347c2b */ /* 0x000fe20008000034 */
[----:B------:R-:W-:Y:S01]  /*2180*/  IMAD.WIDE R54, R55, 0x8, R4 ;  /* 0x0000000837367825 */ /* 0x000fe200078e0204 */
[C---:B------:R-:W-:Y:S02]  /*2190*/  DFMA R88, R38.reuse, UR12, R88 ;  /* 0x0000000c26587c2b */ /* 0x040fe40008000058 */
[C---:B------:R-:W-:Y:S02]  /*21a0*/  DFMA R30, R38.reuse, UR16, R30 ;  /* 0x00000010261e7c2b */ /* 0x040fe4000800001e */
[C---:B------:R-:W-:Y:S01]  /*21b0*/  DFMA R44, R38.reuse, UR12, R44 ;  /* 0x0000000c262c7c2b */ /* 0x040fe2000800002c */
[----:B------:R-:W5:Y:S01]  /*21c0*/  LDG.E.64.CONSTANT R54, desc[UR28][R54.64] ;  /* 0x0000001c36367981 */ /* 0x000f62000c1e9b00 */
[C---:B------:R-:W-:Y:S02]  /*21d0*/  DFMA R78, R38.reuse, UR4, RZ ;  /* 0x00000004264e7c2b */ /* 0x040fe400080000ff */
[----:B------:R-:W-:-:S02]  /*21e0*/  DFMA R28, R38, UR14, R28 ;  /* 0x0000000e261c7c2b */ /* 0x000fc4000800001c */
[C---:B------:R-:W-:Y:S02]  /*21f0*/  DFMA R94, -R38.reuse, UR18, R94 ;  /* 0x00000012265e7c2b */ /* 0x040fe4000800015e */
[----:B------:R-:W-:Y:S02]  /*2200*/  DFMA R26, R38, UR6, R26 ;  /* 0x00000006261a7c2b */ /* 0x000fe4000800001a */
[----:B------:R-:W-:Y:S02]  /*2210*/  DFMA R38, -R36, UR6, R74 ;  /* 0x0000000624267c2b */ /* 0x000fe4000800014a */
[----:B------:R-:W-:Y:S01]  /*2220*/  DFMA R74, -R42, UR14, R52 ;  /* 0x0000000e2a4a7c2b */ /* 0x000fe20008000134 */
[----:B------:R-:W-:Y:S01]  /*2230*/  VIADD R53, R93, UR11 ;  /* 0x0000000b5d357c36 */ /* 0x000fe20008000000 */
[C---:B------:R-:W-:Y:S01]  /*2240*/  DFMA R78, R36.reuse, UR6, R78 ;  /* 0x00000006244e7c2b */ /* 0x040fe2000800004e */
[----:B------:R-:W-:Y:S01]  /*2250*/  IADD3 R87, PT, PT, R87, UR30, RZ ;  /* 0x0000001e57577c10 */ /* 0x000fe2000fffe0ff */
[----:B------:R-:W-:-:S02]  /*2260*/  DFMA R88, R36, UR14, R88 ;  /* 0x0000000e24587c2b */ /* 0x000fc40008000058 */
[C---:B------:R-:W-:Y:S02]  /*2270*/  DFMA R30, R36.reuse, UR18, R30 ;  /* 0x00000012241e7c2b */ /* 0x040fe4000800001e */
[----:B------:R-:W-:Y:S01]  /*2280*/  DFMA R44, -R36, UR14, R44 ;  /* 0x0000000e242c7c2b */ /* 0x000fe2000800012c */
[--C-:B------:R-:W-:Y:S01]  /*2290*/  IMAD R52, R53, UR31, R0.reuse ;  /* 0x0000001f35347c24 */ /* 0x100fe2000f8e0200 */
[C---:B------:R-:W-:Y:S02]  /*22a0*/  DFMA R36, R40.reuse, UR4, RZ ;  /* 0x0000000428247c2b */ /* 0x040fe400080000ff */
[C---:B------:R-:W-:Y:S01]  /*22b0*/  DFMA R28, R40.reuse, UR4, R28 ;  /* 0x00000004281c7c2b */ /* 0x040fe2000800001c */
[----:B------:R-:W-:Y:S01]  /*22c0*/  IMAD R97, R87, UR27, R0 ;  /* 0x0000001b57617c24 */ /* 0x000fe2000f8e0200 */
[C---:B------:R-:W-:Y:S02]  /*22d0*/  DFMA R76, R40.reuse, UR16, R62 ;  /* 0x00000010284c7c2b */ /* 0x040fe4000800003e */
[----:B------:R-:W-:Y:S01]  /*22e0*/  DFMA R94, R40, UR20, R94 ;  /* 0x00000014285e7c2b */ /* 0x000fe2000800005e */
[C---:B------:R-:W-:Y:S01]  /*22f0*/  IADD3 R2, P0, PT, R52.reuse, UR9, RZ ;  /* 0x0000000934027c10 */ /* 0x040fe2000ff1e0ff */
[C---:B------:R-:W-:Y:S01]  /*2300*/  DFMA R62, -R42.reuse, UR6, R36 ;  /* 0x000000062a3e7c2b */ /* 0x040fe20008000124 */
[----:B------:R-:W-:Y:S01]  /*2310*/  IMAD.WIDE R96, R97, 0x8, R4 ;  /* 0x0000000861607825 */ /* 0x000fe200078e0204 */
[C---:B------:R-:W-:Y:S01]  /*2320*/  DFMA R36, R42.reuse, UR6, R28 ;  /* 0x000000062a247c2b */ /* 0x040fe2000800001c */
[----:B------:R-:W-:Y:S01]  /*2330*/  LEA.HI.X.SX32 R29, R52, UR10, 0x1, P0 ;  /* 0x0000000a341d7c11 */ /* 0x000fe200080f0eff */
[C---:B------:R-:W-:Y:S01]  /*2340*/  DFMA R30, R42.reuse, UR20, R30 ;  /* 0x000000142a1e7c2b */ /* 0x040fe2000800001e */
[----:B------:R-:W-:Y:S01]  /*2350*/  LEA R28, P0, R2, UR32, 0x4 ;  /* 0x00000020021c7c11 */ /* 0x000fe2000f8020ff */
[----:B------:R-:W-:-:S02]  /*2360*/  DFMA R78, R42, UR12, R78 ;  /* 0x0000000c2a4e7c2b */ /* 0x000fc4000800004e */
[C---:B------:R-:W-:Y:S02]  /*2370*/  DFMA R88, R42.reuse, UR16, R88 ;  /* 0x000000102a587c2b */ /* 0x040fe40008000058 */
[C---:B------:R-:W-:Y:S02]  /*2380*/  DFMA R76, -R42.reuse, UR18, R76 ;  /* 0x000000122a4c7c2b */ /* 0x040fe4000800014c */
[C---:B------:R-:W-:Y:S02]  /*2390*/  DFMA R94, -R42.reuse, UR22, R94 ;  /* 0x000000162a5e7c2b */ /* 0x040fe4000800015e */
[C---:B------:R-:W-:Y:S02]  /*23a0*/  DFMA R44, R42.reuse, UR4, R44 ;  /* 0x000000042a2c7c2b */ /* 0x040fe4000800002c */
[----:B------:R-:W-:Y:S01]  /*23b0*/  DFMA R80, R42, UR4, RZ ;  /* 0x000000042a507c2b */ /* 0x000fe200080000ff */
[----:B------:R0:W5:Y:S01]  /*23c0*/  LDG.E.64.CONSTANT R42, desc[UR28][R96.64] ;  /* 0x0000001c602a7981 */ /* 0x000162000c1e9b00 */
[----:B------:R-:W-:Y:S01]  /*23d0*/  LEA.HI.X R29, R2, UR33, R29, 0x4, P0 ;  /* 0x00000021021d7c11 */ /* 0x000fe200080f241d */
[----:B------:R-:W-:-:S05]  /*23e0*/  DFMA R92, R40, UR22, R30 ;  /* 0x00000016285c7c2b */ /* 0x000fca000800001e */
[----:B------:R-:W5:Y:S01]  /*23f0*/  LDG.E.128.CONSTANT R28, desc[UR28][R28.64] ;  /* 0x0000001c1c1c7981 */ /* 0x000f62000c1e9d00 */
[C---:B------:R-:W-:Y:S02]  /*2400*/  DFMA R80, R40.reuse, UR6, R80 ;  /* 0x0000000628507c2b */ /* 0x040fe40008000050 */
[C---:B------:R-:W-:Y:S02]  /*2410*/  DFMA R78, R40.reuse, UR14, R78 ;  /* 0x0000000e284e7c2b */ /* 0x040fe4000800004e */
[C---:B------:R-:W-:Y:S02]  /*2420*/  DFMA R88, R40.reuse, UR18, R88 ;  /* 0x0000001228587c2b */ /* 0x040fe40008000058 */
[----:B------:R-:W-:Y:S02]  /*2430*/  DFMA R44, -R40, UR6, R44 ;  /* 0x00000006282c7c2b */ /* 0x000fe4000800012c */
[C---:B------:R-:W-:Y:S02]  /*2440*/  DFMA R74, R56.reuse, UR16, R74 ;  /* 0x00000010384a7c2b */ /* 0x040fe4000800004a */
[----:B------:R-:W-:-:S02]  /*2450*/  DFMA R76, R56, UR20, R76 ;  /* 0x00000014384c7c2b */ /* 0x000fc4000800004c */
[C---:B------:R-:W-:Y:S02]  /*2460*/  DFMA R78, R58.reuse, UR16, R78 ;  /* 0x000000103a4e7c2b */ /* 0x040fe4000800004e */
[C---:B------:R-:W-:Y:S02]  /*2470*/  DFMA R80, R58.reuse, UR12, R80 ;  /* 0x0000000c3a507c2b */ /* 0x040fe40008000050 */
[C---:B------:R-:W-:Y:S02]  /*2480*/  DFMA R88, R58.reuse, UR20, R88 ;  /* 0x000000143a587c2b */ /* 0x040fe40008000058 */
[C---:B------:R-:W-:Y:S02]  /*2490*/  DFMA R74, -R58.reuse, UR18, R74 ;  /* 0x000000123a4a7c2b */ /* 0x040fe4000800014a */
[----:B------:R-:W-:Y:S02]  /*24a0*/  DFMA R76, -R58, UR22, R76 ;  /* 0x000000163a4c7c2b */ /* 0x000fe4000800014c */
[----:B------:R-:W-:-:S02]  /*24b0*/  DFMA R78, R56, UR18, R78 ;  /* 0x00000012384e7c2b */ /* 0x000fc4000800004e */
[C---:B------:R-:W-:Y:S02]  /*24c0*/  DFMA R88, R56.reuse, UR22, R88 ;  /* 0x0000001638587c2b */ /* 0x040fe40008000058 */
[----:B------:R-:W-:Y:S02]  /*24d0*/  DFMA R80, R56, UR14, R80 ;  /* 0x0000000e38507c2b */ /* 0x000fe40008000050 */
[----:B------:R-:W-:Y:S02]  /*24e0*/  DFMA R74, R32, UR20, R74 ;  /* 0x00000014204a7c2b */ /* 0x000fe4000800004a */
[----:B------:R-:W-:-:S04]  /*24f0*/  DFMA R78, R34, UR20, R78 ;  /* 0x00000014224e7c2b */ /* 0x000fc8000800004e */
[C---:B------:R-:W-:Y:S02]  /*2500*/  DFMA R80, R34.reuse, UR16, R80 ;  /* 0x0000001022507c2b */ /* 0x040fe40008000050 */
[----:B------:R-:W-:-:S06]  /*2510*/  DFMA R74, -R34, UR22, R74 ;  /* 0x00000016224a7c2b */ /* 0x000fcc000800014a */
[----:B------:R-:W-:Y:S02]  /*2520*/  DFMA R80, R32, UR18, R80 ;  /* 0x0000001220507c2b */ /* 0x000fe40008000050 */
[----:B--2---:R-:W-:-:S08]  /*2530*/  DADD R22, R22, UR24 ;  /* 0x0000001816167e29 */ /* 0x004fd00008000000 */
[-C--:B------:R-:W-:Y:S02]  /*2540*/  DFMA R40, R56, R22.reuse, R94 ;  /* 0x000000163828722b */ /* 0x080fe4000000005e */
[----:B------:R-:W-:Y:S02]  /*2550*/  DFMA R22, R58, R22, R92 ;  /* 0x000000163a16722b */ /* 0x000fe4000000005c */
[C---:B------:R-:W-:Y:S02]  /*2560*/  DFMA R94, R56.reuse, UR4, RZ ;  /* 0x00000004385e7c2b */ /* 0x040fe400080000ff */
[----:B------:R-:W-:-:S06]  /*2570*/  DFMA R92, R56, UR12, R62 ;  /* 0x0000000c385c7c2b */ /* 0x000fcc000800003e */
[C---:B------:R-:W-:Y:S02]  /*2580*/  DFMA R62, -R58.reuse, UR6, R94 ;  /* 0x000000063a3e7c2b */ /* 0x040fe4000800015e */
[C---:B------:R-:W-:Y:S02]  /*2590*/  DFMA R92, -R58.reuse, UR14, R92 ;  /* 0x0000000e3a5c7c2b */ /* 0x040fe4000800015c */
[----:B------:R-:W-:Y:S02]  /*25a0*/  DFMA R58, R58, UR4, RZ ;  /* 0x000000043a3a7c2b */ /* 0x000fe400080000ff */
[C---:B------:R-:W-:Y:S02]  /*25b0*/  DFMA R40, R32.reuse, UR20, R40 ;  /* 0x0000001420287c2b */ /* 0x040fe40008000028 */
[C---:B------:R-:W-:Y:S02]  /*25c0*/  DFMA R62, R32.reuse, UR12, R62 ;  /* 0x0000000c203e7c2b */ /* 0x040fe4000800003e */
[----:B------:R-:W-:-:S02]  /*25d0*/  DFMA R92, R32, UR16, R92 ;  /* 0x00000010205c7c2b */ /* 0x000fc4000800005c */
[----:B------:R-:W-:Y:S02]  /*25e0*/  DFMA R58, R56, UR6, R58 ;  /* 0x00000006383a7c2b */ /* 0x000fe4000800003a */
[----:B------:R-:W-:Y:S02]  /*25f0*/  DFMA R56, R32, UR4, RZ ;  /* 0x0000000420387c2b */ /* 0x000fe400080000ff */
[----:B---3--:R-:W-:-:S06]  /*2600*/  DADD R68, R68, UR24 ;  /* 0x0000001844447e29 */ /* 0x008fcc0008000000 */
[C---:B------:R-:W-:Y:S02]  /*2610*/  DFMA R56, -R34.reuse, UR6, R56 ;  /* 0x0000000622387c2b */ /* 0x040fe40008000138 */
[C---:B------:R-:W-:Y:S02]  /*2620*/  DFMA R58, R34.reuse, UR12, R58 ;  /* 0x0000000c223a7c2b */ /* 0x040fe4000800003a */
[----:B------:R-:W-:Y:S02]  /*2630*/  DFMA R62, -R34, UR14, R62 ;  /* 0x0000000e223e7c2b */ /* 0x000fe4000800013e */
[-C--:B------:R-:W-:Y:S02]  /*2640*/  DFMA R76, R32, R68.reuse, R76 ;  /* 0x00000044204c722b */ /* 0x080fe4000000004c */
[C---:B------:R-:W-:Y:S02]  /*2650*/  DFMA R88, R34.reuse, R68, R88 ;  /* 0x000000442258722b */ /* 0x040fe40000000058 */
[----:B------:R-:W-:-:S02]  /*2660*/  DFMA R92, -R34, UR18, R92 ;  /* 0x00000012225c7c2b */ /* 0x000fc4000800015c */
[C---:B------:R-:W-:Y:S02]  /*2670*/  DFMA R22, R34.reuse, UR20, R22 ;  /* 0x0000001422167c2b */ /* 0x040fe40008000016 */
[C---:B------:R-:W-:Y:S02]  /*2680*/  DFMA R68, R34.reuse, UR22, R40 ;  /* 0x0000001622447c2b */ /* 0x040fe40008000028 */
[----:B------:R-:W-:Y:S02]  /*2690*/  DFMA R34, R34, UR4, RZ ;  /* 0x0000000422227c2b */ /* 0x000fe400080000ff */
[C---:B------:R-:W-:Y:S02]  /*26a0*/  DFMA R40, R32.reuse, UR22, R78 ;  /* 0x0000001620287c2b */ /* 0x040fe4000800004e */
[----:B------:R-:W-:-:S04]  /*26b0*/  DFMA R58, R32, UR14, R58 ;  /* 0x0000000e203a7c2b */ /* 0x000fc8000800003a */
[C---:B------:R-:W-:Y:S02]  /*26c0*/  DFMA R34, R32.reuse, UR6, R34 ;  /* 0x0000000620227c2b */ /* 0x040fe40008000022 */
[----:B------:R-:W-:Y:S02]  /*26d0*/  DFMA R32, -R32, UR22, R22 ;  /* 0x0000001620207c2b */ /* 0x000fe40008000116 */
[----:B----4-:R-:W-:-:S08]  /*26e0*/  DADD R60, R60, UR24 ;  /* 0x000000183c3c7e29 */ /* 0x010fd00008000000 */
[-C--:B------:R-:W-:Y:S02]  /*26f0*/  DFMA R22, R48, R60.reuse, R74 ;  /* 0x0000003c3016722b */ /* 0x080fe4000000004a */
[----:B------:R-:W-:Y:S02]  /*2700*/  DFMA R40, R50, R60, R40 ;  /* 0x0000003c3228722b */ /* 0x000fe40000000028 */
[C---:B------:R-:W-:Y:S02]  /*2710*/  DFMA R60, R48.reuse, UR4, RZ ;  /* 0x00000004303c7c2b */ /* 0x040fe400080000ff */
[C---:B------:R-:W-:Y:S02]  /*2720*/  DFMA R74, R48.reuse, UR12, R56 ;  /* 0x0000000c304a7c2b */ /* 0x040fe40008000038 */
[----:B------:R-:W-:-:S04]  /*2730*/  DFMA R78, R48, UR16, R62 ;  /* 0x00000010304e7c2b */ /* 0x000fc8000800003e */
[C---:B------:R-:W-:Y:S02]  /*2740*/  DFMA R56, -R50.reuse, UR6, R60 ;  /* 0x0000000632387c2b */ /* 0x040fe4000800013c */
[C---:B------:R-:W-:Y:S02]  /*2750*/  DFMA R60, R50.reuse, UR12, R34 ;  /* 0x0000000c323c7c2b */ /* 0x040fe40008000022 */
[----:B------:R-:W-:Y:S02]  /*2760*/  DFMA R34, -R50, UR14, R74 ;  /* 0x0000000e32227c2b */ /* 0x000fe4000800014a */
[C---:B------:R-:W-:Y:S02]  /*2770*/  DFMA R74, R48.reuse, UR20, R76 ;  /* 0x00000014304a7c2b */ /* 0x040fe4000800004c */
[C---:B------:R-:W-:Y:S02]  /*2780*/  DFMA R92, R48.reuse, UR20, R92 ;  /* 0x00000014305c7c2b */ /* 0x040fe4000800005c */
[----:B------:R-:W-:-:S02]  /*2790*/  DFMA R76, R48, UR16, R68 ;  /* 0x00000010304c7c2b */ /* 0x000fc40008000044 */
[C---:B------:R-:W-:Y:S02]  /*27a0*/  DFMA R62, R50.reuse, UR16, R58 ;  /* 0x00000010323e7c2b */ /* 0x040fe4000800003a */
[C---:B------:R-:W-:Y:S02]  /*27b0*/  DFMA R58, -R50.reuse, UR18, R78 ;  /* 0x00000012323a7c2b */ /* 0x040fe4000800014e */
[C---:B------:R-:W-:Y:S02]  /*27c0*/  DFMA R78, R50.reuse, UR20, R80 ;  /* 0x00000014324e7c2b */ /* 0x040fe40008000050 */
[C---:B------:R-:W-:Y:S02]  /*27d0*/  DFMA R68, -R50.reuse, UR22, R92 ;  /* 0x0000001632447c2b */ /* 0x040fe4000800015c */
[C---:B------:R-:W-:Y:S02]  /*27e0*/  DFMA R88, R50.reuse, UR20, R88 ;  /* 0x0000001432587c2b */ /* 0x040fe40008000058 */
[----:B------:R-:W-:-:S02]  /*27f0*/  DFMA R74, R50, UR22, R74 ;  /* 0x00000016324a7c2b */ /* 0x000fc4000800004a */
[C---:B------:R-:W-:Y:S02]  /*2800*/  DFMA R80, R50.reuse, UR16, R32 ;  /* 0x0000001032507c2b */ /* 0x040fe40008000020 */
[C---:B------:R-:W-:Y:S02]  /*2810*/  DFMA R76, R50.reuse, UR18, R76 ;  /* 0x00000012324c7c2b */ /* 0x040fe4000800004c */
[----:B------:R-:W-:Y:S02]  /*2820*/  DFMA R50, R50, UR4, RZ ;  /* 0x0000000432327c2b */ /* 0x000fe400080000ff */
[C---:B------:R-:W-:Y:S02]  /*2830*/  DFMA R32, R48.reuse, UR18, R62 ;  /* 0x0000001230207c2b */ /* 0x040fe4000800003e */
[C---:B------:R-:W-:Y:S02]  /*2840*/  DFMA R78, R48.reuse, UR22, R78 ;  /* 0x00000016304e7c2b */ /* 0x040fe4000800004e */
[----:B------:R-:W-:-:S02]  /*2850*/  DFMA R60, R48, UR14, R60 ;  /* 0x0000000e303c7c2b */ /* 0x000fc4000800003c */
[----:B-----5:R-:W-:Y:S02]  /*2860*/  DADD R94, R54, UR24 ;  /* 0x00000018365e7e29 */ /* 0x020fe40008000000 */
[C---:B------:R-:W-:Y:S02]  /*2870*/  DFMA R54, R48.reuse, UR6, R50 ;  /* 0x0000000630367c2b */ /* 0x040fe40008000032 */
[C---:B------:R-:W-:Y:S02]  /*2880*/  DFMA R50, -R48.reuse, UR18, R80 ;  /* 0x0000001230327c2b */ /* 0x040fe40008000150 */
[----:B------:R-:W-:Y:S02]  /*2890*/  DFMA R88, -R48, UR22, R88 ;  /* 0x0000001630587c2b */ /* 0x000fe40008000158 */
[C---:B------:R-:W-:Y:S02]  /*28a0*/  DFMA R56, R64.reuse, UR12, R56 ;  /* 0x0000000c40387c2b */ /* 0x040fe40008000038 */
[----:B------:R-:W-:-:S02]  /*28b0*/  DFMA R48, R64, UR16, R34 ;  /* 0x0000001040307c2b */ /* 0x000fc40008000022 */
[C---:B------:R-:W-:Y:S02]  /*28c0*/  DFMA R22, R64.reuse, UR20, R22 ;  /* 0x0000001440167c2b */ /* 0x040fe40008000016 */
[----:B------:R-:W-:Y:S02]  /*28d0*/  DFMA R58, R64, UR20, R58 ;  /* 0x00000014403a7c2b */ /* 0x000fe4000800003a */
[C---:B------:R-:W-:Y:S02]  /*28e0*/  DFMA R32, R66.reuse, UR20, R32 ;  /* 0x0000001442207c2b */ /* 0x040fe40008000020 */
[C---:B------:R-:W-:Y:S01]  /*28f0*/  DFMA R34, R66.reuse, UR12, R54 ;  /* 0x0000000c42227c2b */ /* 0x040fe20008000036 */
[----:B------:R-:W-:Y:S01]  /*2900*/  VIADD R55, R53, UR11 ;  /* 0x0000000b35377c36 */ /* 0x000fe20008000000 */
[C---:B0-----:R-:W-:Y:S02]  /*2910*/  DFMA R96, R66.reuse, UR16, R60 ;  /* 0x0000001042607c2b */ /* 0x041fe4000800003c */
[----:B------:R-:W-:-:S02]  /*2920*/  DFMA R62, -R66, UR14, R56 ;  /* 0x0000000e423e7c2b */ /* 0x000fc40008000138 */
[----:B------:R-:W-:Y:S01]  /*2930*/  DFMA R60, -R66, UR18, R48 ;  /* 0x00000012423c7c2b */ /* 0x000fe20008000130 */
[----:B------:R-:W-:Y:S01]  /*2940*/  IMAD R2, R55, UR31, R0 ;  /* 0x0000001f37027c24 */ /* 0x000fe2000f8e0200 */
[C---:B------:R-:W-:Y:S02]  /*2950*/  DFMA R92, R64.reuse, UR4, RZ ;  /* 0x00000004405c7c2b */ /* 0x040fe400080000ff */
[C---:B------:R-:W-:Y:S02]  /*2960*/  DFMA R74, R64.reuse, UR16, R74 ;  /* 0x00000010404a7c2b */ /* 0x040fe4000800004a */
[----:B------:R-:W-:Y:S02]  /*2970*/  DFMA R48, R64, UR12, R76 ;  /* 0x0000000c40307c2b */ /* 0x000fe4000800004c */
[C---:B------:R-:W-:Y:S02]  /*2980*/  DFMA R56, R66.reuse, UR20, R40 ;  /* 0x0000001442387c2b */ /* 0x040fe40008000028 */
[C---:B------:R-:W-:Y:S01]  /*2990*/  DFMA R40, R66.reuse, UR4, RZ ;  /* 0x0000000442287c2b */ /* 0x040fe200080000ff */
[----:B------:R-:W-:Y:S01]  /*29a0*/  IADD3 R87, PT, PT, R87, UR30, RZ ;  /* 0x0000001e57577c10 */ /* 0x000fe2000fffe0ff */
[C---:B------:R-:W-:Y:S01]  /*29b0*/  DFMA R76, R66.reuse, UR22, R22 ;  /* 0x00000016424c7c2b */ /* 0x040fe20008000016 */
[----:B------:R-:W-:Y:S01]  /*29c0*/  VIADD R55, R55, UR11 ;  /* 0x0000000b37377c36 */ /* 0x000fe20008000000 */
[----:B------:R-:W-:-:S02]  /*29d0*/  DFMA R58, -R66, UR22, R58 ;  /* 0x00000016423a7c2b */ /* 0x000fc4000800013a */
[C---:B------:R-:W-:Y:S02]  /*29e0*/  DFMA R52, R64.reuse, UR22, R32 ;  /* 0x0000001640347c2b */ /* 0x040fe40008000020 */
[-C--:B------:R-:W-:Y:S01]  /*29f0*/  DFMA R68, R64, R94.reuse, R68 ;  /* 0x0000005e4044722b */ /* 0x080fe20000000044 */
[--C-:B------:R-:W-:Y:S01]  /*2a00*/  IMAD R33, R87, UR27, R0.reuse ;  /* 0x0000001b57217c24 */ /* 0x100fe2000f8e0200 */
[----:B------:R-:W-:Y:S02]  /*2a10*/  DFMA R94, R66, R94, R78 ;  /* 0x0000005e425e722b */ /* 0x000fe4000000004e */
[----:B------:R-:W-:Y:S02]  /*2a20*/  DADD R22, R42, UR24 ;  /* 0x000000182a167e29 */ /* 0x000fe40008000000 */
[----:B------:R-:W-:Y:S01]  /*2a30*/  DFMA R42, R64, UR14, R34 ;  /* 0x0000000e402a7c2b */ /* 0x000fe20008000022 */
[----:B------:R-:W-:Y:S01]  /*2a40*/  IADD3 R35, P0, PT, R2, UR9, RZ ;  /* 0x0000000902237c10 */ /* 0x000fe2000ff1e0ff */
[----:B------:R-:W-:Y:S01]  /*2a50*/  IMAD R34, R55, UR31, R0 ;  /* 0x0000001f37227c24 */ /* 0x000fe2000f8e0200 */
[----:B------:R-:W-:-:S02]  /*2a60*/  DFMA R92, -R66, UR6, R92 ;  /* 0x00000006425c7c2b */ /* 0x000fc4000800015c */
[C---:B------:R-:W-:Y:S02]  /*2a70*/  DFMA R88, R66.reuse, UR16, R88 ;  /* 0x0000001042587c2b */ /* 0x040fe40008000058 */
[C---:B------:R-:W-:Y:S02]  /*2a80*/  DFMA R78, R66.reuse, UR18, R74 ;  /* 0x00000012424e7c2b */ /* 0x040fe4000800004a */
[C---:B------:R-:W-:Y:S02]  /*2a90*/  DFMA R50, R66.reuse, UR12, R50 ;  /* 0x0000000c42327c2b */ /* 0x040fe40008000032 */
[----:B------:R-:W-:Y:S02]  /*2aa0*/  DFMA R48, R66, UR14, R48 ;  /* 0x0000000e42307c2b */ /* 0x000fe40008000030 */
[----:B------:R-:W-:Y:S01]  /*2ab0*/  DFMA R66, R64, UR6, R40 ;  /* 0x0000000640427c2b */ /* 0x000fe20008000028 */
[----:B------:R-:W-:Y:S01]  /*2ac0*/  LEA.HI.X.SX32 R40, R2, UR10, 0x1, P0 ;  /* 0x0000000a02287c11 */ /* 0x000fe200080f0eff */
[-C--:B------:R-:W-:Y:S01]  /*2ad0*/  DFMA R58, R28, R22.reuse, R58 ;  /* 0x000000161c3a722b */ /* 0x080fe2000000003a */
[----:B------:R-:W-:Y:S01]  /*2ae0*/  LEA R32, P0, R35, UR32, 0x4 ;  /* 0x0000002023207c11 */ /* 0x000fe2000f8020ff */
[----:B------:R-:W-:Y:S01]  /*2af0*/  DFMA R52, R30, R22, R52 ;  /* 0x000000161e34722b */ /* 0x000fe20000000034 */
[----:B------:R-:W-:Y:S01]  /*2b00*/  IADD3 R2, P1, PT, R34, UR9, RZ ;  /* 0x0000000922027c10 */ /* 0x000fe2000ff3e0ff */
[----:B------:R-:W-:Y:S01]  /*2b10*/  IMAD.WIDE R22, R33, 0x8, R4 ;  /* 0x0000000821167825 */ /* 0x000fe200078e0204 */
[----:B------:R-:W-:-:S02]  /*2b20*/  LEA.HI.X R33, R35, UR33, R40, 0x4, P0 ;  /* 0x0000002123217c11 */ /* 0x000fc400080f2428 */
[----:B------:R-:W-:Y:S02]  /*2b30*/  LEA.HI.X.SX32 R35, R34, UR10, 0x1, P1 ;  /* 0x0000000a22237c11 */ /* 0x000fe400088f0eff */
[C---:B------:R-:W-:Y:S01]  /*2b40*/  LEA R40, P0, R2.reuse, UR32, 0x4 ;  /* 0x0000002002287c11 */ /* 0x040fe2000f8020ff */
[----:B------:R-:W2:Y:S01]  /*2b50*/  LDG.E.64.CONSTANT R22, desc[UR28][R22.64] ;  /* 0x0000001c16167981 */ /* 0x000ea2000c1e9b00 */
[----:B------:R-:W-:Y:S02]  /*2b60*/  IADD3 R87, PT, PT, R87, UR30, RZ ;  /* 0x0000001e57577c10 */ /* 0x000fe4000fffe0ff */
[----:B------:R-:W-:Y:S02]  /*2b70*/  LEA.HI.X R41, R2, UR33, R35, 0x4, P0 ;  /* 0x0000002102297c11 */ /* 0x000fe400080f2423 */
[----:B------:R-:W3:Y:S01]  /*2b80*/  LDG.E.128.CONSTANT R32, desc[UR28][R32.64] ;  /* 0x0000001c20207981 */ /* 0x000ee2000c1e9d00 */
[----:B------:R-:W-:Y:S02]  /*2b90*/  DFMA R80, R30, UR4, R6 ;  /* 0x000000041e507c2b */ /* 0x000fe40008000006 */
[----:B------:R-:W-:Y:S01]  /*2ba0*/  DFMA R6, R28, UR20, R60 ;  /* 0x000000141c067c2b */ /* 0x000fe2000800003c */
[----:B------:R-:W-:-:S04]  /*2bb0*/  IMAD R61, R87, UR27, R0 ;  /* 0x0000001b573d7c24 */ /* 0x000fc8000f8e0200 */
[----:B------:R-:W-:-:S06]  /*2bc0*/  IMAD.WIDE R60, R61, 0x8, R4 ;  /* 0x000000083d3c7825 */ /* 0x000fcc00078e0204 */
[----:B------:R-:W4:Y:S01]  /*2bd0*/  LDG.E.64.CONSTANT R60, desc[UR28][R60.64] ;  /* 0x0000001c3c3c7981 */ /* 0x000f22000c1e9b00 */
[C---:B------:R-:W-:Y:S02]  /*2be0*/  DFMA R96, R64.reuse, UR18, R96 ;  /* 0x0000001240607c2b */ /* 0x040fe40008000060 */
[C---:B------:R-:W-:Y:S02]  /*2bf0*/  DFMA R88, -R64.reuse, UR18, R88 ;  /* 0x0000001240587c2b */ /* 0x040fe40008000158 */
[C---:B------:R-:W-:Y:S02]  /*2c00*/  DFMA R50, -R64.reuse, UR14, R50 ;  /* 0x0000000e40327c2b */ /* 0x040fe40008000132 */
[----:B------:R-:W-:Y:S02]  /*2c10*/  DFMA R56, -R64, UR22, R56 ;  /* 0x0000001640387c2b */ /* 0x000fe40008000138 */
[----:B------:R-:W-:Y:S01]  /*2c20*/  DFMA R64, R30, UR16, R42 ;  /* 0x000000101e407c2b */ /* 0x000fe2000800002a */
[----:B------:R-:W5:Y:S01]  /*2c30*/  LDG.E.128.CONSTANT R40, desc[UR28][R40.64] ;  /* 0x0000001c28287981 */ /* 0x000f62000c1e9d00 */
        /* <DEDUP_REMOVED lines=13> */
[----:B------:R-:W-:Y:S02]  /*2d10*/  DFMA R6, -R30, UR22, R6 ;  /* 0x000000161e067c2b */ /* 0x000fe40008000106 */
[----:B------:R-:W-:Y:S02]  /*2d20*/  DFMA R84, R28, UR14, R66 ;  /* 0x0000000e1c547c2b */ /* 0x000fe40008000042 */
[----:B------:R-:W-:Y:S02]  /*2d30*/  DFMA R50, R30, UR4, R50 ;  /* 0x000000041e327c2b */ /* 0x000fe40008000032 */
[----:B------:R-:W-:Y:S02]  /*2d40*/  DFMA R66, R28, UR22, R96 ;  /* 0x000000161c427c2b */ /* 0x000fe40008000060 */
[C---:B------:R-:W-:Y:S02]  /*2d50*/  DFMA R92, -R30.reuse, UR14, R92 ;  /* 0x0000000e1e5c7c2b */ /* 0x040fe4000800015c */
[----:B------:R-:W-:-:S02]  /*2d60*/  DFMA R74, -R30, UR6, R74 ;  /* 0x000000061e4a7c2b */ /* 0x000fc4000800014a */
[C---:B------:R-:W-:Y:S02]  /*2d70*/  DFMA R62, -R30.reuse, UR18, R62 ;  /* 0x000000121e3e7c2b */ /* 0x040fe4000800013e */
[C---:B------:R-:W-:Y:S02]  /*2d80*/  DFMA R76, R30.reuse, UR18, R76 ;  /* 0x000000121e4c7c2b */ /* 0x040fe4000800004c */
[----:B------:R-:W-:Y:S02]  /*2d90*/  DFMA R78, R30, UR14, R78 ;  /* 0x0000000e1e4e7c2b */ /* 0x000fe4000800004e */
[----:B------:R-:W-:Y:S02]  /*2da0*/  DFMA R64, R28, UR18, R64 ;  /* 0x000000121c407c2b */ /* 0x000fe40008000040 */
[----:B------:R-:W-:Y:S02]  /*2db0*/  DFMA R48, R30, UR6, R48 ;  /* 0x000000061e307c2b */ /* 0x000fe40008000030 */
[----:B------:R-:W-:-:S02]  /*2dc0*/  DFMA R80, R28, UR6, R80 ;  /* 0x000000061c507c2b */ /* 0x000fc40008000050 */
[C---:B------:R-:W-:Y:S02]  /*2dd0*/  DFMA R94, -R28.reuse, UR22, R94 ;  /* 0x000000161c5e7c2b */ /* 0x040fe4000800015e */
[C---:B------:R-:W-:Y:S02]  /*2de0*/  DFMA R56, -R28.reuse, UR18, R56 ;  /* 0x000000121c387c2b */ /* 0x040fe40008000138 */
[C---:B------:R-:W-:Y:S02]  /*2df0*/  DFMA R30, -R28.reuse, UR14, R88 ;  /* 0x0000000e1c1e7c2b */ /* 0x040fe40008000158 */
[----:B------:R-:W-:Y:S01]  /*2e00*/  DFMA R50, -R28, UR6, R50 ;  /* 0x000000061c327c2b */ /* 0x000fe20008000132 */
[----:B------:R-:W-:Y:S01]  /*2e10*/  IADD3 R87, PT, PT, R87, UR30, RZ ;  /* 0x0000001e57577c10 */ /* 0x000fe2000fffe0ff */
[----:B--2---:R-:W-:Y:S02]  /*2e20*/  DADD R22, R22, UR24 ;  /* 0x0000001816167e29 */ /* 0x004fe40008000000 */
[----:B---3--:R-:W-:-:S02]  /*2e30*/  DFMA R58, R32, UR20, R58 ;  /* 0x00000014203a7c2b */ /* 0x008fc4000800003a */
[----:B------:R-:W-:-:S04]  /*2e40*/  DFMA R68, R32, UR16, R68 ;  /* 0x0000001020447c2b */ /* 0x000fc80008000044 */
[-C--:B------:R-:W-:Y:S02]  /*2e50*/  DFMA R6, R32, R22.reuse, R6 ;  /* 0x000000162006722b */ /* 0x080fe40000000006 */
[----:B------:R-:W-:Y:S02]  /*2e60*/  DFMA R22, R34, R22, R66 ;  /* 0x000000162216722b */ /* 0x000fe40000000042 */
[C---:B------:R-:W-:Y:S02]  /*2e70*/  DFMA R92, R32.reuse, UR16, R92 ;  /* 0x00000010205c7c2b */ /* 0x040fe4000800005c */
[C---:B------:R-:W-:Y:S02]  /*2e80*/  DFMA R74, R32.reuse, UR12, R74 ;  /* 0x0000000c204a7c2b */ /* 0x040fe4000800004a */
[C---:B------:R-:W-:Y:S02]  /*2e90*/  DFMA R66, R32.reuse, UR4, R70 ;  /* 0x0000000420427c2b */ /* 0x040fe40008000046 */
[----:B------:R-:W-:-:S02]  /*2ea0*/  DFMA R62, R32, UR20, R62 ;  /* 0x00000014203e7c2b */ /* 0x000fc4000800003e */
[----:B------:R-:W-:Y:S02]  /*2eb0*/  DFMA R88, R34, UR4, R14 ;  /* 0x0000000422587c2b */ /* 0x000fe4000800000e */
[C---:B------:R-:W-:Y:S02]  /*2ec0*/  DFMA R76, R32.reuse, UR12, R76 ;  /* 0x0000000c204c7c2b */ /* 0x040fe4000800004c */
[----:B------:R-:W-:Y:S02]  /*2ed0*/  DFMA R28, R32, UR4, R78 ;  /* 0x00000004201c7c2b */ /* 0x000fe4000800004e */
[C---:B------:R-:W-:Y:S02]  /*2ee0*/  DFMA R64, R34.reuse, UR20, R64 ;  /* 0x0000001422407c2b */ /* 0x040fe40008000040 */
[C---:B------:R-:W-:Y:S02]  /*2ef0*/  DFMA R14, R34.reuse, UR20, R52 ;  /* 0x00000014220e7c2b */ /* 0x040fe40008000034 */
[----:B------:R-:W-:-:S02]  /*2f00*/  DFMA R52, R34, UR22, R58 ;  /* 0x0000001622347c2b */ /* 0x000fc4000800003a */
[C---:B------:R-:W-:Y:S02]  /*2f10*/  DFMA R58, R34.reuse, UR18, R68 ;  /* 0x00000012223a7c2b */ /* 0x040fe40008000044 */
[C---:B------:R-:W-:Y:S01]  /*2f20*/  DFMA R84, R34.reuse, UR16, R84 ;  /* 0x0000001022547c2b */ /* 0x040fe20008000054 */
[----:B------:R-:W-:Y:S01]  /*2f30*/  VIADD R69, R55, UR11 ;  /* 0x0000000b37457c36 */ /* 0x000fe20008000000 */
[C---:B------:R-:W-:Y:S02]  /*2f40*/  DFMA R80, R34.reuse, UR12, R80 ;  /* 0x0000000c22507c2b */ /* 0x040fe40008000050 */
[C---:B------:R-:W-:Y:S02]  /*2f50*/  DFMA R94, R34.reuse, UR16, R94 ;  /* 0x00000010225e7c2b */ /* 0x040fe4000800005e */
[C---:B------:R-:W-:Y:S02]  /*2f60*/  DFMA R56, R34.reuse, UR12, R56 ;  /* 0x0000000c22387c2b */ /* 0x040fe40008000038 */
[C---:B------:R-:W-:Y:S01]  /*2f70*/  DFMA R30, R34.reuse, UR4, R30 ;  /* 0x00000004221e7c2b */ /* 0x040fe2000800001e */
[----:B------:R-:W-:Y:S01]  /*2f80*/  IMAD R2, R69, UR31, R0 ;  /* 0x0000001f45027c24 */ /* 0x000fe2000f8e0200 */
[----:B------:R-:W-:-:S02]  /*2f90*/  DFMA R92, -R34, UR18, R92 ;  /* 0x00000012225c7c2b */ /* 0x000fc4000800015c */
[C---:B------:R-:W-:Y:S02]  /*2fa0*/  DFMA R74, -R34.reuse, UR14, R74 ;  /* 0x0000000e224a7c2b */ /* 0x040fe4000800014a */
[C---:B------:R-:W-:Y:S02]  /*2fb0*/  DFMA R66, -R34.reuse, UR6, R66 ;  /* 0x0000000622427c2b */ /* 0x040fe40008000142 */
[C---:B------:R-:W-:Y:S02]  /*2fc0*/  DFMA R62, -R34.reuse, UR22, R62 ;  /* 0x00000016223e7c2b */ /* 0x040fe4000800013e */
[C---:B------:R-:W-:Y:S02]  /*2fd0*/  DFMA R78, R34.reuse, UR14, R76 ;  /* 0x0000000e224e7c2b */ /* 0x040fe4000800004c */
[----:B------:R-:W-:Y:S02]  /*2fe0*/  DFMA R28, R34, UR6, R28 ;  /* 0x00000006221c7c2b */ /* 0x000fe4000800001c */
[----:B----4-:R-:W-:-:S02]  /*2ff0*/  DADD R60, R60, UR24 ;  /* 0x000000183c3c7e29 */ /* 0x010fc40008000000 */
        /* <DEDUP_REMOVED lines=8> */
[----:B------:R-:W-:Y:S01]  /*3080*/  VIADD R69, R69, UR11 ;  /* 0x0000000b45457c36 */ /* 0x000fe20008000000 */
[C---:B------:R-:W-:Y:S01]  /*3090*/  IADD3 R33, P0, PT, R2.reuse, UR9, RZ ;  /* 0x0000000902217c10 */ /* 0x040fe2000ff1e0ff */
[-C--:B-----5:R-:W-:Y:S01]  /*30a0*/  DFMA R62, R40, R60.reuse, R62 ;  /* 0x0000003c283e722b */ /* 0x0a0fe2000000003e */
[--C-:B------:R-:W-:Y:S01]  /*30b0*/  IMAD R71, R87, UR27, R0.reuse ;  /* 0x0000001b57477c24 */ /* 0x100fe2000f8e0200 */
[----:B------:R-:W-:Y:S01]  /*30c0*/  DFMA R60, R42, R60, R34 ;  /* 0x0000003c2a3c722b */ /* 0x000fe20000000022 */
[----:B------:R-:W-:Y:S01]  /*30d0*/  LEA.HI.X.SX32 R2, R2, UR10, 0x1, P0 ;  /* 0x0000000a02027c11 */ /* 0x000fe200080f0eff */
[----:B------:R-:W-:Y:S01]  /*30e0*/  IMAD R34, R69, UR31, R0 ;  /* 0x0000001f45227c24 */ /* 0x000fe2000f8e0200 */
[----:B------:R-:W-:Y:S01]  /*30f0*/  LEA R32, P0, R33, UR32, 0x4 ;  /* 0x0000002021207c11 */ /* 0x000fe2000f8020ff */
[----:B------:R-:W-:-:S03]  /*3100*/  IMAD.WIDE R70, R71, 0x8, R4 ;  /* 0x0000000847467825 */ /* 0x000fc600078e0204 */
[----:B------:R-:W-:Y:S02]  /*3110*/  LEA.HI.X R33, R33, UR33, R2, 0x4, P0 ;  /* 0x0000002121217c11 */ /* 0x000fe400080f2402 */
[C---:B------:R-:W-:Y:S01]  /*3120*/  IADD3 R2, P0, PT, R34.reuse, UR9, RZ ;  /* 0x0000000922027c10 */ /* 0x040fe2000ff1e0ff */
[----:B------:R-:W2:Y:S03]  /*3130*/  LDG.E.64.CONSTANT R70, desc[UR28][R70.64] ;  /* 0x0000001c46467981 */ /* 0x000ea6000c1e9b00 */
[----:B------:R-:W-:Y:S02]  /*3140*/  LEA.HI.X.SX32 R35, R34, UR10, 0x1, P0 ;  /* 0x0000000a22237c11 */ /* 0x000fe400080f0eff */
[----:B------:R-:W-:Y:S01]  /*3150*/  LEA R56, P0, R2, UR32, 0x4 ;  /* 0x0000002002387c11 */ /* 0x000fe2000f8020ff */
[----:B------:R-:W-:-:S03]  /*3160*/  DFMA R76, R42, UR4, R16 ;  /* 0x000000042a4c7c2b */ /* 0x000fc60008000010 */
[----:B------:R-:W-:Y:S02]  /*3170*/  LEA.HI.X R57, R2, UR33, R35, 0x4, P0 ;  /* 0x0000002102397c11 */ /* 0x000fe400080f2423 */
[----:B------:R-:W3:Y:S01]  /*3180*/  LDG.E.128.CONSTANT R32, desc[UR28][R32.64] ;  /* 0x0000001c20207981 */ /* 0x000ee2000c1e9d00 */
[----:B------:R-:W-:-:S05]  /*3190*/  IADD3 R17, PT, PT, R87, UR30, RZ ;  /* 0x0000001e57117c10 */ /* 0x000fca000fffe0ff */
[----:B------:R-:W-:Y:S01]  /*31a0*/  IMAD R97, R17, UR27, R0 ;  /* 0x0000001b11617c24 */ /* 0x000fe2000f8e0200 */
[----:B------:R-:W-:-:S03]  /*31b0*/  DFMA R92, R40, UR20, R92 ;  /* 0x00000014285c7c2b */ /* 0x000fc6000800005c */
[----:B------:R-:W-:Y:S01]  /*31c0*/  IMAD.WIDE R96, R97, 0x8, R4 ;  /* 0x0000000861607825 */ /* 0x000fe200078e0204 */
[C---:B------:R-:W-:Y:S02]  /*31d0*/  DFMA R86, R40.reuse, UR16, R52 ;  /* 0x0000001028567c2b */ /* 0x040fe40008000034 */
[C---:B------:R-:W-:Y:S02]  /*31e0*/  DFMA R58, R40.reuse, UR12, R58 ;  /* 0x0000000c283a7c2b */ /* 0x040fe4000800003a */
[C---:B------:R-:W-:Y:S01]  /*31f0*/  DFMA R52, R40.reuse, UR4, R78 ;  /* 0x0000000428347c2b */ /* 0x040fe2000800004e */
[----:B------:R-:W4:Y:S01]  /*3200*/  LDG.E.64.CONSTANT R78, desc[UR28][R96.64] ;  /* 0x0000001c604e7981 */ /* 0x000f22000c1e9b00 */
[----:B------:R-:W-:Y:S02]  /*3210*/  DFMA R64, R40, UR4, R72 ;  /* 0x0000000428407c2b */ /* 0x000fe40008000048 */
[C---:B------:R-:W-:Y:S02]  /*3220*/  DFMA R72, -R42.reuse, UR22, R92 ;  /* 0x000000162a487c2b */ /* 0x040fe4000800015c */
[----:B------:R-:W-:-:S02]  /*3230*/  DFMA R92, R42, UR14, R58 ;  /* 0x0000000e2a5c7c2b */ /* 0x000fc4000800003a */
[----:B------:R-:W5:Y:S01]  /*3240*/  LDG.E.128.CONSTANT R56, desc[UR28][R56.64] ;  /* 0x0000001c38387981 */ /* 0x000f62000c1e9d00 */
[----:B------:R-:W-:Y:S02]  /*3250*/  DFMA R84, R42, UR20, R84 ;  /* 0x000000142a547c2b */ /* 0x000fe40008000054 */
[----:B------:R-:W-:Y:S02]  /*3260*/  DFMA R74, R40, UR16, R74 ;  /* 0x00000010284a7c2b */ /* 0x000fe4000800004a */
[----:B------:R-:W-:Y:S02]  /*3270*/  DFMA R80, R42, UR16, R80 ;  /* 0x000000102a507c2b */ /* 0x000fe40008000050 */
[C---:B------:R-:W-:Y:S02]  /*3280*/  DFMA R66, R40.reuse, UR12, R66 ;  /* 0x0000000c28427c2b */ /* 0x040fe40008000042 */
[C---:B------:R-:W-:Y:S02]  /*3290*/  DFMA R6, R40.reuse, UR20, R6 ;  /* 0x0000001428067c2b */ /* 0x040fe40008000006 */
[----:B------:R-:W-:-:S02]  /*32a0*/  DFMA R84, R40, UR22, R84 ;  /* 0x0000001628547c2b */ /* 0x000fc40008000054 */
[C---:B------:R-:W-:Y:S02]  /*32b0*/  DFMA R74, -R42.reuse, UR18, R74 ;  /* 0x000000122a4a7c2b */ /* 0x040fe4000800014a */
[C---:B------:R-:W-:Y:S02]  /*32c0*/  DFMA R88, R42.reuse, UR12, R88 ;  /* 0x0000000c2a587c2b */ /* 0x040fe40008000058 */
[C---:B------:R-:W-:Y:S02]  /*32d0*/  DFMA R22, R42.reuse, UR20, R22 ;  /* 0x000000142a167c2b */ /* 0x040fe40008000016 */
[C---:B------:R-:W-:Y:S02]  /*32e0*/  DFMA R14, R42.reuse, UR16, R14 ;  /* 0x000000102a0e7c2b */ /* 0x040fe4000800000e */
[----:B------:R-:W-:Y:S02]  /*32f0*/  DFMA R94, R42, UR12, R94 ;  /* 0x0000000c2a5e7c2b */ /* 0x000fe4000800005e */
[----:B------:R-:W-:-:S02]  /*3300*/  DFMA R80, R40, UR18, R80 ;  /* 0x0000001228507c2b */ /* 0x000fc40008000050 */
[C---:B------:R-:W-:Y:S02]  /*3310*/  DFMA R54, R42.reuse, UR4, R54 ;  /* 0x000000042a367c2b */ /* 0x040fe40008000036 */
[C---:B------:R-:W-:Y:S02]  /*3320*/  DFMA R66, -R42.reuse, UR14, R66 ;  /* 0x0000000e2a427c2b */ /* 0x040fe40008000142 */
[C---:B------:R-:W-:Y:S02]  /*3330*/  DFMA R64, -R42.reuse, UR6, R64 ;  /* 0x000000062a407c2b */ /* 0x040fe40008000140 */
        /* <DEDUP_REMOVED lines=9> */
[----:B--2---:R-:W-:Y:S02]  /*33d0*/  DADD R70, R70, UR24 ;  /* 0x0000001846467e29 */ /* 0x004fe40008000000 */
[----:B---3--:R-:W-:-:S06]  /*33e0*/  DFMA R8, R32, UR4, R8 ;  /* 0x0000000420087c2b */ /* 0x008fcc0008000008 */
[-C--:B------:R-:W-:Y:S02]  /*33f0*/  DFMA R72, R32, R70.reuse, R72 ;  /* 0x000000462048722b */ /* 0x080fe40000000048 */
[----:B------:R-:W-:Y:S02]  /*3400*/  DFMA R70, R34, R70, R84 ;  /* 0x000000462246722b */ /* 0x000fe40000000054 */
[----:B------:R-:W-:Y:S02]  /*3410*/  DFMA R84, R32, UR20, R74 ;  /* 0x0000001420547c2b */ /* 0x000fe4000800004a */
[C---:B------:R-:W-:Y:S02]  /*3420*/  DFMA R74, R34.reuse, UR20, R80 ;  /* 0x00000014224a7c2b */ /* 0x040fe40008000050 */
[----:B------:R-:W-:Y:S02]  /*3430*/  DFMA R80, R34, UR4, R24 ;  /* 0x0000000422507c2b */ /* 0x000fe40008000018 */
[----:B------:R-:W-:-:S02]  /*3440*/  DFMA R24, R32, UR20, R62 ;  /* 0x0000001420187c2b */ /* 0x000fc4000800003e */
[----:B------:R-:W-:Y:S02]  /*3450*/  DFMA R62, -R34, UR6, R8 ;  /* 0x00000006223e7c2b */ /* 0x000fe40008000108 */
        /* <DEDUP_REMOVED lines=14> */
[C---:B------:R-:W-:Y:S02]  /*3540*/  DFMA R24, R34.reuse, UR22, R24 ;  /* 0x0000001622187c2b */ /* 0x040fe40008000018 */
[C---:B------:R-:W-:Y:S02]  /*3550*/  DFMA R6, R34.reuse, UR18, R6 ;  /* 0x0000001222067c2b */ /* 0x040fe40008000006 */
[----:B------:R-:W-:-:S02]  /*3560*/  DFMA R8, R34, UR14, R8 ;  /* 0x0000000e22087c2b */ /* 0x000fc40008000008 */
[----:B------:R-:W-:Y:S02]  /*3570*/  DFMA R40, R34, UR6, R40 ;  /* 0x0000000622287c2b */ /* 0x000fe40008000028 */
[----:B----4-:R-:W-:Y:S02]  /*3580*/  DADD R78, R78, UR24 ;  /* 0x000000184e4e7e29 */ /* 0x010fe40008000000 */
        /* <DEDUP_REMOVED lines=8> */
[----:B------:R-:W-:Y:S01]  /*3610*/  VIADD R33, R69, UR11 ;  /* 0x0000000b45217c36 */ /* 0x000fe20008000000 */
[-C--:B-----5:R-:W-:Y:S02]  /*3620*/  DFMA R84, R56, R78.reuse, R84 ;  /* 0x0000004e3854722b */ /* 0x0a0fe40000000054 */
[----:B------:R-:W-:Y:S01]  /*3630*/  DFMA R78, R58, R78, R34 ;  /* 0x0000004e3a4e722b */ /* 0x000fe20000000022 */
[----:B------:R-:W-:Y:S01]  /*3640*/  IMAD R16, R33, UR31, R0 ;  /* 0x0000001f21107c24 */ /* 0x000fe2000f8e0200 */
[----:B------:R-:W-:Y:S01]  /*3650*/  IADD3 R35, PT, PT, R17, UR30, RZ ;  /* 0x0000001e11237c10 */ /* 0x000fe2000fffe0ff */
[----:B------:R-:W-:-:S03]  /*3660*/  DFMA R10, R56, UR4, R10 ;  /* 0x00000004380a7c2b */ /* 0x000fc6000800000a */
[C---:B------:R-:W-:Y:S01]  /*3670*/  IADD3 R2, P0, PT, R16.reuse, UR9, RZ ;  /* 0x0000000910027c10 */ /* 0x040fe2000ff1e0ff */
[----:B------:R-:W-:Y:S01]  /*3680*/  IMAD R75, R35, UR27, R0 ;  /* 0x0000001b234b7c24 */ /* 0x000fe2000f8e0200 */
[----:B------:R-:W-:Y:S02]  /*3690*/  DFMA R68, R58, UR4, R12 ;  /* 0x000000043a447c2b */ /* 0x000fe4000800000c */
[----:B------:R-:W-:Y:S01]  /*36a0*/  LEA.HI.X.SX32 R13, R16, UR10, 0x1, P0 ;  /* 0x0000000a100d7c11 */ /* 0x000fe200080f0eff */
[----:B------:R-:W-:Y:S01]  /*36b0*/  IMAD.WIDE R74, R75, 0x8, R4 ;  /* 0x000000084b4a7825 */ /* 0x000fe200078e0204 */
[C---:B------:R-:W-:Y:S01]  /*36c0*/  LEA R12, P0, R2.reuse, UR32, 0x4 ;  /* 0x00000020020c7c11 */ /* 0x040fe2000f8020ff */
[----:B------:R-:W-:Y:S02]  /*36d0*/  DFMA R8, R56, UR4, R8 ;  /* 0x0000000438087c2b */ /* 0x000fe40008000008 */
[----:B------:R-:W-:Y:S01]  /*36e0*/  VIADD R33, R33, UR11 ;  /* 0x0000000b21217c36 */ /* 0x000fe20008000000 */
[----:B------:R-:W-:Y:S01]  /*36f0*/  LEA.HI.X R13, R2, UR33, R13, 0x4, P0 ;  /* 0x00000021020d7c11 */ /* 0x000fe200080f240d */
[----:B------:R-:W2:Y:S01]  /*3700*/  LDG.E.64.CONSTANT R74, desc[UR28][R74.64] ;  /* 0x0000001c4a4a7981 */ /* 0x000ea2000c1e9b00 */
[----:B------:R-:W-:Y:S01]  /*3710*/  DFMA R86, -R58, UR6, R10 ;  /* 0x000000063a567c2b */ /* 0x000fe2000800010a */
[----:B------:R-:W-:Y:S01]  /*3720*/  IMAD R2, R33, UR31, R0 ;  /* 0x0000001f21027c24 */ /* 0x000fe2000f8e0200 */
[----:B------:R-:W-:-:S02]  /*3730*/  DFMA R92, R56, UR20, R66 ;  /* 0x00000014385c7c2b */ /* 0x000fc40008000042 */
[C---:B------:R-:W-:Y:S02]  /*3740*/  DFMA R10, R56.reuse, UR16, R24 ;  /* 0x00000010380a7c2b */ /* 0x040fe40008000018 */
[----:B------:R-:W-:Y:S02]  /*3750*/  DFMA R66, R56, UR12, R62 ;  /* 0x0000000c38427c2b */ /* 0x000fe4000800003e */
[----:B------:R-:W-:Y:S01]  /*3760*/  DFMA R24, R58, UR16, R60 ;  /* 0x000000103a187c2b */ /* 0x000fe2000800003c */
[----:B------:R0:W3:Y:S01]  /*3770*/  LDG.E.128.CONSTANT R60, desc[UR28][R12.64] ;  /* 0x0000001c0c3c7981 */ /* 0x0000e2000c1e9d00 */
[C---:B------:R-:W-:Y:S02]  /*3780*/  DFMA R72, R56.reuse, UR20, R72 ;  /* 0x0000001438487c2b */ /* 0x040fe40008000048 */
[----:B------:R-:W-:Y:S02]  /*3790*/  DFMA R64, R56, UR16, R64 ;  /* 0x0000001038407c2b */ /* 0x000fe40008000040 */
[----:B0-----:R-:W-:Y:S01]  /*37a0*/  DFMA R12, R58, UR6, R8 ;  /* 0x000000063a0c7c2b */ /* 0x001fe20008000008 */
[----:B------:R-:W-:-:S04]  /*37b0*/  IADD3 R9, P0, PT, R2, UR9, RZ ;  /* 0x0000000902097c10 */ /* 0x000fc8000ff1e0ff */
[----:B------:R-:W-:Y:S02]  /*37c0*/  LEA.HI.X.SX32 R2, R2, UR10, 0x1, P0 ;  /* 0x0000000a02027c11 */ /* 0x000fe400080f0eff */
[----:B------:R-:W-:Y:S01]  /*37d0*/  LEA R8, P0, R9, UR32, 0x4 ;  /* 0x0000002009087c11 */ /* 0x000fe2000f8020ff */
[----:B------:R-:W-:-:S03]  /*37e0*/  DFMA R96, R58, UR22, R72 ;  /* 0x000000163a607c2b */ /* 0x000fc60008000048 */
[----:B------:R-:W-:Y:S01]  /*37f0*/  LEA.HI.X R9, R9, UR33, R2, 0x4, P0 ;  /* 0x0000002109097c11 */ /* 0x000fe200080f2402 */
[----:B------:R-:W-:Y:S02]  /*3800*/  DFMA R72, -R58, UR18, R64 ;  /* 0x000000123a487c2b */ /* 0x000fe40008000140 */
[----:B------:R-:W-:Y:S02]  /*3810*/  DFMA R64, R56, UR12, R6 ;  /* 0x0000000c38407c2b */ /* 0x000fe40008000006 */
[----:B------:R-:W-:Y:S01]  /*3820*/  DFMA R6, R58, UR18, R10 ;  /* 0x000000123a067c2b */ /* 0x000fe2000800000a */
[----:B------:R-:W4:Y:S01]  /*3830*/  LDG.E.128.CONSTANT R8, desc[UR28][R8.64] ;  /* 0x0000001c08087981 */ /* 0x000f22000c1e9d00 */
[----:B------:R-:W-:-:S05]  /*3840*/  IADD3 R35, PT, PT, R35, UR30, RZ ;  /* 0x0000001e23237c10 */ /* 0x000fca000fffe0ff */
[----:B------:R-:W-:-:S04]  /*3850*/  IMAD R17, R35, UR27, R0 ;  /* 0x0000001b23117c24 */ /* 0x000fc8000f8e0200 */
[----:B------:R-:W-:Y:S01]  /*3860*/  IMAD.WIDE R16, R17, 0x8, R4 ;  /* 0x0000000811107825 */ /* 0x000fe200078e0204 */
[----:B------:R-:W-:-:S05]  /*3870*/  IADD3 R33, PT, PT, R33, UR11, RZ ;  /* 0x0000000b21217c10 */ /* 0x000fca000fffe0ff */
[----:B------:R-:W5:Y:S01]  /*3880*/  LDG.E.64.CONSTANT R16, desc[UR28][R16.64] ;  /* 0x0000001c10107981 */ /* 0x000f62000c1e9b00 */
[----:B------:R-:W-:Y:S01]  /*3890*/  IMAD R33, R33, UR31, R0 ;  /* 0x0000001f21217c24 */ /* 0x000fe2000f8e0200 */
[----:B------:R-:W-:Y:S01]  /*38a0*/  DFMA R80, R58, UR12, R80 ;  /* 0x0000000c3a507c2b */ /* 0x000fe20008000050 */
[----:B------:R-:W-:-:S03]  /*38b0*/  VIADD R35, R35, UR30 ;  /* 0x0000001e23237c36 */ /* 0x000fc60008000000 */
[----:B------:R-:W-:Y:S01]  /*38c0*/  IADD3 R2, P0, PT, R33, UR9, RZ ;  /* 0x0000000921027c10 */ /* 0x000fe2000ff1e0ff */
[----:B------:R-:W-:-:S03]  /*38d0*/  IMAD R35, R35, UR27, R0 ;  /* 0x0000001b23237c24 */ /* 0x000fc6000f8e0200 */
[----:B------:R-:W-:Y:S02]  /*38e0*/  LEA.HI.X.SX32 R33, R33, UR10, 0x1, P0 ;  /* 0x0000000a21217c11 */ /* 0x000fe400080f0eff */
[C---:B------:R-:W-:Y:S01]  /*38f0*/  LEA R32, P0, R2.reuse, UR32, 0x4 ;  /* 0x0000002002207c11 */ /* 0x040fe2000f8020ff */
[C---:B------:R-:W-:Y:S02]  /*3900*/  DFMA R70, R58.reuse, UR20, R70 ;  /* 0x000000143a467c2b */ /* 0x040fe40008000046 */
[C---:B------:R-:W-:Y:S01]  /*3910*/  DFMA R88, R58.reuse, UR20, R88 ;  /* 0x000000143a587c2b */ /* 0x040fe20008000058 */
[----:B------:R-:W-:Y:S01]  /*3920*/  LEA.HI.X R33, R2, UR33, R33, 0x4, P0 ;  /* 0x0000002102217c11 */ /* 0x000fe200080f2421 */
[C---:B------:R-:W-:Y:S02]  /*3930*/  DFMA R76, R58.reuse, UR16, R76 ;  /* 0x000000103a4c7c2b */ /* 0x040fe4000800004c */
[C---:B------:R-:W-:Y:S02]  /*3940*/  DFMA R92, -R58.reuse, UR22, R92 ;  /* 0x000000163a5c7c2b */ /* 0x040fe4000800015c */
[----:B------:R-:W-:-:S02]  /*3950*/  DFMA R66, -R58, UR14, R66 ;  /* 0x0000000e3a427c2b */ /* 0x000fc40008000142 */
[C---:B------:R-:W-:Y:S02]  /*3960*/  DFMA R22, R58.reuse, UR12, R22 ;  /* 0x0000000c3a167c2b */ /* 0x040fe40008000016 */
[C---:B------:R-:W-:Y:S02]  /*3970*/  DFMA R64, R58.reuse, UR14, R64 ;  /* 0x0000000e3a407c2b */ /* 0x040fe40008000040 */
[----:B------:R-:W-:Y:S02]  /*3980*/  DFMA R14, R58, UR4, R14 ;  /* 0x000000043a0e7c2b */ /* 0x000fe4000800000e */
[C---:B------:R-:W-:Y:S01]  /*3990*/  DFMA R58, R56.reuse, UR14, R80 ;  /* 0x0000000e383a7c2b */ /* 0x040fe20008000050 */
[----:B------:R-:W-:Y:S02]  /*39a0*/  IMAD.WIDE R80, R35, 0x8, R4 ;  /* 0x0000000823507825 */ /* 0x000fe400078e0204 */
[----:B------:R-:W5:Y:S04]  /*39b0*/  LDG.E.128.CONSTANT R32, desc[UR28][R32.64] ;  /* 0x0000001c20207981 */ /* 0x000f68000c1e9d00 */
[----:B------:R-:W5:Y:S01]  /*39c0*/  LDG.E.64.CONSTANT R80, desc[UR28][R80.64] ;  /* 0x0000001c50507981 */ /* 0x000f62000c1e9b00 */
[----:B------:R-:W-:-:S02]  /*39d0*/  DFMA R68, R56, UR6, R68 ;  /* 0x0000000638447c2b */ /* 0x000fc40008000044 */
[C---:B------:R-:W-:Y:S02]  /*39e0*/  DFMA R88, R56.reuse, UR22, R88 ;  /* 0x0000001638587c2b */ /* 0x040fe40008000058 */
[C---:B------:R-:W-:Y:S02]  /*39f0*/  DFMA R70, -R56.reuse, UR22, R70 ;  /* 0x0000001638467c2b */ /* 0x040fe40008000146 */
[C---:B------:R-:W-:Y:S02]  /*3a00*/  DFMA R76, R56.reuse, UR18, R76 ;  /* 0x00000012384c7c2b */ /* 0x040fe4000800004c */
[C---:B------:R-:W-:Y:S02]  /*3a10*/  DFMA R24, -R56.reuse, UR18, R24 ;  /* 0x0000001238187c2b */ /* 0x040fe40008000118 */
[C---:B------:R-:W-:Y:S02]  /*3a20*/  DFMA R22, -R56.reuse, UR14, R22 ;  /* 0x0000000e38167c2b */ /* 0x040fe40008000116 */
[----:B------:R-:W-:Y:S01]  /*3a30*/  DFMA R14, -R56, UR6, R14 ;  /* 0x00000006380e7c2b */ /* 0x000fe2000800010e */
[----:B------:R-:W-:Y:S01]  /*3a40*/  VIADD R91, R91, UR11 ;  /* 0x0000000b5b5b7c36 */ /* 0x000fe20008000000 */
[----:B------:R-:W-:Y:S01]  /*3a50*/  UIMAD UR9, UR11, 0x13, UR8 ;  /* 0x000000130b0978a4 */ /* 0x000fe2000f8e0208 */
[----:B--2---:R-:W-:-:S02]  /*3a60*/  DADD R74, R74, UR24 ;  /* 0x000000184a4a7e29 */ /* 0x004fc40008000000 */
[C---:B---3--:R-:W-:Y:S02]  /*3a70*/  DFMA R86, R60.reuse, UR12, R86 ;  /* 0x0000000c3c567c2b */ /* 0x048fe40008000056 */
[----:B------:R-:W-:Y:S02]  /*3a80*/  DFMA R18, R60, UR4, R18 ;  /* 0x000000043c127c2b */ /* 0x000fe40008000012 */
[----:B------:R-:W-:Y:S02]  /*3a90*/  DFMA R78, R62, UR20, R78 ;  /* 0x000000143e4e7c2b */ /* 0x000fe4000800004e */
[-C--:B------:R-:W-:Y:S02]  /*3aa0*/  DFMA R56, R60, R74.reuse, R92 ;  /* 0x0000004a3c38722b */ /* 0x080fe4000000005c */
[C---:B------:R-:W-:Y:S02]  /*3ab0*/  DFMA R4, R62.reuse, R74, R88 ;  /* 0x0000004a3e04722b */ /* 0x040fe40000000058 */
[----:B------:R-:W-:-:S02]  /*3ac0*/  DFMA R68, R62, UR12, R68 ;  /* 0x0000000c3e447c2b */ /* 0x000fc40008000044 */
[----:B------:R-:W-:Y:S02]  /*3ad0*/  DFMA R74, R62, UR4, R20 ;  /* 0x000000043e4a7c2b */ /* 0x000fe40008000014 */
[C---:B------:R-:W-:Y:S02]  /*3ae0*/  DFMA R72, R60.reuse, UR20, R72 ;  /* 0x000000143c487c2b */ /* 0x040fe40008000048 */
[----:B------:R-:W-:Y:S02]  /*3af0*/  DFMA R20, R60, UR16, R66 ;  /* 0x000000103c147c2b */ /* 0x000fe40008000042 */
[----:B------:R-:W-:Y:S02]  /*3b00*/  DFMA R66, -R62, UR14, R86 ;  /* 0x0000000e3e427c2b */ /* 0x000fe40008000156 */
[C---:B------:R-:W-:Y:S02]  /*3b10*/  DFMA R96, R60.reuse, UR16, R96 ;  /* 0x000000103c607c2b */ /* 0x040fe40008000060 */
[----:B------:R-:W-:-:S02]  /*3b20*/  DFMA R84, R60, UR20, R84 ;  /* 0x000000143c547c2b */ /* 0x000fc40008000054 */
[C---:B------:R-:W-:Y:S02]  /*3b30*/  DFMA R92, R60.reuse, UR12, R6 ;  /* 0x0000000c3c5c7c2b */ /* 0x040fe40008000006 */
[----:B------:R-:W-:Y:S02]  /*3b40*/  DFMA R86, R60, UR4, R64 ;  /* 0x000000043c567c2b */ /* 0x000fe40008000040 */
[----:B------:R-:W-:Y:S02]  /*3b50*/  DFMA R64, -R62, UR6, R18 ;  /* 0x000000063e407c2b */ /* 0x000fe40008000112 */
[----:B------:R-:W-:Y:S02]  /*3b60*/  DFMA R18, -R60, UR22, R78 ;  /* 0x000000163c127c2b */ /* 0x000fe4000800014e */
[----:B------:R-:W-:Y:S02]  /*3b70*/  DFMA R58, R62, UR16, R58 ;  /* 0x000000103e3a7c2b */ /* 0x000fe4000800003a */
[----:B------:R-:W-:-:S02]  /*3b80*/  DFMA R68, R60, UR14, R68 ;  /* 0x0000000e3c447c2b */ /* 0x000fc40008000044 */
[C---:B------:R-:W-:Y:S02]  /*3b90*/  DFMA R88, -R62.reuse, UR22, R72 ;  /* 0x000000163e587c2b */ /* 0x040fe40008000148 */
[C---:B------:R-:W-:Y:S02]  /*3ba0*/  DFMA R6, R62.reuse, UR12, R24 ;  /* 0x0000000c3e067c2b */ /* 0x040fe40008000018 */
[C---:B------:R-:W-:Y:S02]  /*3bb0*/  DFMA R72, -R62.reuse, UR18, R20 ;  /* 0x000000123e487c2b */ /* 0x040fe40008000114 */
[C---:B------:R-:W-:Y:S02]  /*3bc0*/  DFMA R70, R62.reuse, UR16, R70 ;  /* 0x000000103e467c2b */ /* 0x040fe40008000046 */
[C---:B------:R-:W-:Y:S02]  /*3bd0*/  DFMA R96, R62.reuse, UR18, R96 ;  /* 0x000000123e607c2b */ /* 0x040fe40008000060 */
[----:B------:R-:W-:-:S02]  /*3be0*/  DFMA R84, R62, UR22, R84 ;  /* 0x000000163e547c2b */ /* 0x000fc40008000054 */
[C---:B------:R-:W-:Y:S02]  /*3bf0*/  DFMA R76, R62.reuse, UR20, R76 ;  /* 0x000000143e4c7c2b */ /* 0x040fe4000800004c */
[C---:B------:R-:W-:Y:S02]  /*3c00*/  DFMA R24, R62.reuse, UR14, R92 ;  /* 0x0000000e3e187c2b */ /* 0x040fe4000800005c */
[C---:B------:R-:W-:Y:S02]  /*3c10*/  DFMA R22, R62.reuse, UR4, R22 ;  /* 0x000000043e167c2b */ /* 0x040fe40008000016 */
[----:B------:R-:W-:Y:S02]  /*3c20*/  DFMA R20, R62, UR6, R86 ;  /* 0x000000063e147c2b */ /* 0x000fe40008000056 */
[----:B------:R-:W-:Y:S02]  /*3c30*/  DFMA R62, R60, UR6, R74 ;  /* 0x000000063c3e7c2b */ /* 0x000fe4000800004a */
[----:B----4-:R-:W-:-:S02]  /*3c40*/  DFMA R74, R10, UR16, R18 ;  /* 0x000000100a4a7c2b */ /* 0x010fc40008000012 */
[----:B------:R-:W-:Y:S02]  /*3c50*/  DFMA R58, R60, UR18, R58 ;  /* 0x000000123c3a7c2b */ /* 0x000fe4000800003a */
[----:B------:R-:W-:Y:S02]  /*3c60*/  DFMA R68, R10, UR16, R68 ;  /* 0x000000100a447c2b */ /* 0x000fe40008000044 */
[----:B------:R-:W-:Y:S02]  /*3c70*/  DFMA R6, -R60, UR14, R6 ;  /* 0x0000000e3c067c2b */ /* 0x000fe40008000106 */
[C---:B------:R-:W-:Y:S02]  /*3c80*/  DFMA R18, R8.reuse, UR20, R56 ;  /* 0x0000001408127c2b */ /* 0x040fe40008000038 */
[----:B------:R-:W-:Y:S02]  /*3c90*/  DFMA R56, R8, UR16, R66 ;  /* 0x0000001008387c2b */ /* 0x000fe40008000042 */
[----:B------:R-:W-:-:S02]  /*3ca0*/  DFMA R66, R10, UR4, R38 ;  /* 0x000000040a427c2b */ /* 0x000fc40008000026 */
[----:B------:R-:W-:Y:S02]  /*3cb0*/  DFMA R38, -R8, UR18, R74 ;  /* 0x0000001208267c2b */ /* 0x000fe4000800014a */
[----:B------:R-:W-:Y:S02]  /*3cc0*/  DFMA R74, R10, UR20, R58 ;  /* 0x000000140a4a7c2b */ /* 0x000fe4000800003a */
[----:B------:R-:W-:Y:S02]  /*3cd0*/  DFMA R70, -R60, UR18, R70 ;  /* 0x000000123c467c2b */ /* 0x000fe40008000146 */
[----:B------:R-:W-:Y:S01]  /*3ce0*/  DFMA R58, R8, UR18, R68 ;  /* 0x00000012083a7c2b */ /* 0x000fe20008000044 */
[C---:B------:R-:W-:Y:S01]  /*3cf0*/  IMAD R69, R91.reuse, UR31, R0 ;  /* 0x0000001f5b457c24 */ /* 0x040fe2000f8e0200 */
[----:B------:R-:W-:Y:S01]  /*3d00*/  IADD3 R91, PT, PT, R91, UR11, RZ ;  /* 0x0000000b5b5b7c10 */ /* 0x000fe2000fffe0ff */
[----:B------:R-:W-:Y:S02]  /*3d10*/  DFMA R6, R10, UR4, R6 ;  /* 0x000000040a067c2b */ /* 0x000fe40008000006 */
[----:B------:R-:W-:-:S02]  /*3d20*/  DFMA R76, R60, UR22, R76 ;  /* 0x000000163c4c7c2b */ /* 0x000fc4000800004c */
[----:B------:R-:W-:Y:S01]  /*3d30*/  VIADD R101, R91, UR11 ;  /* 0x0000000b5b657c36 */ /* 0x000fe20008000000 */
[----:B------:R-:W-:Y:S02]  /*3d40*/  DFMA R22, -R60, UR6, R22 ;  /* 0x000000063c167c2b */ /* 0x000fe40008000116 */
[----:B-----5:R-:W-:Y:S02]  /*3d50*/  DADD R16, R16, UR24 ;  /* 0x0000001810107e29 */ /* 0x020fe40008000000 */
[C---:B------:R-:W-:Y:S02]  /*3d60*/  DFMA R70, R10.reuse, UR12, R70 ;  /* 0x0000000c0a467c2b */ /* 0x040fe40008000046 */
[C---:B------:R-:W-:Y:S02]  /*3d70*/  DFMA R4, R10.reuse, UR20, R4 ;  /* 0x000000140a047c2b */ /* 0x040fe40008000004 */
[----:B------:R-:W-:Y:S02]  /*3d80*/  DFMA R62, R10, UR12, R62 ;  /* 0x0000000c0a3e7c2b */ /* 0x000fe4000800003e */
[----:B------:R-:W-:-:S02]  /*3d90*/  DFMA R60, R8, UR12, R64 ;  /* 0x0000000c083c7c2b */ /* 0x000fc40008000040 */
[C---:B------:R-:W-:Y:S02]  /*3da0*/  DFMA R64, R8.reuse, UR4, R26 ;  /* 0x0000000408407c2b */ /* 0x040fe4000800001a */
[C---:B------:R-:W-:Y:S01]  /*3db0*/  DFMA R26, -R8.reuse, UR6, R6 ;  /* 0x00000006081a7c2b */ /* 0x040fe20008000106 */
[----:B------:R-:W-:Y:S01]  /*3dc0*/  IADD3 R7, PT, PT, R101, UR11, RZ ;  /* 0x0000000b65077c10 */ /* 0x000fe2000fffe0ff */
[C---:B------:R-:W-:Y:S02]  /*3dd0*/  DFMA R96, R8.reuse, UR12, R96 ;  /* 0x0000000c08607c2b */ /* 0x040fe40008000060 */
[C---:B------:R-:W-:Y:S02]  /*3de0*/  DFMA R84, R8.reuse, UR16, R84 ;  /* 0x0000001008547c2b */ /* 0x040fe40008000054 */
[C---:B------:R-:W-:Y:S02]  /*3df0*/  DFMA R78, -R8.reuse, UR14, R70 ;  /* 0x0000000e084e7c2b */ /* 0x040fe40008000146 */
[----:B------:R-:W-:-:S02]  /*3e00*/  DFMA R4, -R8, UR22, R4 ;  /* 0x0000001608047c2b */ /* 0x000fc40008000104 */
[C---:B------:R-:W-:Y:S02]  /*3e10*/  DFMA R72, R8.reuse, UR20, R72 ;  /* 0x0000001408487c2b */ /* 0x040fe40008000048 */
[C---:B------:R-:W-:Y:S02]  /*3e20*/  DFMA R62, R8.reuse, UR14, R62 ;  /* 0x0000000e083e7c2b */ /* 0x040fe4000800003e */
[C---:B------:R-:W-:Y:S02]  /*3e30*/  DFMA R66, R8.reuse, UR6, R66 ;  /* 0x0000000608427c2b */ /* 0x040fe40008000042 */
[C---:B------:R-:W-:Y:S02]  /*3e40*/  DFMA R88, R8.reuse, R16, R88 ;  /* 0x000000100858722b */ /* 0x040fe40000000058 */
[C---:B------:R-:W-:Y:S02]  /*3e50*/  DFMA R24, R8.reuse, UR4, R24 ;  /* 0x0000000408187c2b */ /* 0x040fe40008000018 */
[----:B------:R-:W-:Y:S01]  /*3e60*/  DFMA R74, R8, UR22, R74 ;  /* 0x00000016084a7c2b */ /* 0x000fe2000800004a */
[----:B------:R-:W-:-:S05]  /*3e70*/  VIADD R9, R7, UR11 ;  /* 0x0000000b07097c36 */ /* 0x000fca0008000000 */
[----:B------:R-:W-:Y:S01]  /*3e80*/  IADD3 R99, PT, PT, R9, UR11, RZ ;  /* 0x0000000b09637c10 */ /* 0x000fe2000fffe0ff */
[----:B------:R-:W-:Y:S01]  /*3e90*/  IMAD R87, R91, UR31, R0 ;  /* 0x0000001f5b577c24 */ /* 0x000fe2000f8e0200 */
[C---:B------:R-:W-:Y:S02]  /*3ea0*/  DFMA R18, R10.reuse, UR22, R18 ;  /* 0x000000160a127c2b */ /* 0x040fe40008000012 */
[----:B------:R-:W-:Y:S01]  /*3eb0*/  IADD3 R95, PT, PT, R99, UR11, RZ ;  /* 0x0000000b635f7c10 */ /* 0x000fe2000fffe0ff */
[C---:B------:R-:W-:Y:S01]  /*3ec0*/  DFMA R96, R10.reuse, UR14, R96 ;  /* 0x0000000e0a607c2b */ /* 0x040fe20008000060 */
[----:B------:R-:W-:Y:S01]  /*3ed0*/  IMAD.WIDE R68, R69, 0x10, R46 ;  /* 0x0000001045447825 */ /* 0x000fe200078e022e */
[C---:B------:R-:W-:Y:S02]  /*3ee0*/  DFMA R84, R10.reuse, UR18, R84 ;  /* 0x000000120a547c2b */ /* 0x040fe40008000054 */
[C---:B------:R-:W-:Y:S02]  /*3ef0*/  DFMA R56, -R10.reuse, UR18, R56 ;  /* 0x000000120a387c2b */ /* 0x040fe40008000138 */
[----:B------:R-:W-:-:S02]  /*3f00*/  DFMA R60, -R10, UR14, R60 ;  /* 0x0000000e0a3c7c2b */ /* 0x000fc4000800013c */
[C---:B------:R-:W-:Y:S01]  /*3f10*/  DFMA R64, -R10.reuse, UR6, R64 ;  /* 0x000000060a407c2b */ /* 0x040fe20008000140 */
[----:B------:R-:W-:Y:S01]  /*3f20*/  IMAD.WIDE R86, R87, 0x10, R46 ;  /* 0x0000001057567825 */ /* 0x000fe200078e022e */
[----:B------:R-:W-:Y:S01]  /*3f30*/  IADD3 R93, PT, PT, R95, UR11, RZ ;  /* 0x0000000b5f5d7c10 */ /* 0x000fe2000fffe0ff */
[----:B------:R-:W-:Y:S02]  /*3f40*/  DFMA R76, R10, R16, R76 ;  /* 0x000000100a4c722b */ /* 0x000fe4000000004c */
[----:B------:R-:W-:Y:S01]  /*3f50*/  VIADD R17, R3, UR8 ;  /* 0x0000000803117c36 */ /* 0x000fe20008000000 */
[----:B------:R0:W-:Y:S01]  /*3f60*/  STG.E.128 desc[UR28][R68.64], R48 ;  /* 0x0000003044007986 */ /* 0x0001e2000c101d1c */
[----:B------:R-:W-:Y:S01]  /*3f70*/  IADD3 R91, PT, PT, R93, UR11, RZ ;  /* 0x0000000b5d5b7c10 */ /* 0x000fe2000fffe0ff */
[----:B------:R-:W-:Y:S01]  /*3f80*/  DFMA R88, R32, UR20, R88 ;  /* 0x0000001420587c2b */ /* 0x000fe20008000058 */
[----:B------:R-:W-:Y:S01]  /*3f90*/  VIADD R71, R83, UR8 ;  /* 0x0000000853477c36 */ /* 0x000fe20008000000 */
[----:B------:R1:W-:Y:S01]  /*3fa0*/  STG.E.128 desc[UR28][R86.64], R28 ;  /* 0x0000001c56007986 */ /* 0x0003e2000c101d1c */
[----:B------:R-:W-:-:S02]  /*3fb0*/  DADD R80, R80, UR24 ;  /* 0x0000001850507e29 */ /* 0x000fc40008000000 */
[C---:B------:R-:W-:Y:S02]  /*3fc0*/  DFMA R96, R32.reuse, UR4, R96 ;  /* 0x0000000420607c2b */ /* 0x040fe40008000060 */
[C---:B------:R-:W-:Y:S02]  /*3fd0*/  DFMA R84, R32.reuse, UR12, R84 ;  /* 0x0000000c20547c2b */ /* 0x040fe40008000054 */
[C---:B------:R-:W-:Y:S02]  /*3fe0*/  DFMA R56, R32.reuse, UR20, R56 ;  /* 0x0000001420387c2b */ /* 0x040fe40008000038 */
[C---:B------:R-:W-:Y:S02]  /*3ff0*/  DFMA R60, R32.reuse, UR16, R60 ;  /* 0x00000010203c7c2b */ /* 0x040fe4000800003c */
[C---:B------:R-:W-:Y:S02]  /*4000*/  DFMA R64, R32.reuse, UR12, R64 ;  /* 0x0000000c20407c2b */ /* 0x040fe40008000040 */
[C---:B0-----:R-:W-:Y:S01]  /*4010*/  DFMA R48, R32.reuse, UR16, R18 ;  /* 0x0000001020307c2b */ /* 0x041fe20008000012 */
[----:B------:R-:W-:Y:S01]  /*4020*/  VIADD R19, R17, UR11 ;  /* 0x0000000b11137c36 */ /* 0x000fe20008000000 */
[----:B-1----:R-:W-:Y:S01]  /*4030*/  DFMA R86, R32, UR4, R36 ;  /* 0x0000000420567c2b */ /* 0x002fe20008000024 */
[----:B------:R-:W-:Y:S01]  /*4040*/  IADD3 R69, PT, PT, R91, UR11, RZ ;  /* 0x0000000b5b457c10 */ /* 0x000fe2000fffe0ff */
[----:B------:R-:W-:Y:S01]  /*4050*/  DFMA R50, R34, UR16, R4 ;  /* 0x0000001022327c2b */ /* 0x000fe20008000004 */
[----:B------:R-:W-:Y:S01]  /*4060*/  VIADD R31, R19, UR11 ;  /* 0x0000000b131f7c36 */ /* 0x000fe20008000000 */
[C---:B------:R-:W-:Y:S01]  /*4070*/  DFMA R72, -R10.reuse, UR22, R72 ;  /* 0x000000160a487c2b */ /* 0x040fe20008000148 */
[--C-:B------:R-:W-:Y:S01]  /*4080*/  IMAD R5, R71, UR31, R0.reuse ;  /* 0x0000001f47057c24 */ /* 0x100fe2000f8e0200 */
[----:B------:R-:W-:Y:S01]  /*4090*/  DFMA R24, R10, UR6, R24 ;  /* 0x000000060a187c2b */ /* 0x000fe20008000018 */
[--C-:B------:R-:W-:Y:S01]  /*40a0*/  IMAD R101, R101, UR31, R0.reuse ;  /* 0x0000001f65657c24 */ /* 0x100fe2000f8e0200 */
[C---:B------:R-:W-:Y:S01]  /*40b0*/  DFMA R78, R34.reuse, UR4, R78 ;  /* 0x00000004224e7c2b */ /* 0x040fe2000800004e */
[--C-:B------:R-:W-:Y:S01]  /*40c0*/  IMAD R7, R7, UR31, R0.reuse ;  /* 0x0000001f07077c24 */ /* 0x100fe2000f8e0200 */
[C---:B------:R-:W-:Y:S01]  /*40d0*/  DFMA R70, R34.reuse, UR4, R44 ;  /* 0x0000000422467c2b */ /* 0x040fe2000800002c */
[----:B------:R-:W-:Y:S01]  /*40e0*/  IADD3 R11, PT, PT, R69, UR11, RZ ;  /* 0x0000000b450b7c10 */ /* 0x000fe2000fffe0ff */
[C---:B------:R-:W-:Y:S01]  /*40f0*/  DFMA R38, R34.reuse, UR12, R38 ;  /* 0x0000000c22267c2b */ /* 0x040fe20008000026 */
[--C-:B------:R-:W-:Y:S01]  /*4100*/  IMAD R17, R17, UR31, R0.reuse ;  /* 0x0000001f11117c24 */ /* 0x100fe2000f8e0200 */
[C---:B------:R-:W-:Y:S01]  /*4110*/  DFMA R44, R34.reuse, UR22, R88 ;  /* 0x00000016222c7c2b */ /* 0x040fe20008000058 */
[----:B------:R-:W-:Y:S01]  /*4120*/  VIADD R3, R83, UR9 ;  /* 0x0000000953037c36 */ /* 0x000fe20008000000 */
        /* <DEDUP_REMOVED lines=9> */
[----:B------:R-:W-:Y:S01]  /*41c0*/  IMAD R83, R99, UR31, R0 ;  /* 0x0000001f63537c24 */ /* 0x000fe2000f8e0200 */
[----:B------:R-:W-:-:S02]  /*41d0*/  DFMA R36, R34, UR14, R84 ;  /* 0x0000000e22247c2b */ /* 0x000fc40008000054 */
[C---:B------:R-:W-:Y:S01]  /*41e0*/  DFMA R48, R34.reuse, UR18, R48 ;  /* 0x0000001222307c2b */ /* 0x040fe20008000030 */
[----:B------:R-:W-:Y:S01]  /*41f0*/  IMAD.WIDE R84, R101, 0x10, R46 ;  /* 0x0000001065547825 */ /* 0x000fe200078e022e */
[C---:B------:R-:W-:Y:S02]  /*4200*/  DFMA R56, -R34.reuse, UR22, R56 ;  /* 0x0000001622387c2b */ /* 0x040fe40008000138 */
[C---:B------:R-:W-:Y:S02]  /*4210*/  DFMA R60, -R34.reuse, UR18, R60 ;  /* 0x00000012223c7c2b */ /* 0x040fe4000800013c */
[C---:B------:R-:W-:Y:S02]  /*4220*/  DFMA R64, -R34.reuse, UR14, R64 ;  /* 0x0000000e22407c2b */ /* 0x040fe40008000140 */
[C---:B------:R-:W-:Y:S02]  /*4230*/  DFMA R68, -R34.reuse, UR6, R86 ;  /* 0x0000000622447c2b */ /* 0x040fe40008000156 */
[----:B------:R-:W-:Y:S01]  /*4240*/  DFMA R74, R34, R80, R74 ;  /* 0x00000050224a722b */ /* 0x000fe2000000004a */
[----:B------:R-:W-:-:S02]  /*4250*/  IMAD R95, R95, UR31, R0 ;  /* 0x0000001f5f5f7c24 */ /* 0x000fc4000f8e0200 */
[----:B------:R-:W-:Y:S01]  /*4260*/  IMAD.WIDE R34, R7, 0x10, R46 ;  /* 0x0000001007227825 */ /* 0x000fe200078e022e */
[----:B------:R-:W-:-:S03]  /*4270*/  DFMA R72, R32, R80, R72 ;  /* 0x000000502048722b */ /* 0x000fc60000000048 */
[----:B------:R-:W-:Y:S01]  /*4280*/  IMAD.WIDE R6, R17, 0x10, R46 ;  /* 0x0000001011067825 */ /* 0x000fe200078e022e */
[----:B------:R0:W-:Y:S03]  /*4290*/  STG.E.128 desc[UR28][R84.64], R52 ;  /* 0x0000003454007986 */ /* 0x0001e6000c101d1c */
[--C-:B------:R-:W-:Y:S02]  /*42a0*/  IMAD R3, R3, UR31, R0.reuse ;  /* 0x0000001f03037c24 */ /* 0x100fe4000f8e0200 */
[--C-:B------:R-:W-:Y:S02]  /*42b0*/  IMAD R93, R93, UR31, R0.reuse ;  /* 0x0000001f5d5d7c24 */ /* 0x100fe4000f8e0200 */
[--C-:B------:R-:W-:Y:S02]  /*42c0*/  IMAD R91, R91, UR31, R0.reuse ;  /* 0x0000001f5b5b7c24 */ /* 0x100fe4000f8e0200 */
[----:B------:R-:W-:-:S02]  /*42d0*/  IMAD R11, R11, UR31, R0 ;  /* 0x0000001f0b0b7c24 */ /* 0x000fc4000f8e0200 */
[----:B------:R-:W-:Y:S01]  /*42e0*/  IMAD.WIDE R16, R19, 0x10, R46 ;  /* 0x0000001013107825 */ /* 0x000fe200078e022e */
[----:B------:R-:W-:-:S03]  /*42f0*/  DFMA R38, -R32, UR14, R38 ;  /* 0x0000000e20267c2b */ /* 0x000fc60008000126 */
[----:B------:R-:W-:Y:S01]  /*4300*/  IMAD.WIDE R8, R9, 0x10, R46 ;  /* 0x0000001009087825 */ /* 0x000fe200078e022e */
[----:B------:R-:W-:-:S03]  /*4310*/  DFMA R50, -R32, UR18, R50 ;  /* 0x0000001220327c2b */ /* 0x000fc60008000132 */
[----:B------:R-:W-:Y:S01]  /*4320*/  IMAD.WIDE R18, R31, 0x10, R46 ;  /* 0x000000101f127825 */ /* 0x000fe200078e022e */
[----:B------:R-:W-:-:S03]  /*4330*/  DFMA R30, -R32, UR6, R78 ;  /* 0x00000006201e7c2b */ /* 0x000fc6000800014e */
[--C-:B------:R-:W-:Y:S01]  /*4340*/  IMAD.WIDE R82, R83, 0x10, R46.reuse ;  /* 0x0000001053527825 */ /* 0x100fe200078e022e */
[----:B------:R-:W-:Y:S03]  /*4350*/  STG.E.128 desc[UR28][R34.64], R40 ;  /* 0x0000002822007986 */ /* 0x000fe6000c101d1c */
[--C-:B------:R-:W-:Y:S01]  /*4360*/  IMAD.WIDE R80, R95, 0x10, R46.reuse ;  /* 0x000000105f507825 */ /* 0x100fe200078e022e */
[----:B------:R-:W-:Y:S03]  /*4370*/  STG.E.128 desc[UR28][R8.64], R12 ;  /* 0x0000000c08007986 */ /* 0x000fe6000c101d1c */
[----:B------:R-:W-:Y:S01]  /*4380*/  IMAD.WIDE R2, R3, 0x10, R46 ;  /* 0x0000001003027825 */ /* 0x000fe200078e022e */
[----:B------:R-:W-:-:S03]  /*4390*/  DFMA R58, R32, UR22, R58 ;  /* 0x00000016203a7c2b */ /* 0x000fc6000800003a */
[--C-:B------:R-:W-:Y:S01]  /*43a0*/  IMAD.WIDE R4, R5, 0x10, R46.reuse ;  /* 0x0000001005047825 */ /* 0x100fe200078e022e */
[----:B------:R-:W-:Y:S03]  /*43b0*/  STG.E.128 desc[UR28][R82.64], R20 ;  /* 0x0000001452007986 */ /* 0x000fe6000c101d1c */
[----:B0-----:R-:W-:-:S04]  /*43c0*/  IMAD.WIDE R52, R93, 0x10, R46 ;  /* 0x000000105d347825 */ /* 0x001fc800078e022e */
[----:B------:R-:W-:-:S04]  /*43d0*/  IMAD.WIDE R54, R91, 0x10, R46 ;  /* 0x000000105b367825 */ /* 0x000fc800078e022e */
[----:B------:R-:W-:-:S04]  /*43e0*/  IMAD.WIDE R78, R89, 0x10, R46 ;  /* 0x00000010594e7825 */ /* 0x000fc800078e022e */
[----:B------:R-:W-:Y:S01]  /*43f0*/  IMAD.WIDE R10, R11, 0x10, R46 ;  /* 0x000000100b0a7825 */ /* 0x000fe200078e022e */
[C---:B------:R-:W-:Y:S01]  /*4400*/  DFMA R46, -R32.reuse, UR22, R76 ;  /* 0x00000016202e7c2b */ /* 0x040fe2000800014c */
[----:B------:R-:W-:Y:S01]  /*4410*/  STG.E.128 desc[UR28][R80.64], R24 ;  /* 0x0000001850007986 */ /* 0x000fe2000c101d1c */
[C---:B------:R-:W-:Y:S02]  /*4420*/  DFMA R62, R32.reuse, UR18, R62 ;  /* 0x00000012203e7c2b */ /* 0x040fe4000800003e */
[C---:B------:R-:W-:Y:S01]  /*4430*/  DFMA R66, R32.reuse, UR14, R66 ;  /* 0x0000000e20427c2b */ /* 0x040fe20008000042 */
[----:B------:R-:W-:Y:S01]  /*4440*/  STG.E.128 desc[UR28][R52.64], R28 ;  /* 0x0000001c34007986 */ /* 0x000fe2000c101d1c */
[----:B------:R-:W-:-:S03]  /*4450*/  DFMA R70, R32, UR6, R70 ;  /* 0x0000000620467c2b */ /* 0x000fc60008000046 */
        /* <DEDUP_REMOVED lines=9> */
.L_x_3:
        /* <DEDUP_REMOVED lines=9> */
.L_x_10:


//--------------------- .text._Z21hpsi1_rt_stencil_fulliPKdS0_S0_S0_PK7double2PS1_iiiiiiPKiS6_S6_ --------------------------
	.section	.text._Z21hpsi1_rt_stencil_fulliPKdS0_S0_S0_PK7double2PS1_iiiiiiPKiS6_S6_,"ax",@progbits
	.align	128
        .global         _Z21hpsi1_rt_stencil_fulliPKdS0_S0_S0_PK7double2PS1_iiiiiiPKiS6_S6_
        .type           _Z21hpsi1_rt_stencil_fulliPKdS0_S0_S0_PK7double2PS1_iiiiiiPKiS6_S6_,@function
        .size           _Z21hpsi1_rt_stencil_fulliPKdS0_S0_S0_PK7double2PS1_iiiiiiPKiS6_S6_,(.L_x_11 - _Z21hpsi1_rt_stencil_fulliPKdS0_S0_S0_PK7double2PS1_iiiiiiPKiS6_S6_)
        .other          _Z21hpsi1_rt_stencil_fulliPKdS0_S0_S0_PK7double2PS1_iiiiiiPKiS6_S6_,@"STO_CUDA_ENTRY STV_DEFAULT"
_Z21hpsi1_rt_stencil_fulliPKdS0_S0_S0_PK7double2PS1_iiiiiiPKiS6_S6_:
.text._Z21hpsi1_rt_stencil_fulliPKdS0_S0_S0_PK7double2PS1_iiiiiiPKiS6_S6_:
[----:B------:R-:W-:Y:S01]  /*0000*/  LDC R1, c[0x0][0x37c] ;  /* 0x0000df00ff017b82 */ /* 0x000fe20000000800 */
[----:B------:R-:W0:Y:S01]  /*0010*/  S2R R35, SR_CTAID.Y ;  /* 0x0000000000237919 */ /* 0x000e220000002600 */
[----:B------:R-:W0:Y:S02]  /*0020*/  LDCU UR4, c[0x0][0x380] ;  /* 0x00007000ff0477ac */ /* 0x000e240008000800 */
[----:B0-----:R-:W-:-:S13]  /*0030*/  ISETP.GE.AND P0, PT, R35, UR4, PT ;  /* 0x0000000423007c0c */ /* 0x001fda000bf06270 */
[----:B------:R-:W-:Y:S05]  /*0040*/  @P0 EXIT ;  /* 0x000000000000094d */ /* 0x000fea0003800000 */
[----:B------:R-:W0:Y:S01]  /*0050*/  LDCU UR7, c[0x0][0x3cc] ;  /* 0x00007980ff0777ac */ /* 0x000e220008000800 */
[----:B------:R-:W1:Y:S01]  /*0060*/  S2R R4, SR_TID.X ;  /* 0x0000000000047919 */ /* 0x000e620000002100 */
[----:B------:R-:W1:Y:S01]  /*0070*/  LDCU UR4, c[0x0][0x360] ;  /* 0x00006c00ff0477ac */ /* 0x000e620008000800 */
[----:B------:R-:W1:Y:S01]  /*0080*/  S2R R5, SR_CTAID.X ;  /* 0x0000000000057919 */ /* 0x000e620000002500 */
[----:B------:R-:W2:Y:S01]  /*0090*/  LDCU UR14, c[0x0][0x3c8] ;  /* 0x00007900ff0e77ac */ /* 0x000ea20008000800 */
[----:B------:R-:W3:Y:S01]  /*00a0*/  LDCU UR5, c[0x0][0x3c4] ;  /* 0x00007880ff0577ac */ /* 0x000ee20008000800 */
[----:B0-----:R-:W-:-:S04]  /*00b0*/  IABS R7, UR7 ;  /* 0x0000000700077c13 */ /* 0x001fc80008000000 */
[----:B------:R-:W0:Y:S08]  /*00c0*/  I2F.RP R0, R7 ;  /* 0x0000000700007306 */ /* 0x000e300000209400 */
[----:B0-----:R-:W0:Y:S01]  /*00d0*/  MUFU.RCP R0, R0 ;  /* 0x0000000000007308 */ /* 0x001e220000001000 */
[----:B-1----:R-:W-:Y:S01]  /*00e0*/  IMAD R4, R5, UR4, R4 ;  /* 0x0000000405047c24 */ /* 0x002fe2000f8e0204 */
[----:B------:R-:W1:Y:S01]  /*00f0*/  LDCU UR4, c[0x0][0x3c4] ;  /* 0x00007880ff0477ac */ /* 0x000e620008000800 */
[----:B0-----:R-:W-:Y:S01]  /*0100*/  IADD3 R2, PT, PT, R0, 0xffffffe, RZ ;  /* 0x0ffffffe00027810 */ /* 0x001fe20007ffe0ff */
[----:B-1----:R-:W-:-:S04]  /*0110*/  UISETP.GE.AND UP0, UPT, UR4, 0x1, UPT ;  /* 0x000000010400788c */ /* 0x002fc8000bf06270 */
[----:B------:R0:W1:Y:S02]  /*0120*/  F2I.FTZ.U32.TRUNC.NTZ R3, R2 ;  /* 0x0000000200037305 */ /* 0x000064000021f000 */
[----:B0-----:R-:W-:Y:S01]  /*0130*/  HFMA2 R2, -RZ, RZ, 0, 0 ;  /* 0x00000000ff027431 */ /* 0x001fe200000001ff */
[----:B-1----:R-:W-:-:S05]  /*0140*/  IADD3 R6, PT, PT, RZ, -R3, RZ ;  /* 0x80000003ff067210 */ /* 0x002fca0007ffe0ff */
[----:B------:R-:W-:Y:S01]  /*0150*/  IMAD R5, R6, R7, RZ ;  /* 0x0000000706057224 */ /* 0x000fe200078e02ff */
[----:B------:R-:W-:-:S03]  /*0160*/  IABS R6, R4 ;  /* 0x0000000400067213 */ /* 0x000fc60000000000 */
[----:B------:R-:W-:-:S06]  /*0170*/  IMAD.HI.U32 R3, R3, R5, R2 ;  /* 0x0000000503037227 */ /* 0x000fcc00078e0002 */
[----:B------:R-:W-:-:S05]  /*0180*/  IMAD.HI.U32 R0, R3, R6, RZ ;  /* 0x0000000603007227 */ /* 0x000fca00078e00ff */
[----:B------:R-:W-:-:S05]  /*0190*/  IADD3 R2, PT, PT, -R0, RZ, RZ ;  /* 0x000000ff00027210 */ /* 0x000fca0007ffe1ff */
[----:B------:R-:W-:-:S05]  /*01a0*/  IMAD R2, R7, R2, R6 ;  /* 0x0000000207027224 */ /* 0x000fca00078e0206 */
[----:B------:R-:W-:-:S13]  /*01b0*/  ISETP.GT.U32.AND P1, PT, R7, R2, PT ;  /* 0x000000020700720c */ /* 0x000fda0003f24070 */
[-C--:B------:R-:W-:Y:S02]  /*01c0*/  @!P1 IADD3 R2, PT, PT, R2, -R7.reuse, RZ ;  /* 0x8000000702029210 */ /* 0x080fe40007ffe0ff */
[----:B------:R-:W-:Y:S02]  /*01d0*/  @!P1 IADD3 R0, PT, PT, R0, 0x1, RZ ;  /* 0x0000000100009810 */ /* 0x000fe40007ffe0ff */
[----:B------:R-:W-:Y:S02]  /*01e0*/  ISETP.GE.U32.AND P0, PT, R2, R7, PT ;  /* 0x000000070200720c */ /* 0x000fe40003f06070 */
[----:B------:R-:W-:Y:S02]  /*01f0*/  LOP3.LUT R2, R4, UR7, RZ, 0x3c, !PT ;  /* 0x0000000704027c12 */ /* 0x000fe4000f8e3cff */
[----:B------:R-:W-:Y:S02]  /*0200*/  ISETP.NE.AND P1, PT, RZ, UR7, PT ;  /* 0x00000007ff007c0c */ /* 0x000fe4000bf25270 */
[----:B------:R-:W-:-:S07]  /*0210*/  ISETP.GE.AND P2, PT, R2, RZ, PT ;  /* 0x000000ff0200720c */ /* 0x000fce0003f46270 */
[----:B------:R-:W-:Y:S02]  /*0220*/  @P0 IADD3 R0, PT, PT, R0, 0x1, RZ ;  /* 0x0000000100000810 */ /* 0x000fe40007ffe0ff */
[----:B------:R-:W-:-:S04]  /*0230*/  PLOP3.LUT P0, PT, PT, PT, UP0, 0x80, 0x8 ;  /* 0x000000000008781c */ /* 0x000fc80003f0f008 */
[----:B------:R-:W-:Y:S02]  /*0240*/  @!P2 IADD3 R0, PT, PT, -R0, RZ, RZ ;  /* 0x000000ff0000a210 */ /* 0x000fe40007ffe1ff */
[----:B------:R-:W-:-:S04]  /*0250*/  @!P1 LOP3.LUT R0, RZ, UR7, RZ, 0x33, !PT ;  /* 0x00000007ff009c12 */ /* 0x000fc8000f8e33ff */
[C---:B--2---:R-:W-:Y:S02]  /*0260*/  ISETP.GE.OR P0, PT, R0.reuse, UR14, !P0 ;  /* 0x0000000e00007c0c */ /* 0x044fe4000c706670 */
[----:B------:R-:W-:-:S05]  /*0270*/  IADD3 R3, PT, PT, -R0, RZ, RZ ;  /* 0x000000ff00037210 */ /* 0x000fca0007ffe1ff */
[----:B------:R-:W-:-:S06]  /*0280*/  IMAD R2, R3, UR7, R4 ;  /* 0x0000000703027c24 */ /* 0x000fcc000f8e0204 */
[----:B---3--:R-:W-:Y:S05]  /*0290*/  @P0 EXIT ;  /* 0x000000000000094d */ /* 0x008fea0003800000 */
[----:B------:R-:W0:Y:S01]  /*02a0*/  LDC.64 R4, c[0x0][0x3e0] ;  /* 0x0000f800ff047b82 */ /* 0x000e220000000a00 */
[----:B------:R-:W1:Y:S01]  /*02b0*/  LDCU.64 UR12, c[0x0][0x358] ;  /* 0x00006b00ff0c77ac */ /* 0x000e620008000a00 */
[----:B------:R-:W-:Y:S01]  /*02c0*/  IADD3.X R3, PT, PT, R2, UR7, RZ, PT, !PT ;  /* 0x0000000702037c10 */ /* 0x000fe2000bffe4ff */
[----:B------:R-:W2:Y:S05]  /*02d0*/  LDCU.64 UR16, c[0x0][0x3b8] ;  /* 0x00007700ff1077ac */ /* 0x000eaa0008000a00 */
[----:B------:R-:W3:Y:S08]  /*02e0*/  LDC.64 R8, c[0x0][0x3d8] ;  /* 0x0000f600ff087b82 */ /* 0x000ef00000000a00 */
[----:B------:R-:W4:Y:S08]  /*02f0*/  LDC.64 R24, c[0x0][0x388] ;  /* 0x0000e200ff187b82 */ /* 0x000f300000000a00 */
[----:B------:R-:W2:Y:S01]  /*0300*/  LDC.64 R6, c[0x0][0x3a0] ;  /* 0x0000e800ff067b82 */ /* 0x000ea20000000a00 */
[----:B0-----:R-:W-:Y:S01]  /*0310*/  IMAD.WIDE R4, R3, 0x4, R4 ;  /* 0x0000000403047825 */ /* 0x001fe200078e0204 */
[----:B------:R-:W-:-:S06]  /*0320*/  IADD3.X R3, PT, PT, R0, UR14, RZ, PT, !PT ;  /* 0x0000000e00037c10 */ /* 0x000fcc000bffe4ff */
[----:B------:R-:W0:Y:S01]  /*0330*/  LDC.64 R10, c[0x0][0x398] ;  /* 0x0000e600ff0a7b82 */ /* 0x000e220000000a00 */
[----:B---3--:R-:W-:Y:S01]  /*0340*/  IMAD.WIDE R8, R3, 0x4, R8 ;  /* 0x0000000403087825 */ /* 0x008fe200078e0208 */
[----:B-1----:R-:W3:Y:S06]  /*0350*/  LDG.E.CONSTANT R15, desc[UR12][R4.64+0x8] ;  /* 0x0000080c040f7981 */ /* 0x002eec000c1e9900 */
[----:B------:R-:W1:Y:S01]  /*0360*/  LDC.64 R106, c[0x0][0x3a8] ;  /* 0x0000ea00ff6a7b82 */ /* 0x000e620000000a00 */
[----:B------:R-:W3:Y:S01]  /*0370*/  LDG.E.CONSTANT R19, desc[UR12][R4.64+-0x14] ;  /* 0xffffec0c04137981 */ /* 0x000ee2000c1e9900 */
[----:B----4-:R-:W-:Y:S01]  /*0380*/  IMAD.WIDE.U32 R24, R35, 0x8, R24 ;  /* 0x0000000823187825 */ /* 0x010fe200078e0018 */
[----:B------:R-:W-:-:S02]  /*0390*/  UIADD3 UR6, UPT, UPT, UR4, -0x1, URZ ;  /* 0xffffffff04067890 */ /* 0x000fc4000fffe0ff */
[----:B------:R-:W4:Y:S01]  /*03a0*/  LDG.E.CONSTANT R12, desc[UR12][R4.64+-0x8] ;  /* 0xfffff80c040c7981 */ /* 0x000f22000c1e9900 */
[----:B------:R-:W0:Y:S03]  /*03b0*/  LDCU.64 UR18, c[0x0][0x3d0] ;  /* 0x00007a00ff1277ac */ /* 0x000e260008000a00 */
[----:B------:R-:W4:Y:S04]  /*03c0*/  LDG.E.CONSTANT R13, desc[UR12][R4.64+0x4] ;  /* 0x0000040c040d7981 */ /* 0x000f28000c1e9900 */
[----:B------:R-:W4:Y:S04]  /*03d0*/  LDG.E.CONSTANT R14, desc[UR12][R4.64+-0xc] ;  /* 0xfffff40c040e7981 */ /* 0x000f28000c1e9900 */
[----:B------:R-:W4:Y:S04]  /*03e0*/  LDG.E.CONSTANT R27, desc[UR12][R8.64] ;  /* 0x0000000c081b7981 */ /* 0x000f28000c1e9900 */
[----:B------:R-:W4:Y:S04]  /*03f0*/  LDG.E.CONSTANT R60, desc[UR12][R4.64] ;  /* 0x0000000c043c7981 */ /* 0x000f28000c1e9900 */
[----:B------:R-:W4:Y:S04]  /*0400*/  LDG.E.CONSTANT R18, desc[UR12][R4.64+-0x10] ;  /* 0xfffff00c04127981 */ /* 0x000f28000c1e9900 */
[----:B------:R2:W4:Y:S04]  /*0410*/  LDG.E.CONSTANT R17, desc[UR12][R4.64+0xc] ;  /* 0x00000c0c04117981 */ /* 0x000528000c1e9900 */
[----:B------:R-:W4:Y:S04]  /*0420*/  LDG.E.CONSTANT R28, desc[UR12][R8.64+-0x8] ;  /* 0xfffff80c081c7981 */ /* 0x000f28000c1e9900 */
[----:B------:R-:W4:Y:S04]  /*0430*/  LDG.E.CONSTANT R29, desc[UR12][R8.64+0x4] ;  /* 0x0000040c081d7981 */ /* 0x000f28000c1e9900 */
[----:B------:R-:W4:Y:S04]  /*0440*/  LDG.E.CONSTANT R30, desc[UR12][R8.64+-0xc] ;  /* 0xfffff40c081e7981 */ /* 0x000f28000c1e9900 */
[----:B------:R-:W4:Y:S04]  /*0450*/  LDG.E.CONSTANT R31, desc[UR12][R8.64+0x8] ;  /* 0x0000080c081f7981 */ /* 0x000f28000c1e9900 */
[----:B------:R-:W4:Y:S04]  /*0460*/  LDG.E.CONSTANT R26, desc[UR12][R8.64+-0x10] ;  /* 0xfffff00c081a7981 */ /* 0x000f28000c1e9900 */
[----:B------:R-:W4:Y:S04]  /*0470*/  LDG.E.CONSTANT R32, desc[UR12][R8.64+0xc] ;  /* 0x00000c0c08207981 */ /* 0x000f28000c1e9900 */
[----:B------:R1:W4:Y:S04]  /*0480*/  LDG.E.CONSTANT R33, desc[UR12][R8.64+-0x14] ;  /* 0xffffec0c08217981 */ /* 0x000328000c1e9900 */
[----:B------:R-:W5:Y:S01]  /*0490*/  LDG.E.64.CONSTANT R24, desc[UR12][R24.64] ;  /* 0x0000000c18187981 */ /* 0x000f62000c1e9b00 */
[----:B------:R-:W-:-:S03]  /*04a0*/  IMAD R3, R35, 0xc, RZ ;  /* 0x0000000c23037824 */ /* 0x000fc600078e02ff */
[----:B0-----:R-:W5:Y:S01]  /*04b0*/  LDG.E.64.CONSTANT R104, desc[UR12][R10.64+0x40] ;  /* 0x0000400c0a687981 */ /* 0x001f62000c1e9b00 */
[----:B--2---:R-:W-:Y:S02]  /*04c0*/  IMAD.WIDE.U32 R6, R3, 0x8, R6 ;  /* 0x0000000803067825 */ /* 0x004fe400078e0006 */
[----:B------:R-:W1:Y:S01]  /*04d0*/  LDC R3, c[0x0][0x3c0] ;  /* 0x0000f000ff037b82 */ /* 0x000e620000000800 */
[----:B------:R-:W5:Y:S01]  /*04e0*/  LDG.E.64.CONSTANT R102, desc[UR12][R10.64+0x48] ;  /* 0x0000480c0a667981 */ /* 0x000f62000c1e9b00 */
[----:B------:R-:W-:-:S03]  /*04f0*/  IMAD R5, R35, UR16, RZ ;  /* 0x0000001023057c24 */ /* 0x000fc6000f8e02ff */
[----:B------:R-:W5:Y:S01]  /*0500*/  LDG.E.64.CONSTANT R100, desc[UR12][R10.64+0x50] ;  /* 0x0000500c0a647981 */ /* 0x000f62000c1e9b00 */
[----:B------:R-:W-:-:S03]  /*0510*/  IMAD R4, R5, UR17, RZ ;  /* 0x0000001105047c24 */ /* 0x000fc6000f8e02ff */
[----:B------:R-:W5:Y:S04]  /*0520*/  LDG.E.64.CONSTANT R98, desc[UR12][R10.64+0x58] ;  /* 0x0000580c0a627981 */ /* 0x000f68000c1e9b00 */
[----:B------:R-:W5:Y:S04]  /*0530*/  LDG.E.64.CONSTANT R88, desc[UR12][R10.64+0x20] ;  /* 0x0000200c0a587981 */ /* 0x000f68000c1e9b00 */
[----:B------:R-:W5:Y:S04]  /*0540*/  LDG.E.64.CONSTANT R86, desc[UR12][R10.64+0x28] ;  /* 0x0000280c0a567981 */ /* 0x000f68000c1e9b00 */
[----:B------:R-:W5:Y:S01]  /*0550*/  LDG.E.64.CONSTANT R84, desc[UR12][R10.64+0x30] ;  /* 0x0000300c0a547981 */ /* 0x000f62000c1e9b00 */
[----:B-1----:R-:W-:-:S03]  /*0560*/  IMAD R9, R4, R3, RZ ;  /* 0x0000000304097224 */ /* 0x002fc600078e02ff */
[----:B------:R-:W5:Y:S04]  /*0570*/  LDG.E.64.CONSTANT R82, desc[UR12][R10.64+0x38] ;  /* 0x0000380c0a527981 */ /* 0x000f68000c1e9b00 */
[----:B------:R-:W5:Y:S01]  /*0580*/  LDG.E.64.CONSTANT R72, desc[UR12][R10.64] ;  /* 0x0000000c0a487981 */ /* 0x000f62000c1e9b00 */
[----:B------:R-:W-:-:S03]  /*0590*/  IMAD.WIDE R106, R9, 0x10, R106 ;  /* 0x00000010096a7825 */ /* 0x000fc600078e026a */
[----:B------:R-:W5:Y:S04]  /*05a0*/  LDG.E.64.CONSTANT R70, desc[UR12][R10.64+0x8] ;  /* 0x0000080c0a467981 */ /* 0x000f68000c1e9b00 */
[----:B------:R-:W5:Y:S04]  /*05b0*/  LDG.E.64.CONSTANT R68, desc[UR12][R10.64+0x10] ;  /* 0x0000100c0a447981 */ /* 0x000f68000c1e9b00 */
[----:B------:R0:W5:Y:S01]  /*05c0*/  LDG.E.64.CONSTANT R66, desc[UR12][R10.64+0x18] ;  /* 0x0000180c0a427981 */ /* 0x000162000c1e9b00 */
[----:B------:R-:W-:-:S03]  /*05d0*/  IMAD R4, R0, UR7, R2 ;  /* 0x0000000700047c24 */ /* 0x000fc6000f8e0202 */
[----:B------:R-:W5:Y:S01]  /*05e0*/  LDG.E.64.CONSTANT R96, desc[UR12][R6.64+0x40] ;  /* 0x0000400c06607981 */ /* 0x000f62000c1e9b00 */
[----:B------:R-:W-:-:S03]  /*05f0*/  IMAD R16, R0, R3, R2 ;  /* 0x0000000300107224 */ /* 0x000fc600078e0202 */
[----:B------:R-:W5:Y:S01]  /*0600*/  LDG.E.64.CONSTANT R94, desc[UR12][R6.64+0x48] ;  /* 0x0000480c065e7981 */ /* 0x000f62000c1e9b00 */
[----:B0-----:R-:W-:-:S03]  /*0610*/  IMAD R10, R5, UR17, R0 ;  /* 0x00000011050a7c24 */ /* 0x001fc6000f8e0200 */
[----:B------:R-:W5:Y:S04]  /*0620*/  LDG.E.64.CONSTANT R92, desc[UR12][R6.64+0x50] ;  /* 0x0000500c065c7981 */ /* 0x000f68000c1e9b00 */
        /* <DEDUP_REMOVED lines=8> */
[----:B------:R4:W5:Y:S01]  /*06b0*/  LDG.E.64.CONSTANT R22, desc[UR12][R6.64+0x18] ;  /* 0x0000180c06167981 */ /* 0x000962000c1e9b00 */
[----:B------:R-:W-:Y:S01]  /*06c0*/  UIADD3 UR4, UPT, UPT, -UR4, URZ, URZ ;  /* 0x000000ff04047290 */ /* 0x000fe2000fffe1ff */
[----:B---3--:R-:W-:-:S02]  /*06d0*/  IMAD R9, R0, R3, R15 ;  /* 0x0000000300097224 */ /* 0x008fc400078e020f */
[-C--:B------:R-:W-:Y:S02]  /*06e0*/  IMAD R5, R0, R3.reuse, R19 ;  /* 0x0000000300057224 */ /* 0x080fe400078e0213 */
[-C--:B------:R-:W-:Y:S02]  /*06f0*/  IMAD R19, R10, R3.reuse, R2 ;  /* 0x000000030a137224 */ /* 0x080fe400078e0202 */
[CC--:B----4-:R-:W-:Y:S02]  /*0700*/  IMAD R6, R0.reuse, R3.reuse, R12 ;  /* 0x0000000300067224 */ /* 0x0d0fe400078e020c */
[CC--:B------:R-:W-:Y:S02]  /*0710*/  IMAD R7, R0.reuse, R3.reuse, R13 ;  /* 0x0000000300077224 */ /* 0x0c0fe400078e020d */
[-C--:B------:R-:W-:Y:S02]  /*0720*/  IMAD R8, R0, R3.reuse, R14 ;  /* 0x0000000300087224 */ /* 0x080fe400078e020e */
[----:B------:R-:W-:-:S02]  /*0730*/  IMAD R15, R27, R3, R2 ;  /* 0x000000031b0f7224 */ /* 0x000fc400078e0202 */
[CC--:B------:R-:W-:Y:S02]  /*0740*/  IMAD R60, R0.reuse, R3.reuse, R60 ;  /* 0x00000003003c7224 */ /* 0x0c0fe400078e023c */
[CC--:B------:R-:W-:Y:S02]  /*0750*/  IMAD R18, R0.reuse, R3.reuse, R18 ;  /* 0x0000000300127224 */ /* 0x0c0fe400078e0212 */
[-C--:B------:R-:W-:Y:S02]  /*0760*/  IMAD R17, R0, R3.reuse, R17 ;  /* 0x0000000300117224 */ /* 0x080fe400078e0211 */
[-CC-:B------:R-:W-:Y:S02]  /*0770*/  IMAD R14, R28, R3.reuse, R2.reuse ;  /* 0x000000031c0e7224 */ /* 0x180fe400078e0202 */
[-CC-:B------:R-:W-:Y:S02]  /*0780*/  IMAD R13, R29, R3.reuse, R2.reuse ;  /* 0x000000031d0d7224 */ /* 0x180fe400078e0202 */
[----:B------:R-:W-:-:S02]  /*0790*/  IMAD R12, R30, R3, R2 ;  /* 0x000000031e0c7224 */ /* 0x000fc400078e0202 */
[-CC-:B------:R-:W-:Y:S02]  /*07a0*/  IMAD R11, R31, R3.reuse, R2.reuse ;  /* 0x000000031f0b7224 */ /* 0x180fe400078e0202 */
[-CC-:B------:R-:W-:Y:S02]  /*07b0*/  IMAD R26, R26, R3.reuse, R2.reuse ;  /* 0x000000031a1a7224 */ /* 0x180fe400078e0202 */
[-CC-:B------:R-:W-:Y:S02]  /*07c0*/  IMAD R27, R32, R3.reuse, R2.reuse ;  /* 0x00000003201b7224 */ /* 0x180fe400078e0202 */
[----:B------:R-:W-:-:S07]  /*07d0*/  IMAD R10, R33, R3, R2 ;  /* 0x00000003210a7224 */ /* 0x000fce00078e0202 */
.L_x_4:
[----:B------:R-:W-:-:S04]  /*07e0*/  IMAD.WIDE R36, R7, 0x10, R106 ;  /* 0x0000001007247825 */ /* 0x000fc800078e026a */
[--C-:B------:R-:W-:Y:S02]  /*07f0*/  IMAD.WIDE R48, R8, 0x10, R106.reuse ;  /* 0x0000001008307825 */ /* 0x100fe400078e026a */
[----:B------:R-:W2:Y:S02]  /*0800*/  LDG.E.128.CONSTANT R36, desc[UR12][R36.64] ;  /* 0x0000000c24247981 */ /* 0x000ea4000c1e9d00 */
[--C-:B0-----:R-:W-:Y:S02]  /*0810*/  IMAD.WIDE R28, R60, 0x10, R106.reuse ;  /* 0x000000103c1c7825 */ /* 0x101fe400078e026a */
[----:B------:R-:W2:Y:S02]  /*0820*/  LDG.E.128.CONSTANT R48, desc[UR12][R48.64] ;  /* 0x0000000c30307981 */ /* 0x000ea4000c1e9d00 */
[--C-:B------:R-:W-:Y:S02]  /*0830*/  IMAD.WIDE R32, R6, 0x10, R106.reuse ;  /* 0x0000001006207825 */ /* 0x100fe400078e026a */
[----:B------:R-:W3:Y:S04]  /*0840*/  LDG.E.128.CONSTANT R28, desc[UR12][R28.64] ;  /* 0x0000000c1c1c7981 */ /* 0x000ee8000c1e9d00 */
[----:B------:R-:W3:Y:S01]  /*0850*/  LDG.E.128.CONSTANT R32, desc[UR12][R32.64] ;  /* 0x0000000c20207981 */ /* 0x000ee2000c1e9d00 */
[----:B------:R-:W-:-:S04]  /*0860*/  IMAD.WIDE R52, R9, 0x10, R106 ;  /* 0x0000001009347825 */ /* 0x000fc800078e026a */
[--C-:B------:R-:W-:Y:S02]  /*0870*/  IMAD.WIDE R56, R18, 0x10, R106.reuse ;  /* 0x0000001012387825 */ /* 0x100fe400078e026a */
[----:B------:R-:W4:Y:S04]  /*0880*/  LDG.E.128.CONSTANT R52, desc[UR12][R52.64] ;  /* 0x0000000c34347981 */ /* 0x000f28000c1e9d00 */
[----:B------:R-:W4:Y:S01]  /*0890*/  LDG.E.128.CONSTANT R56, desc[UR12][R56.64] ;  /* 0x0000000c38387981 */ /* 0x000f22000c1e9d00 */
[----:B------:R-:W-:-:S04]  /*08a0*/  IMAD.WIDE R44, R17, 0x10, R106 ;  /* 0x00000010112c7825 */ /* 0x000fc800078e026a */
[----:B------:R-:W-:Y:S02]  /*08b0*/  IMAD.WIDE R40, R5, 0x10, R106 ;  /* 0x0000001005287825 */ /* 0x000fe400078e026a */
[----:B------:R-:W4:Y:S01]  /*08c0*/  LDG.E.128.CONSTANT R44, desc[UR12][R44.64] ;  /* 0x0000000c2c2c7981 */ /* 0x000f22000c1e9d00 */
[----:B------:R-:W-:Y:S02]  /*08d0*/  UIMAD.WIDE UR8, UR6, 0x4, UR18 ;  /* 0x00000004060878a5 */ /* 0x000fe4000f8e0212 */
[----:B------:R-:W-:-:S04]  /*08e0*/  UIMAD.WIDE.U32 UR10, UR5, 0x4, UR18 ;  /* 0x00000004050a78a5 */ /* 0x000fc8000f8e0012 */
[----:B------:R-:W-:Y:S02]  /*08f0*/  MOV R122, UR8 ;  /* 0x00000008007a7c02 */ /* 0x000fe40008000f00 */
[----:B------:R-:W-:-:S05]  /*0900*/  MOV R123, UR9 ;  /* 0x00000009007b7c02 */ /* 0x000fca0008000f00 */
[----:B------:R-:W4:Y:S01]  /*0910*/  LDG.E.CONSTANT R61, desc[UR12][R122.64+0xc] ;  /* 0x00000c0c7a3d7981 */ /* 0x000f22000c1e9900 */
[----:B--2---:R-:W-:Y:S02]  /*0920*/  DADD R42, R36, R48 ;  /* 0x00000000242a7229 */ /* 0x004fe40000000030 */
[----:B------:R-:W-:Y:S02]  /*0930*/  DADD R112, R38, R50 ;  /* 0x0000000026707229 */ /* 0x000fe40000000032 */
[C-C-:B---3--:R-:W-:Y:S02]  /*0940*/  DADD R114, R28.reuse, R32.reuse ;  /* 0x000000001c727229 */ /* 0x148fe40000000020 */
[----:B------:R-:W-:Y:S02]  /*0950*/  DADD R110, R28, -R32 ;  /* 0x000000001c6e7229 */ /* 0x000fe40000000820 */
[----:B------:R-:W-:Y:S02]  /*0960*/  DADD R28, R36, -R48 ;  /* 0x00000000241c7229 */ /* 0x000fe40000000830 */
[----:B------:R-:W-:-:S02]  /*0970*/  DADD R32, R30, R34 ;  /* 0x000000001e207229 */ /* 0x000fc40000000022 */
[C---:B-----5:R-:W-:Y:S02]  /*0980*/  DMUL R36, R102.reuse, R42 ;  /* 0x0000002a66247228 */ /* 0x060fe40000000000 */
[----:B------:R-:W-:Y:S01]  /*0990*/  DMUL R112, R102, R112 ;  /* 0x0000007066707228 */ /* 0x000fe20000000000 */
[----:B------:R-:W2:Y:S01]  /*09a0*/  LDG.E.128.CONSTANT R40, desc[UR12][R40.64] ;  /* 0x0000000c28287981 */ /* 0x000ea2000c1e9d00 */
[----:B------:R-:W-:-:S04]  /*09b0*/  DMUL R28, R94, R28 ;  /* 0x0000001c5e1c7228 */ /* 0x000fc80000000000 */
[C---:B------:R-:W-:Y:S02]  /*09c0*/  DFMA R114, R104.reuse, R114, R36 ;  /* 0x000000726872722b */ /* 0x040fe40000000024 */
[----:B------:R-:W-:Y:S01]  /*09d0*/  DFMA R112, R104, R32, R112 ;  /* 0x000000206870722b */ /* 0x000fe20000000070 */
[----:B------:R-:W-:-:S04]  /*09e0*/  IMAD.WIDE R36, R13, 0x10, R106 ;  /* 0x000000100d247825 */ /* 0x000fc800078e026a */
[--C-:B------:R-:W-:Y:S01]  /*09f0*/  IMAD.WIDE R32, R12, 0x10, R106.reuse ;  /* 0x000000100c207825 */ /* 0x100fe200078e026a */
[----:B------:R-:W-:Y:S02]  /*0a00*/  DADD R108, R30, -R34 ;  /* 0x000000001e6c7229 */ /* 0x000fe40000000822 */
[----:B------:R-:W-:Y:S01]  /*0a10*/  DADD R116, R38, -R50 ;  /* 0x0000000026747229 */ /* 0x000fe20000000832 */
[----:B------:R-:W3:Y:S01]  /*0a20*/  LDG.E.128.CONSTANT R36, desc[UR12][R36.64] ;  /* 0x0000000c24247981 */ /* 0x000ee2000c1e9d00 */
[----:B------:R-:W-:Y:S01]  /*0a30*/  DFMA R110, R96, R110, R28 ;  /* 0x0000006e606e722b */ /* 0x000fe2000000001c */
[--C-:B------:R-:W-:Y:S02]  /*0a40*/  IMAD.WIDE R48, R14, 0x10, R106.reuse ;  /* 0x000000100e307825 */ /* 0x100fe400078e026a */
[----:B------:R-:W3:Y:S02]  /*0a50*/  LDG.E.128.CONSTANT R32, desc[UR12][R32.64] ;  /* 0x0000000c20207981 */ /* 0x000ee4000c1e9d00 */
[----:B------:R-:W-:-:S02]  /*0a60*/  IMAD.WIDE R28, R15, 0x10, R106 ;  /* 0x000000100f1c7825 */ /* 0x000fc400078e026a */
[----:B------:R-:W3:Y:S04]  /*0a70*/  LDG.E.128.CONSTANT R48, desc[UR12][R48.64] ;  /* 0x0000000c30307981 */ /* 0x000ee8000c1e9d00 */
[----:B------:R-:W3:Y:S01]  /*0a80*/  LDG.E.128.CONSTANT R28, desc[UR12][R28.64] ;  /* 0x0000000c1c1c7981 */ /* 0x000ee2000c1e9d00 */
[C-C-:B----4-:R-:W-:Y:S02]  /*0a90*/  DADD R118, R52.reuse, R56.reuse ;  /* 0x0000000034767229 */ /* 0x150fe40000000038 */
[----:B------:R-:W-:Y:S02]  /*0aa0*/  DADD R52, R52, -R56 ;  /* 0x0000000034347229 */ /* 0x000fe40000000838 */
[C-C-:B------:R-:W-:Y:S02]  /*0ab0*/  DADD R56, R54.reuse, R58.reuse ;  /* 0x0000000036387229 */ /* 0x140fe4000000003a */
[----:B------:R-:W-:Y:S01]  /*0ac0*/  DADD R120, R54, -R58 ;  /* 0x0000000036787229 */ /* 0x000fe2000000083a */
[----:B------:R-:W-:-:S05]  /*0ad0*/  IMAD.WIDE R54, R11, 0x10, R106 ;  /* 0x000000100b367825 */ /* 0x000fca00078e026a */
[----:B------:R-:W-:Y:S01]  /*0ae0*/  DFMA R112, R100, R56, R112 ;  /* 0x000000386470722b */ /* 0x000fe20000000070 */
[----:B------:R-:W-:Y:S01]  /*0af0*/  IMAD.WIDE R56, R26, 0x10, R106 ;  /* 0x000000101a387825 */ /* 0x000fe200078e026a */
[----:B------:R-:W-:Y:S01]  /*0b00*/  DFMA R110, R92, R52, R110 ;  /* 0x000000345c6e722b */ /* 0x000fe2000000006e */
[----:B------:R-:W4:Y:S04]  /*0b10*/  LDG.E.128.CONSTANT R52, desc[UR12][R54.64] ;  /* 0x0000000c36347981 */ /* 0x000f28000c1e9d00 */
[----:B------:R-:W4:Y:S01]  /*0b20*/  LDG.E.128.CONSTANT R56, desc[UR12][R56.64] ;  /* 0x0000000c38387981 */ /* 0x000f22000c1e9d00 */
[----:B------:R-:W-:Y:S01]  /*0b30*/  DFMA R118, R100, R118, R114 ;  /* 0x000000766476722b */ /* 0x000fe20000000072 */
[----:B------:R-:W-:Y:S01]  /*0b40*/  MOV R114, UR8 ;  /* 0x0000000800727c02 */ /* 0x000fe20008000f00 */
[----:B------:R-:W-:Y:S01]  /*0b50*/  DMUL R116, R94, R116 ;  /* 0x000000745e747228 */ /* 0x000fe20000000000 */
[----:B------:R-:W-:-:S05]  /*0b60*/  MOV R115, UR9 ;  /* 0x0000000900737c02 */ /* 0x000fca0008000f00 */
[----:B------:R0:W4:Y:S02]  /*0b70*/  LDG.E.CONSTANT R114, desc[UR12][R114.64] ;  /* 0x0000000c72727981 */ /* 0x000124000c1e9900 */
[----:B------:R-:W-:Y:S01]  /*0b80*/  DFMA R108, R96, R108, R116 ;  /* 0x0000006c606c722b */ /* 0x000fe20000000074 */
[----:B------:R-:W-:Y:S01]  /*0b90*/  MOV R116, UR10 ;  /* 0x0000000a00747c02 */ /* 0x000fe20008000f00 */
[----:B------:R-:W0:Y:S01]  /*0ba0*/  LDG.E.CONSTANT R115, desc[UR12][R122.64+-0x4] ;  /* 0xfffffc0c7a737981 */ /* 0x000e22000c1e9900 */
[----:B------:R-:W-:-:S05]  /*0bb0*/  MOV R117, UR11 ;  /* 0x0000000b00757c02 */ /* 0x000fca0008000f00 */
[----:B------:R-:W4:Y:S01]  /*0bc0*/  LDG.E.CONSTANT R116, desc[UR12][R116.64+0x4] ;  /* 0x0000040c74747981 */ /* 0x000f22000c1e9900 */
[----:B------:R-:W-:-:S03]  /*0bd0*/  DFMA R108, R92, R120, R108 ;  /* 0x000000785c6c722b */ /* 0x000fc6000000006c */
[----:B------:R-:W4:Y:S01]  /*0be0*/  LDG.E.CONSTANT R122, desc[UR12][R122.64+-0x8] ;  /* 0xfffff80c7a7a7981 */ /* 0x000f22000c1e9900 */
[----:B------:R-:W-:Y:S01]  /*0bf0*/  IMAD R61, R61, UR17, R0 ;  /* 0x000000113d3d7c24 */ /* 0x000fe2000f8e0200 */
[C-C-:B--2---:R-:W-:Y:S02]  /*0c00*/  DADD R120, R44.reuse, R40.reuse ;  /* 0x000000002c787229 */ /* 0x144fe40000000028 */
[----:B------:R-:W-:Y:S02]  /*0c10*/  DADD R40, R44, -R40 ;  /* 0x000000002c287229 */ /* 0x000fe40000000828 */
[----:B------:R-:W-:-:S06]  /*0c20*/  DADD R44, R46, R42 ;  /* 0x000000002e2c7229 */ /* 0x000fcc000000002a */
[----:B------:R-:W-:Y:S02]  /*0c30*/  DFMA R110, R90, R40, R110 ;  /* 0x000000285a6e722b */ /* 0x000fe4000000006e */
[----:B------:R-:W-:Y:S02]  /*0c40*/  DFMA R112, R98, R44, R112 ;  /* 0x0000002c6270722b */ /* 0x000fe40000000070 */
[C-C-:B---3--:R-:W-:Y:S02]  /*0c50*/  DADD R40, R36.reuse, R32.reuse ;  /* 0x0000000024287229 */ /* 0x148fe40000000020 */
[----:B------:R-:W-:Y:S02]  /*0c60*/  DADD R32, R36, -R32 ;  /* 0x0000000024207229 */ /* 0x000fe40000000820 */
[C-C-:B------:R-:W-:Y:S02]  /*0c70*/  DADD R36, R38.reuse, R34.reuse ;  /* 0x0000000026247229 */ /* 0x140fe40000000022 */
[----:B------:R-:W-:-:S02]  /*0c80*/  DADD R34, R38, -R34 ;  /* 0x0000000026227229 */ /* 0x000fc40000000822 */
[--C-:B------:R-:W-:Y:S02]  /*0c90*/  DADD R44, R28, R48.reuse ;  /* 0x000000001c2c7229 */ /* 0x100fe40000000030 */
[----:B------:R-:W-:Y:S02]  /*0ca0*/  DMUL R40, R86, R40 ;  /* 0x0000002856287228 */ /* 0x000fe40000000000 */
[----:B------:R-:W-:Y:S02]  /*0cb0*/  DADD R28, R28, -R48 ;  /* 0x000000001c1c7229 */ /* 0x000fe40000000830 */
[----:B------:R-:W-:Y:S02]  /*0cc0*/  DADD R38, R30, R50 ;  /* 0x000000001e267229 */ /* 0x000fe40000000032 */
[----:B------:R-:W-:Y:S02]  /*0cd0*/  DMUL R36, R86, R36 ;  /* 0x0000002456247228 */ /* 0x000fe40000000000 */
[----:B------:R-:W-:-:S02]  /*0ce0*/  DMUL R32, R78, R32 ;  /* 0x000000204e207228 */ /* 0x000fc40000000000 */
[----:B------:R-:W-:Y:S02]  /*0cf0*/  DFMA R118, R98, R120, R118 ;  /* 0x000000786276722b */ /* 0x000fe40000000076 */
[----:B------:R-:W-:Y:S02]  /*0d00*/  DFMA R44, R88, R44, R40 ;  /* 0x0000002c582c722b */ /* 0x000fe40000000028 */
[----:B------:R-:W-:Y:S02]  /*0d10*/  DADD R120, R30, -R50 ;  /* 0x000000001e787229 */ /* 0x000fe40000000832 */
[----:B------:R-:W-:Y:S01]  /*0d20*/  DMUL R40, R78, R34 ;  /* 0x000000224e287228 */ /* 0x000fe20000000000 */
[----:B------:R-:W-:Y:S01]  /*0d30*/  IMAD.WIDE R30, R27, 0x10, R106 ;  /* 0x000000101b1e7825 */ /* 0x000fe200078e026a */
[----:B------:R-:W-:-:S03]  /*0d40*/  DADD R42, R46, -R42 ;  /* 0x000000002e2a7229 */ /* 0x000fc6000000082a */
[----:B------:R-:W-:Y:S01]  /*0d50*/  IMAD.WIDE R34, R10, 0x10, R106 ;  /* 0x000000100a227825 */ /* 0x000fe200078e026a */
[----:B------:R-:W-:Y:S02]  /*0d60*/  DFMA R38, R88, R38, R36 ;  /* 0x000000265826722b */ /* 0x000fe40000000024 */
[----:B------:R-:W-:Y:S01]  /*0d70*/  DFMA R36, R80, R28, R32 ;  /* 0x0000001c5024722b */ /* 0x000fe20000000020 */
[----:B------:R-:W-:Y:S01]  /*0d80*/  MOV R46, UR8 ;  /* 0x00000008002e7c02 */ /* 0x000fe20008000f00 */
[----:B------:R-:W2:Y:S01]  /*0d90*/  LDG.E.128.CONSTANT R28, desc[UR12][R30.64] ;  /* 0x0000000c1e1c7981 */ /* 0x000ea2000c1e9d00 */
[----:B------:R-:W-:-:S03]  /*0da0*/  MOV R47, UR9 ;  /* 0x00000009002f7c02 */ /* 0x000fc60008000f00 */
[----:B------:R-:W2:Y:S01]  /*0db0*/  LDG.E.128.CONSTANT R32, desc[UR12][R34.64] ;  /* 0x0000000c22207981 */ /* 0x000ea2000c1e9d00 */
[----:B------:R-:W-:Y:S02]  /*0dc0*/  DFMA R108, R90, R42, R108 ;  /* 0x0000002a5a6c722b */ /* 0x000fe4000000006c */
[----:B------:R-:W-:Y:S01]  /*0dd0*/  DFMA R120, R80, R120, R40 ;  /* 0x000000785078722b */ /* 0x000fe20000000028 */
[----:B------:R-:W3:Y:S01]  /*0de0*/  LDG.E.CONSTANT R117, desc[UR12][R46.64+0x14] ;  /* 0x0000140c2e757981 */ /* 0x000ee2000c1e9900 */
[C-C-:B----4-:R-:W-:Y:S02]  /*0df0*/  DADD R42, R52.reuse, R56.reuse ;  /* 0x00000000342a7229 */ /* 0x150fe40000000038 */
[----:B------:R-:W-:Y:S01]  /*0e00*/  DADD R40, R52, -R56 ;  /* 0x0000000034287229 */ /* 0x000fe20000000838 */
[----:B------:R-:W4:Y:S04]  /*0e10*/  LDG.E.CONSTANT R57, desc[UR12][R46.64+0x10] ;  /* 0x0000100c2e397981 */ /* 0x000f28000c1e9900 */
[----:B------:R-:W3:Y:S01]  /*0e20*/  LDG.E.CONSTANT R56, desc[UR12][R46.64+-0xc] ;  /* 0xfffff40c2e387981 */ /* 0x000ee2000c1e9900 */
[----:B0-----:R-:W-:Y:S01]  /*0e30*/  IMAD R115, R115, UR17, R0 ;  /* 0x0000001173737c24 */ /* 0x001fe2000f8e0200 */
[----:B------:R-:W-:-:S02]  /*0e40*/  DADD R52, R54, R58 ;  /* 0x0000000036347229 */ /* 0x000fc4000000003a */
[----:B------:R-:W-:Y:S01]  /*0e50*/  DADD R54, R54, -R58 ;  /* 0x0000000036367229 */ /* 0x000fe2000000083a */
[-CC-:B------:R-:W-:Y:S01]  /*0e60*/  IMAD R49, R61, R3.reuse, R2.reuse ;  /* 0x000000033d317224 */ /* 0x180fe200078e0202 */
[----:B------:R-:W-:Y:S01]  /*0e70*/  DFMA R58, R84, R42, R44 ;  /* 0x0000002a543a722b */ /* 0x000fe2000000002c */
[----:B------:R-:W-:Y:S02]  /*0e80*/  IMAD R45, R115, R3, R2 ;  /* 0x00000003732d7224 */ /* 0x000fe400078e0202 */
[----:B------:R-:W-:-:S04]  /*0e90*/  IMAD.WIDE R48, R49, 0x10, R106 ;  /* 0x0000001031307825 */ /* 0x000fc800078e026a */
[----:B------:R-:W-:Y:S01]  /*0ea0*/  IMAD.WIDE R44, R45, 0x10, R106 ;  /* 0x000000102d2c7825 */ /* 0x000fe200078e026a */
[----:B------:R-:W-:Y:S01]  /*0eb0*/  DFMA R52, R84, R52, R38 ;  /* 0x000000345434722b */ /* 0x000fe20000000026 */
[----:B------:R-:W3:Y:S02]  /*0ec0*/  LDG.E.128.CONSTANT R48, desc[UR12][R48.64] ;  /* 0x0000000c30307981 */ /* 0x000ee4000c1e9d00 */
[--C-:B------:R-:W-:Y:S02]  /*0ed0*/  IMAD R116, R116, UR17, R0.reuse ;  /* 0x0000001174747c24 */ /* 0x100fe4000f8e0200 */
[----:B------:R-:W-:Y:S01]  /*0ee0*/  IMAD R114, R114, UR17, R0 ;  /* 0x0000001172727c24 */ /* 0x000fe2000f8e0200 */
[----:B------:R-:W3:Y:S01]  /*0ef0*/  LDG.E.128.CONSTANT R44, desc[UR12][R44.64] ;  /* 0x0000000c2c2c7981 */ /* 0x000ee2000c1e9d00 */
[-CC-:B------:R-:W-:Y:S02]  /*0f00*/  IMAD R39, R116, R3.reuse, R2.reuse ;  /* 0x0000000374277224 */ /* 0x180fe400078e0202 */
[----:B------:R-:W-:-:S02]  /*0f10*/  IMAD R43, R114, R3, R2 ;  /* 0x00000003722b7224 */ /* 0x000fc400078e0202 */
[----:B------:R-:W-:-:S04]  /*0f20*/  IMAD.WIDE R38, R39, 0x10, R106 ;  /* 0x0000001027267825 */ /* 0x000fc800078e026a */
[----:B------:R-:W-:Y:S01]  /*0f30*/  IMAD.WIDE R42, R43, 0x10, R106 ;  /* 0x000000102b2a7825 */ /* 0x000fe200078e026a */
[C---:B------:R-:W-:Y:S01]  /*0f40*/  DFMA R114, R76.reuse, R40, R36 ;  /* 0x000000284c72722b */ /* 0x040fe20000000024 */
[----:B------:R-:W3:Y:S04]  /*0f50*/  LDG.E.128.CONSTANT R36, desc[UR12][R38.64] ;  /* 0x0000000c26247981 */ /* 0x000ee8000c1e9d00 */
[----:B------:R-:W3:Y:S01]  /*0f60*/  LDG.E.128.CONSTANT R40, desc[UR12][R42.64] ;  /* 0x0000000c2a287981 */ /* 0x000ee2000c1e9d00 */
[----:B------:R-:W-:Y:S01]  /*0f70*/  DFMA R54, R76, R54, R120 ;  /* 0x000000364c36722b */ /* 0x000fe20000000078 */
[----:B------:R-:W-:Y:S01]  /*0f80*/  IMAD R122, R122, UR17, R0 ;  /* 0x000000117a7a7c24 */ /* 0x000fe2000f8e0200 */
[C-C-:B--2---:R-:W-:Y:S02]  /*0f90*/  DADD R120, R28.reuse, R32.reuse ;  /* 0x000000001c787229 */ /* 0x144fe40000000020 */
[----:B------:R-:W-:-:S02]  /*0fa0*/  DADD R28, R28, -R32 ;  /* 0x000000001c1c7229 */ /* 0x000fc40000000820 */
[C-C-:B------:R-:W-:Y:S02]  /*0fb0*/  DADD R32, R30.reuse, R34.reuse ;  /* 0x000000001e207229 */ /* 0x140fe40000000022 */
[----:B------:R-:W-:Y:S01]  /*0fc0*/  DADD R30, R30, -R34 ;  /* 0x000000001e1e7229 */ /* 0x000fe20000000822 */
[----:B----4-:R-:W-:-:S03]  /*0fd0*/  IMAD R57, R57, UR17, R0 ;  /* 0x0000001139397c24 */ /* 0x010fc6000f8e0200 */
[----:B------:R-:W-:Y:S01]  /*0fe0*/  DFMA R114, R74, R28, R114 ;  /* 0x0000001c4a72722b */ /* 0x000fe20000000072 */
[-CC-:B------:R-:W-:Y:S01]  /*0ff0*/  IMAD R35, R122, R3.reuse, R2.reuse ;  /* 0x000000037a237224 */ /* 0x180fe200078e0202 */
[----:B------:R-:W-:Y:S01]  /*1000*/  DFMA R32, R82, R32, R52 ;  /* 0x000000205220722b */ /* 0x000fe20000000034 */
[----:B------:R-:W-:Y:S02]  /*1010*/  IMAD R29, R57, R3, R2 ;  /* 0x00000003391d7224 */ /* 0x000fe400078e0202 */
[----:B------:R-:W-:-:S04]  /*1020*/  IMAD.WIDE R34, R35, 0x10, R106 ;  /* 0x0000001023227825 */ /* 0x000fc800078e026a */
[----:B------:R-:W-:Y:S01]  /*1030*/  IMAD.WIDE R28, R29, 0x10, R106 ;  /* 0x000000101d1c7825 */ /* 0x000fe200078e026a */
[----:B------:R-:W-:-:S03]  /*1040*/  DFMA R54, R74, R30, R54 ;  /* 0x0000001e4a36722b */ /* 0x000fc60000000036 */
[--C-:B---3--:R-:W-:Y:S02]  /*1050*/  IMAD R117, R117, UR17, R0.reuse ;  /* 0x0000001175757c24 */ /* 0x108fe4000f8e0200 */
[----:B------:R-:W-:Y:S01]  /*1060*/  IMAD R56, R56, UR17, R0 ;  /* 0x0000001138387c24 */ /* 0x000fe2000f8e0200 */
[----:B------:R-:W-:Y:S01]  /*1070*/  DADD R112, R112, R32 ;  /* 0x0000000070707229 */ /* 0x000fe20000000020 */
[----:B------:R-:W2:Y:S01]  /*1080*/  LDG.E.128.CONSTANT R28, desc[UR12][R28.64] ;  /* 0x0000000c1c1c7981 */ /* 0x000ea2000c1e9d00 */
[----:B------:R-:W-:Y:S01]  /*1090*/  DFMA R58, R82, R120, R58 ;  /* 0x00000078523a722b */ /* 0x000fe2000000003a */
[-CC-:B------:R-:W-:Y:S02]  /*10a0*/  IMAD R53, R117, R3.reuse, R2.reuse ;  /* 0x0000000375357224 */ /* 0x180fe400078e0202 */
[----:B------:R-:W2:Y:S01]  /*10b0*/  LDG.E.128.CONSTANT R32, desc[UR12][R34.64] ;  /* 0x0000000c22207981 */ /* 0x000ea2000c1e9d00 */
[----:B------:R-:W-:Y:S01]  /*10c0*/  IMAD R57, R56, R3, R2 ;  /* 0x0000000338397224 */ /* 0x000fe200078e0202 */
[----:B------:R-:W-:Y:S01]  /*10d0*/  DADD R110, R110, R114 ;  /* 0x000000006e6e7229 */ /* 0x000fe20000000072 */
[--C-:B------:R-:W-:Y:S01]  /*10e0*/  IMAD.WIDE R52, R53, 0x10, R106.reuse ;  /* 0x0000001035347825 */ /* 0x100fe200078e026a */
[----:B------:R-:W0:Y:S03]  /*10f0*/  LDC.64 R114, c[0x0][0x390] ;  /* 0x0000e400ff727b82 */ /* 0x000e260000000a00 */
[----:B------:R-:W-:Y:S01]  /*1100*/  IMAD.WIDE R56, R57, 0x10, R106 ;  /* 0x0000001039387825 */ /* 0x000fe200078e026a */
[----:B------:R-:W-:-:S02]  /*1110*/  DADD R118, R118, R58 ;  /* 0x0000000076767229 */ /* 0x000fc4000000003a */
[----:B------:R-:W-:Y:S01]  /*1120*/  DADD R116, R108, R54 ;  /* 0x000000006c747229 */ /* 0x000fe20000000036 */
[----:B------:R-:W3:Y:S04]  /*1130*/  LDG.E.128.CONSTANT R52, desc[UR12][R52.64] ;  /* 0x0000000c34347981 */ /* 0x000ee8000c1e9d00 */
[----:B------:R-:W3:Y:S01]  /*1140*/  LDG.E.128.CONSTANT R56, desc[UR12][R56.64] ;  /* 0x0000000c38387981 */ /* 0x000ee2000c1e9d00 */
[C-C-:B------:R-:W-:Y:S02]  /*1150*/  DADD R122, R48.reuse, R44.reuse ;  /* 0x00000000307a7229 */ /* 0x140fe4000000002c */
[----:B------:R-:W-:Y:S02]  /*1160*/  DADD R44, R48, -R44 ;  /* 0x00000000302c7229 */ /* 0x000fe4000000082c */
[----:B------:R-:W-:-:S02]  /*1170*/  DADD R48, R50, R46 ;  /* 0x0000000032307229 */ /* 0x000fc4000000002e */
[----:B------:R-:W-:Y:S01]  /*1180*/  DADD R46, R50, -R46 ;  /* 0x00000000322e7229 */ /* 0x000fe2000000082e */
[----:B0-----:R-:W-:Y:S01]  /*1190*/  IMAD.WIDE R50, R4, 0x8, R114 ;  /* 0x0000000804327825 */ /* 0x001fe200078e0272 */
[C-C-:B------:R-:W-:Y:S02]  /*11a0*/  DADD R108, R36.reuse, R40.reuse ;  /* 0x00000000246c7229 */ /* 0x140fe40000000028 */
[----:B------:R-:W-:-:S03]  /*11b0*/  DADD R40, R36, -R40 ;  /* 0x0000000024287229 */ /* 0x000fc60000000828 */
[----:B------:R-:W4:Y:S01]  /*11c0*/  LDG.E.64.CONSTANT R50, desc[UR12][R50.64] ;  /* 0x0000000c32327981 */ /* 0x000f22000c1e9b00 */
[----:B------:R-:W-:Y:S01]  /*11d0*/  IMAD.WIDE R36, R16, 0x10, R106 ;  /* 0x0000001010247825 */ /* 0x000fe200078e026a */
[C-C-:B------:R-:W-:Y:S02]  /*11e0*/  DADD R120, R38.reuse, R42.reuse ;  /* 0x0000000026787229 */ /* 0x140fe4000000002a */
[----:B------:R-:W-:-:S03]  /*11f0*/  DADD R42, R38, -R42 ;  /* 0x00000000262a7229 */ /* 0x000fc6000000082a */
[----:B------:R-:W4:Y:S01]  /*1200*/  LDG.E.128.CONSTANT R36, desc[UR12][R36.64] ;  /* 0x0000000c24247981 */ /* 0x000f22000c1e9d00 */
[----:B------:R-:W-:Y:S02]  /*1210*/  DMUL R44, R62, R44 ;  /* 0x0000002c3e2c7228 */ /* 0x000fe40000000000 */
[C---:B------:R-:W-:Y:S02]  /*1220*/  DMUL R48, R70.reuse, R48 ;  /* 0x0000003046307228 */ /* 0x040fe40000000000 */
[----:B------:R-:W-:-:S04]  /*1230*/  DMUL R122, R70, R122 ;  /* 0x0000007a467a7228 */ /* 0x000fc80000000000 */
[----:B------:R-:W-:Y:S02]  /*1240*/  DFMA R40, R64, R40, R44 ;  /* 0x000000284028722b */ /* 0x000fe4000000002c */
[----:B------:R-:W-:Y:S02]  /*1250*/  DMUL R46, R62, R46 ;  /* 0x0000002e3e2e7228 */ /* 0x000fe40000000000 */
[C---:B------:R-:W-:Y:S02]  /*1260*/  DFMA R48, R72.reuse, R120, R48 ;  /* 0x000000784830722b */ /* 0x040fe40000000030 */
[----:B------:R-:W-:-:S04]  /*1270*/  DFMA R108, R72, R108, R122 ;  /* 0x0000006c486c722b */ /* 0x000fc8000000007a */
[----:B------:R-:W-:Y:S01]  /*1280*/  DFMA R42, R64, R42, R46 ;  /* 0x0000002a402a722b */ /* 0x000fe2000000002e */
[----:B------:R-:W-:-:S04]  /*1290*/  UIADD3 UR4, UPT, UPT, UR4, 0x1, URZ ;  /* 0x0000000104047890 */ /* 0x000fc8000fffe0ff */
[----:B------:R-:W-:Y:S01]  /*12a0*/  UISETP.NE.AND UP0, UPT, UR4, URZ, UPT ;  /* 0x000000ff0400728c */ /* 0x000fe2000bf05270 */
[C---:B------:R-:W-:Y:S02]  /*12b0*/  IMAD R60, R3.reuse, UR17, R60 ;  /* 0x00000011033c7c24 */ /* 0x040fe4000f8e023c */
[C---:B------:R-:W-:Y:S02]  /*12c0*/  IMAD R6, R3.reuse, UR17, R6 ;  /* 0x0000001103067c24 */ /* 0x040fe4000f8e0206 */
[C---:B------:R-:W-:Y:S02]  /*12d0*/  IMAD R7, R3.reuse, UR17, R7 ;  /* 0x0000001103077c24 */ /* 0x040fe4000f8e0207 */
[C---:B------:R-:W-:Y:S02]  /*12e0*/  IMAD R8, R3.reuse, UR17, R8 ;  /* 0x0000001103087c24 */ /* 0x040fe4000f8e0208 */
[C---:B------:R-:W-:Y:S02]  /*12f0*/  IMAD R9, R3.reuse, UR17, R9 ;  /* 0x0000001103097c24 */ /* 0x040fe4000f8e0209 */
[----:B------:R-:W-:-:S02]  /*1300*/  IMAD R10, R3, UR17, R10 ;  /* 0x00000011030a7c24 */ /* 0x000fc4000f8e020a */
        /* <DEDUP_REMOVED lines=10> */
[----:B------:R-:W-:Y:S01]  /*13b0*/  IMAD R18, R3, UR17, R18 ;  /* 0x0000001103127c24 */ /* 0x000fe2000f8e0212 */
[----:B------:R-:W-:Y:S02]  /*13c0*/  UIADD3 UR6, UPT, UPT, UR6, 0x1, URZ ;  /* 0x0000000106067890 */ /* 0x000fe4000fffe0ff */
[----:B------:R-:W-:Y:S01]  /*13d0*/  UIADD3 UR5, UPT, UPT, UR5, 0x1, URZ ;  /* 0x0000000105057890 */ /* 0x000fe2000fffe0ff */
[----:B--2---:R-:W-:-:S02]  /*13e0*/  DADD R44, R28, R32 ;  /* 0x000000001c2c7229 */ /* 0x004fc40000000020 */
[----:B------:R-:W-:Y:S02]  /*13f0*/  DADD R28, R28, -R32 ;  /* 0x000000001c1c7229 */ /* 0x000fe40000000820 */
[----:B------:R-:W-:-:S04]  /*1400*/  DADD R32, R30, R34 ;  /* 0x000000001e207229 */ /* 0x000fc80000000022 */
[----:B------:R-:W-:-:S04]  /*1410*/  DFMA R44, R68, R44, R108 ;  /* 0x0000002c442c722b */ /* 0x000fc8000000006c */
[----:B------:R-:W-:Y:S02]  /*1420*/  DFMA R48, R68, R32, R48 ;  /* 0x000000204430722b */ /* 0x000fe40000000030 */
[----:B---3--:R-:W-:Y:S02]  /*1430*/  DADD R46, R52, R56 ;  /* 0x00000000342e7229 */ /* 0x008fe40000000038 */
[----:B------:R-:W-:Y:S02]  /*1440*/  DADD R32, R54, R58 ;  /* 0x0000000036207229 */ /* 0x000fe4000000003a */
[----:B------:R-:W-:-:S04]  /*1450*/  DADD R30, R30, -R34 ;  /* 0x000000001e1e7229 */ /* 0x000fc80000000822 */
[C---:B------:R-:W-:Y:S02]  /*1460*/  DFMA R44, R66.reuse, R46, R44 ;  /* 0x0000002e422c722b */ /* 0x040fe4000000002c */
[----:B------:R-:W-:Y:S02]  /*1470*/  DFMA R32, R66, R32, R48 ;  /* 0x000000204220722b */ /* 0x000fe40000000030 */
[----:B------:R-:W-:Y:S02]  /*1480*/  DFMA R28, R20, R28, R40 ;  /* 0x0000001c141c722b */ /* 0x000fe40000000028 */
[----:B------:R-:W-:Y:S02]  /*1490*/  DADD R52, R52, -R56 ;  /* 0x0000000034347229 */ /* 0x000fe40000000838 */
[----:B------:R-:W-:Y:S02]  /*14a0*/  DFMA R30, R20, R30, R42 ;  /* 0x0000001e141e722b */ /* 0x000fe4000000002a */
[----:B------:R-:W-:-:S02]  /*14b0*/  DADD R54, R54, -R58 ;  /* 0x0000000036367229 */ /* 0x000fc4000000083a */
[----:B------:R-:W-:Y:S02]  /*14c0*/  DADD R44, R118, R44 ;  /* 0x00000000762c7229 */ /* 0x000fe4000000002c */
[----:B------:R-:W-:Y:S01]  /*14d0*/  DADD R112, R112, R32 ;  /* 0x0000000070707229 */ /* 0x000fe20000000020 */
[----:B------:R-:W0:Y:S01]  /*14e0*/  LDC.64 R32, c[0x0][0x3b0] ;  /* 0x0000ec00ff207b82 */ /* 0x000e220000000a00 */
[C---:B------:R-:W-:Y:S02]  /*14f0*/  DFMA R28, R22.reuse, R52, R28 ;  /* 0x00000034161c722b */ /* 0x040fe4000000001c */
[----:B------:R-:W-:Y:S02]  /*1500*/  DFMA R30, R22, R54, R30 ;  /* 0x00000036161e722b */ /* 0x000fe4000000001e */
[----:B----4-:R-:W-:Y:S02]  /*1510*/  DADD R50, R24, R50 ;  /* 0x0000000018327229 */ /* 0x010fe40000000032 */
[----:B------:R-:W-:-:S02]  /*1520*/  DMUL R44, R44, 0.5 ;  /* 0x3fe000002c2c7828 */ /* 0x000fc40000000000 */
[----:B------:R-:W-:Y:S02]  /*1530*/  DMUL R112, R112, 0.5 ;  /* 0x3fe0000070707828 */ /* 0x000fe40000000000 */
[----:B------:R-:W-:Y:S02]  /*1540*/  DADD R110, R110, R28 ;  /* 0x000000006e6e7229 */ /* 0x000fe4000000001c */
[----:B------:R-:W-:Y:S02]  /*1550*/  DADD R28, R116, R30 ;  /* 0x00000000741c7229 */ /* 0x000fe4000000001e */
[C---:B------:R-:W-:Y:S02]  /*1560*/  DFMA R36, R50.reuse, R36, -R44 ;  /* 0x000000243224722b */ /* 0x040fe4000000082c */
[----:B------:R-:W-:-:S06]  /*1570*/  DFMA R30, R50, R38, -R112 ;  /* 0x00000026321e722b */ /* 0x000fcc0000000870 */
[----:B------:R-:W-:Y:S02]  /*1580*/  DADD R28, R28, R36 ;  /* 0x000000001c1c7229 */ /* 0x000fe40000000024 */
[----:B------:R-:W-:Y:S01]  /*1590*/  DADD R30, -R110, R30 ;  /* 0x000000006e1e7229 */ /* 0x000fe2000000011e */
[----:B0-----:R-:W-:-:S06]  /*15a0*/  IMAD.WIDE R32, R19, 0x10, R32 ;  /* 0x0000001013207825 */ /* 0x001fcc00078e0220 */
[----:B------:R0:W-:Y:S01]  /*15b0*/  STG.E.128 desc[UR12][R32.64], R28 ;  /* 0x0000001c20007986 */ /* 0x0001e2000c101d0c */
[----:B------:R-:W-:Y:S01]  /*15c0*/  MOV R35, UR14 ;  /* 0x0000000e00237c02 */ /* 0x000fe20008000f00 */
[----:B------:R-:W-:-:S04]  /*15d0*/  IMAD R19, R3, UR17, R19 ;  /* 0x0000001103137c24 */ /* 0x000fc8000f8e0213 */
[----:B------:R-:W-:Y:S01]  /*15e0*/  IMAD R4, R35, UR7, R4 ;  /* 0x0000000723047c24 */ /* 0x000fe2000f8e0204 */
[----:B------:R-:W-:Y:S06]  /*15f0*/  BRA.U UP0, `(.L_x_4) ;  /* 0xfffffff100787547 */ /* 0x000fec000b83ffff */
[----:B------:R-:W-:Y:S05]  /*1600*/  EXIT ;  /* 0x000000000000794d */ /* 0x000fea0003800000 */
.L_x_5:
        /* <DEDUP_REMOVED lines=15> */
.L_x_11:


//--------------------- .text._Z21hpsi1_rt_stencil_ker2iPKdS0_PK7double2PS1_iiiiiiPKi --------------------------
	.section	.text._Z21hpsi1_rt_stencil_ker2iPKdS0_PK7double2PS1_iiiiiiPKi,"ax",@progbits
	.align	128
        .global         _Z21hpsi1_rt_stencil_ker2iPKdS0_PK7double2PS1_iiiiiiPKi
        .type           _Z21hpsi1_rt_stencil_ker2iPKdS0_PK7double2PS1_iiiiiiPKi,@function
        .size           _Z21hpsi1_rt_stencil_ker2iPKdS0_PK7double2PS1_iiiiiiPKi,(.L_x_12 - _Z21hpsi1_rt_stencil_ker2iPKdS0_PK7double2PS1_iiiiiiPKi)
        .other          _Z21hpsi1_rt_stencil_ker2iPKdS0_PK7double2PS1_iiiiiiPKi,@"STO_CUDA_ENTRY STV_DEFAULT"
_Z21hpsi1_rt_stencil_ker2iPKdS0_PK7double2PS1_iiiiiiPKi:
.text._Z21hpsi1_rt_stencil_ker2iPKdS0_PK7double2PS1_iiiiiiPKi:
        /* <DEDUP_REMOVED lines=14> */
[----:B0-----:R-:W-:-:S02]  /*00e0*/  IADD3 R2, PT, PT, R0, 0xffffffe, RZ ;  /* 0x0ffffffe00027810 */ /* 0x001fc40007ffe0ff */
[----:B------:R-:W-:-:S04]  /*00f0*/  IABS R0, R8 ;  /* 0x0000000800007213 */ /* 0x000fc80000000000 */
[----:B------:R0:W2:Y:S02]  /*0100*/  F2I.FTZ.U32.TRUNC.NTZ R3, R2 ;  /* 0x0000000200037305 */ /* 0x0000a4000021f000 */
[----:B0-----:R-:W-:Y:S01]  /*0110*/  IMAD.MOV.U32 R2, RZ, RZ, RZ ;  /* 0x000000ffff027224 */ /* 0x001fe200078e00ff */
[----:B--2---:R-:W-:-:S05]  /*0120*/  IADD3 R4, PT, PT, RZ, -R3, RZ ;  /* 0x80000003ff047210 */ /* 0x004fca0007ffe0ff */
[----:B------:R-:W-:-:S04]  /*0130*/  IMAD R5, R4, R7, RZ ;  /* 0x0000000704057224 */ /* 0x000fc800078e02ff */
[----:B------:R-:W-:-:S06]  /*0140*/  IMAD.HI.U32 R3, R3, R5, R2 ;  /* 0x0000000503037227 */ /* 0x000fcc00078e0002 */
[----:B------:R-:W-:-:S05]  /*0150*/  IMAD.HI.U32 R112, R3, R0, RZ ;  /* 0x0000000003707227 */ /* 0x000fca00078e00ff */
[----:B------:R-:W-:-:S05]  /*0160*/  IADD3 R2, PT, PT, -R112, RZ, RZ ;  /* 0x000000ff70027210 */ /* 0x000fca0007ffe1ff */
        /* <DEDUP_REMOVED lines=8> */
[----:B------:R-:W-:-:S06]  /*01f0*/  @P0 IADD3 R112, PT, PT, R112, 0x1, RZ ;  /* 0x0000000170700810 */ /* 0x000fcc0007ffe0ff */
[----:B------:R-:W-:Y:S02]  /*0200*/  @!P1 IADD3 R112, PT, PT, -R112, RZ, RZ ;  /* 0x000000ff70709210 */ /* 0x000fe40007ffe1ff */
[----:B------:R-:W-:-:S04]  /*0210*/  @!P2 LOP3.LUT R112, RZ, R13, RZ, 0x33, !PT ;  /* 0x0000000dff70a212 */ /* 0x000fc800078e33ff */
[----:B-1----:R-:W-:-:S13]  /*0220*/  ISETP.GE.AND P0, PT, R112, UR4, PT ;  /* 0x0000000470007c0c */ /* 0x002fda000bf06270 */
[----:B------:R-:W-:Y:S05]  /*0230*/  @P0 EXIT ;  /* 0x000000000000094d */ /* 0x000fea0003800000 */
[----:B------:R-:W0:Y:S02]  /*0240*/  LDC R0, c[0x0][0x3b8] ;  /* 0x0000ee00ff007b82 */ /* 0x000e240000000800 */
[----:B0-----:R-:W-:-:S13]  /*0250*/  ISETP.GE.AND P0, PT, R0, 0x1, PT ;  /* 0x000000010000780c */ /* 0x001fda0003f06270 */
[----:B------:R-:W-:Y:S05]  /*0260*/  @!P0 EXIT ;  /* 0x000000000000894d */ /* 0x000fea0003800000 */
[----:B------:R-:W0:Y:S01]  /*0270*/  LDC.64 R4, c[0x0][0x3a8] ;  /* 0x0000ea00ff047b82 */ /* 0x000e220000000a00 */
[----:B------:R-:W-:Y:S01]  /*0280*/  IMAD.MOV R3, RZ, RZ, -R112 ;  /* 0x000000ffff037224 */ /* 0x000fe200078e0a70 */
[C---:B------:R-:W-:Y:S01]  /*0290*/  ISETP.GT.AND P0, PT, R0.reuse, 0x1, PT ;  /* 0x000000010000780c */ /* 0x040fe20003f04270 */
[----:B------:R-:W1:Y:S01]  /*02a0*/  LDCU.64 UR4, c[0x0][0x358] ;  /* 0x00006b00ff0477ac */ /* 0x000e620008000a00 */
[----:B------:R-:W-:-:S04]  /*02b0*/  IADD3 R2, PT, PT, -R0, 0x1, RZ ;  /* 0x0000000100027810 */ /* 0x000fc80007ffe1ff */
[----:B------:R-:W-:Y:S01]  /*02c0*/  SEL R12, R2, 0x1, !P0 ;  /* 0x00000001020c7807 */ /* 0x000fe20004000000 */
[----:B------:R-:W2:Y:S01]  /*02d0*/  LDC.64 R6, c[0x0][0x3c0] ;  /* 0x0000f000ff067b82 */ /* 0x000ea20000000a00 */
[----:B------:R-:W-:Y:S02]  /*02e0*/  IMAD R2, R13, R3, R8 ;  /* 0x000000030d027224 */ /* 0x000fe400078e0208 */
[----:B------:R-:W-:-:S03]  /*02f0*/  IADD3 R9, PT, PT, R12, 0x1, RZ ;  /* 0x000000010c097810 */ /* 0x000fc60007ffe0ff */
[----:B------:R-:W-:Y:S02]  /*0300*/  IADD3 R13, PT, PT, R2, 0x4, R13 ;  /* 0x00000004020d7810 */ /* 0x000fe40007ffe00d */
[----:B------:R-:W3:Y:S01]  /*0310*/  LDC R3, c[0x0][0x3b0] ;  /* 0x0000ec00ff037b82 */ /* 0x000ee20000000800 */
[----:B------:R-:W-:-:S04]  /*0320*/  ISETP.GE.AND P0, PT, R9, R0, PT ;  /* 0x000000000900720c */ /* 0x000fc80003f06270 */
[----:B------:R-:W-:Y:S01]  /*0330*/  SEL R8, R0, RZ, P0 ;  /* 0x000000ff00087207 */ /* 0x000fe20000000000 */
[----:B0-----:R-:W-:Y:S02]  /*0340*/  IMAD R4, R17, R4, RZ ;  /* 0x0000000411047224 */ /* 0x001fe400078e02ff */
[----:B------:R-:W0:Y:S01]  /*0350*/  LDC.64 R106, c[0x0][0x398] ;  /* 0x0000e600ff6a7b82 */ /* 0x000e220000000a00 */
[----:B------:R-:W-:Y:S01]  /*0360*/  IADD3 R26, PT, PT, R9, -R8, RZ ;  /* 0x80000008091a7210 */ /* 0x000fe20007ffe0ff */
[-C--:B------:R-:W-:Y:S02]  /*0370*/  IMAD R57, R112, R5.reuse, RZ ;  /* 0x0000000570397224 */ /* 0x080fe400078e02ff */
[----:B------:R-:W-:Y:S02]  /*0380*/  IMAD R8, R4, R5, RZ ;  /* 0x0000000504087224 */ /* 0x000fe400078e02ff */
[----:B--2---:R-:W-:Y:S02]  /*0390*/  IMAD.WIDE R6, R13, 0x4, R6 ;  /* 0x000000040d067825 */ /* 0x004fe400078e0206 */
[----:B------:R-:W2:Y:S02]  /*03a0*/  LDC.64 R42, c[0x0][0x390] ;  /* 0x0000e400ff2a7b82 */ /* 0x000ea40000000a00 */
[----:B------:R-:W-:Y:S01]  /*03b0*/  VIADD R14, R26, 0x1 ;  /* 0x000000011a0e7836 */ /* 0x000fe20000000000 */
[----:B-1----:R-:W4:Y:S01]  /*03c0*/  LDG.E.CONSTANT R59, desc[UR4][R6.64] ;  /* 0x00000004063b7981 */ /* 0x002f22000c1e9900 */
[----:B------:R-:W-:-:S02]  /*03d0*/  IMAD R17, R17, 0xc, RZ ;  /* 0x0000000c11117824 */ /* 0x000fc400078e02ff */
[-C--:B---3--:R-:W-:Y:S01]  /*03e0*/  IMAD R13, R8, R3.reuse, RZ ;  /* 0x00000003080d7224 */ /* 0x088fe200078e02ff */
[----:B------:R-:W-:Y:S01]  /*03f0*/  IADD3 R8, PT, PT, R57, -0x4, R0 ;  /* 0xfffffffc39087810 */ /* 0x000fe20007ffe000 */
[----:B------:R-:W1:Y:S01]  /*0400*/  LDC.64 R10, c[0x0][0x388] ;  /* 0x0000e200ff0a7b82 */ /* 0x000e620000000a00 */
[----:B------:R-:W3:Y:S03]  /*0410*/  LDG.E.CONSTANT R111, desc[UR4][R6.64+-0x20] ;  /* 0xffffe004066f7981 */ /* 0x000ee6000c1e9900 */
[----:B------:R-:W-:Y:S01]  /*0420*/  IMAD R33, R8, R3, R2 ;  /* 0x0000000308217224 */ /* 0x000fe200078e0202 */
[----:B------:R-:W4:Y:S01]  /*0430*/  LDG.E.CONSTANT R61, desc[UR4][R6.64+-0x4] ;  /* 0xfffffc04063d7981 */ /* 0x000f22000c1e9900 */
[----:B0-----:R-:W-:Y:S01]  /*0440*/  IMAD.WIDE R106, R13, 0x10, R106 ;  /* 0x000000100d6a7825 */ /* 0x001fe200078e026a */
[----:B------:R-:W-:Y:S02]  /*0450*/  ISETP.GE.AND P0, PT, R14, R0, PT ;  /* 0x000000000e00720c */ /* 0x000fe40003f06270 */
[----:B------:R-:W4:Y:S01]  /*0460*/  LDG.E.CONSTANT R109, desc[UR4][R6.64+-0x1c] ;  /* 0xffffe404066d7981 */ /* 0x000f22000c1e9900 */
[----:B------:R-:W-:Y:S01]  /*0470*/  IMAD.WIDE R32, R33, 0x10, R106 ;  /* 0x0000001021207825 */ /* 0x000fe200078e026a */
[----:B------:R-:W-:-:S02]  /*0480*/  SEL R15, R0, RZ, P0 ;  /* 0x000000ff000f7207 */ /* 0x000fc40000000000 */
[----:B------:R-:W4:Y:S01]  /*0490*/  LDG.E.CONSTANT R63, desc[UR4][R6.64+-0x8] ;  /* 0xfffff804063f7981 */ /* 0x000f22000c1e9900 */
[----:B------:R-:W-:Y:S01]  /*04a0*/  IADD3 R12, PT, PT, R57, R12, RZ ;  /* 0x0000000c390c7210 */ /* 0x000fe20007ffe0ff */
[----:B------:R-:W-:Y:S02]  /*04b0*/  IMAD.WIDE R36, R3, 0x10, R32 ;  /* 0x0000001003247825 */ /* 0x000fe400078e0220 */
[----:B------:R-:W4:Y:S01]  /*04c0*/  LDG.E.CONSTANT R9, desc[UR4][R6.64+-0x18] ;  /* 0xffffe80406097981 */ /* 0x000f22000c1e9900 */
[----:B------:R-:W-:-:S03]  /*04d0*/  IADD3 R34, PT, PT, R57, R14, -R15 ;  /* 0x0000000e39227210 */ /* 0x000fc60007ffe80f */
[----:B------:R-:W4:Y:S04]  /*04e0*/  LDG.E.CONSTANT R65, desc[UR4][R6.64+-0xc] ;  /* 0xfffff40406417981 */ /* 0x000f28000c1e9900 */
[----:B------:R0:W4:Y:S01]  /*04f0*/  LDG.E.CONSTANT R67, desc[UR4][R6.64+-0x14] ;  /* 0xffffec0406437981 */ /* 0x000122000c1e9900 */
[----:B------:R-:W-:-:S03]  /*0500*/  IMAD.WIDE R40, R3, 0x10, R36 ;  /* 0x0000001003287825 */ /* 0x000fc600078e0224 */
[----:B-1----:R1:W5:Y:S01]  /*0510*/  LDG.E.64.CONSTANT R104, desc[UR4][R10.64+0x58] ;  /* 0x000058040a687981 */ /* 0x002362000c1e9b00 */
[-C--:B------:R-:W-:Y:S02]  /*0520*/  IMAD R29, R57, R3.reuse, R2 ;  /* 0x00000003391d7224 */ /* 0x080fe400078e0202 */
[----:B--2---:R-:W-:Y:S01]  /*0530*/  IMAD.WIDE.U32 R42, R17, 0x8, R42 ;  /* 0x00000008112a7825 */ /* 0x004fe200078e002a */
[----:B------:R1:W5:Y:S01]  /*0540*/  LDG.E.64.CONSTANT R102, desc[UR4][R10.64+0x50] ;  /* 0x000050040a667981 */ /* 0x000362000c1e9b00 */
[----:B0-----:R-:W-:Y:S02]  /*0550*/  IADD3 R6, PT, PT, R57, R26, RZ ;  /* 0x0000001a39067210 */ /* 0x001fe40007ffe0ff */
[-CC-:B------:R-:W-:Y:S01]  /*0560*/  IMAD R25, R12, R3.reuse, R2.reuse ;  /* 0x000000030c197224 */ /* 0x180fe200078e0202 */
[----:B------:R1:W5:Y:S01]  /*0570*/  LDG.E.64.CONSTANT R100, desc[UR4][R10.64+0x48] ;  /* 0x000048040a647981 */ /* 0x000362000c1e9b00 */
[-CC-:B------:R-:W-:Y:S02]  /*0580*/  IMAD R53, R34, R3.reuse, R2.reuse ;  /* 0x0000000322357224 */ /* 0x180fe400078e0202 */
[----:B------:R-:W-:Y:S01]  /*0590*/  IMAD R45, R6, R3, R2 ;  /* 0x00000003062d7224 */ /* 0x000fe200078e0202 */
[----:B------:R1:W5:Y:S01]  /*05a0*/  LDG.E.64.CONSTANT R98, desc[UR4][R10.64+0x40] ;  /* 0x000040040a627981 */ /* 0x000362000c1e9b00 */
[----:B------:R-:W-:-:S03]  /*05b0*/  IMAD.WIDE R24, R25, 0x10, R106 ;  /* 0x0000001019187825 */ /* 0x000fc600078e026a */
        /* <DEDUP_REMOVED lines=8> */
[----:B------:R1:W5:Y:S04]  /*0640*/  LDG.E.64.CONSTANT R88, desc[UR4][R42.64+0x58] ;  /* 0x000058042a587981 */ /* 0x000368000c1e9b00 */
[----:B------:R1:W5:Y:S04]  /*0650*/  LDG.E.64.CONSTANT R22, desc[UR4][R42.64+0x50] ;  /* 0x000050042a167981 */ /* 0x000368000c1e9b00 */
[----:B------:R1:W5:Y:S04]  /*0660*/  LDG.E.64.CONSTANT R20, desc[UR4][R42.64+0x48] ;  /* 0x000048042a147981 */ /* 0x000368000c1e9b00 */
[----:B------:R1:W5:Y:S04]  /*0670*/  LDG.E.64.CONSTANT R18, desc[UR4][R42.64+0x40] ;  /* 0x000040042a127981 */ /* 0x000368000c1e9b00 */
[----:B------:R1:W5:Y:S04]  /*0680*/  LDG.E.64.CONSTANT R16, desc[UR4][R42.64+0x20] ;  /* 0x000020042a107981 */ /* 0x000368000c1e9b00 */
[----:B------:R1:W5:Y:S04]  /*0690*/  LDG.E.64.CONSTANT R14, desc[UR4][R42.64+0x28] ;  /* 0x000028042a0e7981 */ /* 0x000368000c1e9b00 */
[----:B------:R1:W5:Y:S04]  /*06a0*/  LDG.E.64.CONSTANT R12, desc[UR4][R42.64+0x30] ;  /* 0x000030042a0c7981 */ /* 0x000368000c1e9b00 */
[----:B------:R1:W5:Y:S04]  /*06b0*/  LDG.E.64.CONSTANT R10, desc[UR4][R42.64+0x38] ;  /* 0x000038042a0a7981 */ /* 0x000368000c1e9b00 */
[----:B------:R-:W5:Y:S04]  /*06c0*/  LDG.E.128.CONSTANT R24, desc[UR4][R24.64] ;  /* 0x0000000418187981 */ /* 0x000f68000c1e9d00 */
[----:B------:R-:W5:Y:S04]  /*06d0*/  LDG.E.128.CONSTANT R28, desc[UR4][R28.64] ;  /* 0x000000041c1c7981 */ /* 0x000f68000c1e9d00 */
[----:B------:R-:W5:Y:S04]  /*06e0*/  LDG.E.128.CONSTANT R32, desc[UR4][R32.64] ;  /* 0x0000000420207981 */ /* 0x000f68000c1e9d00 */
[----:B------:R-:W5:Y:S04]  /*06f0*/  LDG.E.128.CONSTANT R36, desc[UR4][R36.64] ;  /* 0x0000000424247981 */ /* 0x000f68000c1e9d00 */
[----:B------:R-:W5:Y:S04]  /*0700*/  LDG.E.128.CONSTANT R40, desc[UR4][R40.64] ;  /* 0x0000000428287981 */ /* 0x000f68000c1e9d00 */
[----:B------:R-:W5:Y:S04]  /*0710*/  LDG.E.128.CONSTANT R44, desc[UR4][R44.64] ;  /* 0x000000042c2c7981 */ /* 0x000f68000c1e9d00 */
[----:B------:R-:W5:Y:S04]  /*0720*/  LDG.E.128.CONSTANT R48, desc[UR4][R48.64] ;  /* 0x0000000430307981 */ /* 0x000f68000c1e9d00 */
[----:B------:R-:W5:Y:S01]  /*0730*/  LDG.E.128.CONSTANT R52, desc[UR4][R52.64] ;  /* 0x0000000434347981 */ /* 0x000f62000c1e9d00 */
[----:B------:R-:W-:-:S02]  /*0740*/  IMAD R5, R5, R3, RZ ;  /* 0x0000000305057224 */ /* 0x000fc400078e02ff */
[----:B------:R-:W-:Y:S02]  /*0750*/  IMAD.IADD R6, R112, 0x1, R4 ;  /* 0x0000000170067824 */ /* 0x000fe400078e0204 */
[----:B------:R-:W-:Y:S01]  /*0760*/  HFMA2 R8, -RZ, RZ, 0, 0 ;  /* 0x00000000ff087431 */ /* 0x000fe200000001ff */
[----:B------:R-:W-:Y:S01]  /*0770*/  IADD3 R113, PT, PT, -R0, RZ, RZ ;  /* 0x000000ff00717210 */ /* 0x000fe20007ffe1ff */
[----:B------:R-:W-:Y:S02]  /*0780*/  IMAD R6, R5, R6, R2 ;  /* 0x0000000605067224 */ /* 0x000fe400078e0202 */
[CC--:B---3--:R-:W-:Y:S02]  /*0790*/  IMAD R111, R112.reuse, R5.reuse, R111 ;  /* 0x00000005706f7224 */ /* 0x0c8fe400078e026f */
[CC--:B----4-:R-:W-:Y:S02]  /*07a0*/  IMAD R110, R112.reuse, R5.reuse, R61 ;  /* 0x00000005706e7224 */ /* 0x0d0fe400078e023d */
[----:B------:R-:W-:-:S02]  /*07b0*/  IMAD R109, R112, R5, R109 ;  /* 0x00000005706d7224 */ /* 0x000fc400078e026d */
[CC--:B------:R-:W-:Y:S02]  /*07c0*/  IMAD R108, R112.reuse, R5.reuse, R63 ;  /* 0x00000005706c7224 */ /* 0x0c0fe400078e023f */
[CC--:B------:R-:W-:Y:S02]  /*07d0*/  IMAD R9, R112.reuse, R5.reuse, R9 ;  /* 0x0000000570097224 */ /* 0x0c0fe400078e0209 */
[CC--:B------:R-:W-:Y:S02]  /*07e0*/  IMAD R7, R112.reuse, R5.reuse, R65 ;  /* 0x0000000570077224 */ /* 0x0c0fe400078e0241 */
[CC--:B------:R-:W-:Y:S02]  /*07f0*/  IMAD R4, R112.reuse, R5.reuse, R67 ;  /* 0x0000000570047224 */ /* 0x0c0fe400078e0243 */
[----:B------:R-:W-:Y:S02]  /*0800*/  IMAD R112, R112, R5, R59 ;  /* 0x0000000570707224 */ /* 0x000fe400078e023b */
[----:B-1----:R-:W-:-:S07]  /*0810*/  VIADD R5, R57, 0x4 ;  /* 0x0000000439057836 */ /* 0x002fce0000000000 */
.L_x_6:
[----:B------:R-:W-:-:S04]  /*0820*/  IMAD.WIDE R56, R112, 0x10, R106 ;  /* 0x0000001070387825 */ /* 0x000fc800078e026a */
[--C-:B------:R-:W-:Y:S02]  /*0830*/  IMAD.WIDE R60, R111, 0x10, R106.reuse ;  /* 0x000000106f3c7825 */ /* 0x100fe400078e026a */
[----:B------:R-:W2:Y:S04]  /*0840*/  LDG.E.128.CONSTANT R56, desc[UR4][R56.64] ;  /* 0x0000000438387981 */ /* 0x000ea8000c1e9d00 */
[----:B------:R-:W2:Y:S01]  /*0850*/  LDG.E.128.CONSTANT R60, desc[UR4][R60.64] ;  /* 0x000000043c3c7981 */ /* 0x000ea2000c1e9d00 */
[----:B------:R-:W-:-:S04]  /*0860*/  IMAD.WIDE R64, R110, 0x10, R106 ;  /* 0x000000106e407825 */ /* 0x000fc800078e026a */
        /* <DEDUP_REMOVED lines=9> */
[----:B------:R-:W4:Y:S04]  /*0900*/  LDG.E.128.CONSTANT R80, desc[UR4][R80.64] ;  /* 0x0000000450507981 */ /* 0x000f28000c1e9d00 */
[----:B------:R-:W4:Y:S01]  /*0910*/  LDG.E.128.CONSTANT R84, desc[UR4][R84.64] ;  /* 0x0000000454547981 */ /* 0x000f22000c1e9d00 */
[----:B------:R-:W-:-:S04]  /*0920*/  IADD3 R115, PT, PT, R8, 0x4, RZ ;  /* 0x0000000408737810 */ /* 0x000fc80007ffe0ff */
[----:B------:R-:W-:Y:S01]  /*0930*/  ISETP.GE.AND P0, PT, R115, R0, PT ;  /* 0x000000007300720c */ /* 0x000fe20003f06270 */
[C-C-:B--2---:R-:W-:Y:S02]  /*0940*/  DADD R118, R56.reuse, R60.reuse ;  /* 0x0000000038767229 */ /* 0x144fe4000000003c */
[----:B------:R-:W-:Y:S01]  /*0950*/  DADD R114, R56, -R60 ;  /* 0x0000000038727229 */ /* 0x000fe2000000083c */
[----:B------:R-:W-:Y:S01]  /*0960*/  SEL R56, R0, RZ, P0 ;  /* 0x000000ff00387207 */ /* 0x000fe20000000000 */
[----:B------:R-:W0:Y:S01]  /*0970*/  LDC.64 R60, c[0x0][0x3a0] ;  /* 0x0000e800ff3c7b82 */ /* 0x000e220000000a00 */
[C-C-:B------:R-:W-:Y:S02]  /*0980*/  DADD R116, R58.reuse, R62.reuse ;  /* 0x000000003a747229 */ /* 0x140fe4000000003e */
[----:B------:R-:W-:Y:S01]  /*0990*/  IADD3 R56, PT, PT, -R56, R5, R8 ;  /* 0x0000000538387210 */ /* 0x000fe20007ffe108 */
[----:B------:R-:W-:-:S04]  /*09a0*/  DADD R120, R58, -R62 ;  /* 0x000000003a787229 */ /* 0x000fc8000000083e */
[----:B------:R-:W-:-:S04]  /*09b0*/  IMAD R57, R56, R3, R2 ;  /* 0x0000000338397224 */ /* 0x000fc800078e0202 */
[----:B------:R-:W-:-:S06]  /*09c0*/  IMAD.WIDE R56, R57, 0x10, R106 ;  /* 0x0000001039387825 */ /* 0x000fcc00078e026a */
[----:B------:R-:W2:Y:S01]  /*09d0*/  LDG.E.128.CONSTANT R56, desc[UR4][R56.64] ;  /* 0x0000000438387981 */ /* 0x000ea2000c1e9d00 */
[C-C-:B---3--:R-:W-:Y:S02]  /*09e0*/  DADD R62, R64.reuse, R68.reuse ;  /* 0x00000000403e7229 */ /* 0x148fe40000000044 */
[----:B------:R-:W-:Y:S02]  /*09f0*/  DADD R64, R64, -R68 ;  /* 0x0000000040407229 */ /* 0x000fe40000000844 */
[C-C-:B------:R-:W-:Y:S02]  /*0a00*/  DADD R68, R66.reuse, R70.reuse ;  /* 0x0000000042447229 */ /* 0x140fe40000000046 */
[----:B------:R-:W-:Y:S02]  /*0a10*/  DADD R70, R66, -R70 ;  /* 0x0000000042467229 */ /* 0x000fe40000000846 */
[----:B-----5:R-:W-:Y:S01]  /*0a20*/  DMUL R62, R102, R62 ;  /* 0x0000003e663e7228 */ /* 0x020fe20000000000 */
[----:B0-----:R-:W-:-:S07]  /*0a30*/  IMAD.WIDE R66, R6, 0x10, R60 ;  /* 0x0000001006427825 */ /* 0x001fce00078e023c */
[----:B------:R-:W-:Y:S02]  /*0a40*/  DFMA R118, R104, R118, R62 ;  /* 0x000000766876722b */ /* 0x000fe4000000003e */
[----:B------:R-:W3:Y:S01]  /*0a50*/  LDG.E.128 R60, desc[UR4][R66.64] ;  /* 0x00000004423c7981 */ /* 0x000ee2000c1e1d00 */
[----:B------:R-:W-:Y:S01]  /*0a60*/  DMUL R70, R22, R70 ;  /* 0x0000004616467228 */ /* 0x000fe20000000000 */
[----:B------:R-:W-:Y:S01]  /*0a70*/  IADD3 R113, PT, PT, R113, 0x1, RZ ;  /* 0x0000000171717810 */ /* 0x000fe20007ffe0ff */
[----:B------:R-:W-:Y:S01]  /*0a80*/  DMUL R68, R102, R68 ;  /* 0x0000004466447228 */ /* 0x000fe20000000000 */
[-C--:B------:R-:W-:Y:S01]  /*0a90*/  IADD3 R4, PT, PT, R4, R3.reuse, RZ ;  /* 0x0000000304047210 */ /* 0x080fe20007ffe0ff */
[----:B------:R-:W-:Y:S01]  /*0aa0*/  DMUL R64, R22, R64 ;  /* 0x0000004016407228 */ /* 0x000fe20000000000 */
[----:B------:R-:W-:Y:S01]  /*0ab0*/  ISETP.NE.AND P0, PT, R113, RZ, PT ;  /* 0x000000ff7100720c */ /* 0x000fe20003f05270 */
[--C-:B------:R-:W-:Y:S01]  /*0ac0*/  IMAD.IADD R9, R9, 0x1, R3.reuse ;  /* 0x0000000109097824 */ /* 0x100fe200078e0203 */
[-C--:B------:R-:W-:Y:S01]  /*0ad0*/  IADD3 R7, PT, PT, R7, R3.reuse, RZ ;  /* 0x0000000307077210 */ /* 0x080fe20007ffe0ff */
[----:B------:R-:W-:Y:S01]  /*0ae0*/  DFMA R120, R88, R120, R70 ;  /* 0x000000785878722b */ /* 0x000fe20000000046 */
[-C--:B------:R-:W-:Y:S01]  /*0af0*/  IADD3 R108, PT, PT, R108, R3.reuse, RZ ;  /* 0x000000036c6c7210 */ /* 0x080fe20007ffe0ff */
[C-C-:B----4-:R-:W-:Y:S01]  /*0b00*/  DADD R70, R72.reuse, R76.reuse ;  /* 0x0000000048467229 */ /* 0x150fe2000000004c */
[-C--:B------:R-:W-:Y:S01]  /*0b10*/  IADD3 R109, PT, PT, R109, R3.reuse, RZ ;  /* 0x000000036d6d7210 */ /* 0x080fe20007ffe0ff */
[----:B------:R-:W-:Y:S01]  /*0b20*/  DADD R72, R72, -R76 ;  /* 0x0000000048487229 */ /* 0x000fe2000000084c */
[----:B------:R-:W-:Y:S01]  /*0b30*/  IMAD.IADD R110, R110, 0x1, R3 ;  /* 0x000000016e6e7824 */ /* 0x000fe200078e0203 */
[----:B------:R-:W-:Y:S01]  /*0b40*/  DFMA R68, R104, R116, R68 ;  /* 0x000000746844722b */ /* 0x000fe20000000044 */
[-C--:B------:R-:W-:Y:S01]  /*0b50*/  IADD3 R111, PT, PT, R111, R3.reuse, RZ ;  /* 0x000000036f6f7210 */ /* 0x080fe20007ffe0ff */
[----:B------:R-:W-:Y:S01]  /*0b60*/  DADD R76, R74, R78 ;  /* 0x000000004a4c7229 */ /* 0x000fe2000000004e */
[-C--:B------:R-:W-:Y:S01]  /*0b70*/  IADD3 R112, PT, PT, R112, R3.reuse, RZ ;  /* 0x0000000370707210 */ /* 0x080fe20007ffe0ff */
[----:B------:R-:W-:Y:S01]  /*0b80*/  DFMA R64, R88, R114, R64 ;  /* 0x000000725840722b */ /* 0x000fe20000000040 */
[----:B------:R-:W-:Y:S01]  /*0b90*/  IADD3 R6, PT, PT, R6, R3, RZ ;  /* 0x0000000306067210 */ /* 0x000fe20007ffe0ff */
[----:B------:R-:W-:Y:S01]  /*0ba0*/  DADD R74, R74, -R78 ;  /* 0x000000004a4a7229 */ /* 0x000fe2000000084e */
[----:B------:R-:W-:Y:S01]  /*0bb0*/  IADD3 R8, PT, PT, R8, 0x1, RZ ;  /* 0x0000000108087810 */ /* 0x000fe20007ffe0ff */
[----:B------:R-:W-:-:S02]  /*0bc0*/  DFMA R70, R100, R70, R118 ;  /* 0x000000466446722b */ /* 0x000fc40000000076 */
[----:B------:R-:W-:Y:S02]  /*0bd0*/  DFMA R68, R100, R76, R68 ;  /* 0x0000004c6444722b */ /* 0x000fe40000000044 */
[----:B------:R-:W-:Y:S02]  /*0be0*/  DADD R76, R82, R86 ;  /* 0x00000000524c7229 */ /* 0x000fe40000000056 */
[C---:B------:R-:W-:Y:S02]  /*0bf0*/  DFMA R64, R20.reuse, R72, R64 ;  /* 0x000000481440722b */ /* 0x040fe40000000040 */
[----:B------:R-:W-:Y:S02]  /*0c00*/  DFMA R74, R20, R74, R120 ;  /* 0x0000004a144a722b */ /* 0x000fe40000000078 */
[----:B------:R-:W-:Y:S02]  /*0c10*/  DADD R82, R82, -R86 ;  /* 0x0000000052527229 */ /* 0x000fe40000000856 */
[----:B------:R-:W-:-:S02]  /*0c20*/  DADD R72, R80, R84 ;  /* 0x0000000050487229 */ /* 0x000fc40000000054 */
[----:B------:R-:W-:Y:S02]  /*0c30*/  DADD R80, R80, -R84 ;  /* 0x0000000050507229 */ /* 0x000fe40000000854 */
[----:B------:R-:W-:Y:S02]  /*0c40*/  DFMA R68, R98, R76, R68 ;  /* 0x0000004c6244722b */ /* 0x000fe40000000044 */
[----:B------:R-:W-:Y:S02]  /*0c50*/  DFMA R82, R18, R82, R74 ;  /* 0x000000521252722b */ /* 0x000fe4000000004a */
[----:B------:R-:W-:Y:S02]  /*0c60*/  DFMA R70, R98, R72, R70 ;  /* 0x000000486246722b */ /* 0x000fe40000000046 */
[----:B------:R-:W-:Y:S02]  /*0c70*/  DADD R76, R48, R24 ;  /* 0x00000000304c7229 */ /* 0x000fe40000000018 */
[----:B------:R-:W-:-:S02]  /*0c80*/  DADD R74, R50, R26 ;  /* 0x00000000324a7229 */ /* 0x000fc4000000001a */
[----:B------:R-:W-:Y:S02]  /*0c90*/  DFMA R64, R18, R80, R64 ;  /* 0x000000501240722b */ /* 0x000fe40000000040 */
[----:B------:R-:W-:Y:S02]  /*0ca0*/  DADD R72, -R48, R24 ;  /* 0x0000000030487229 */ /* 0x000fe40000000118 */
[----:B------:R-:W-:Y:S02]  /*0cb0*/  DADD R78, -R50, R26 ;  /* 0x00000000324e7229 */ /* 0x000fe4000000011a */
[C---:B------:R-:W-:Y:S02]  /*0cc0*/  DFMA R70, R96.reuse, R76, R70 ;  /* 0x0000004c6046722b */ /* 0x040fe40000000046 */
[----:B------:R-:W-:Y:S02]  /*0cd0*/  DFMA R68, R96, R74, R68 ;  /* 0x0000004a6044722b */ /* 0x000fe40000000044 */
[----:B------:R-:W-:-:S02]  /*0ce0*/  DFMA R72, R16, R72, R64 ;  /* 0x000000481048722b */ /* 0x000fc40000000040 */
[----:B------:R-:W-:Y:S02]  /*0cf0*/  DADD R76, R40, R44 ;  /* 0x00000000284c7229 */ /* 0x000fe4000000002c */
[----:B------:R-:W-:Y:S02]  /*0d00*/  DADD R74, R42, R46 ;  /* 0x000000002a4a7229 */ /* 0x000fe4000000002e */
[----:B------:R-:W-:Y:S02]  /*0d10*/  DFMA R64, R16, R78, R82 ;  /* 0x0000004e1040722b */ /* 0x000fe40000000052 */
[----:B------:R-:W-:Y:S02]  /*0d20*/  DADD R78, -R40, R44 ;  /* 0x00000000284e7229 */ /* 0x000fe4000000012c */
[----:B------:R-:W-:Y:S02]  /*0d30*/  DADD R80, -R42, R46 ;  /* 0x000000002a507229 */ /* 0x000fe4000000012e */
[----:B------:R-:W-:-:S02]  /*0d40*/  DFMA R70, R94, R76, R70 ;  /* 0x0000004c5e46722b */ /* 0x000fc40000000046 */
[----:B------:R-:W-:Y:S02]  /*0d50*/  DFMA R68, R94, R74, R68 ;  /* 0x0000004a5e44722b */ /* 0x000fe40000000044 */
[----:B------:R-:W-:Y:S02]  /*0d60*/  DADD R76, R36, R52 ;  /* 0x00000000244c7229 */ /* 0x000fe40000000034 */
[----:B------:R-:W-:Y:S02]  /*0d70*/  DADD R74, R38, R54 ;  /* 0x00000000264a7229 */ /* 0x000fe40000000036 */
[C---:B------:R-:W-:Y:S02]  /*0d80*/  DFMA R72, R14.reuse, R78, R72 ;  /* 0x0000004e0e48722b */ /* 0x040fe40000000048 */
[----:B------:R-:W-:Y:S02]  /*0d90*/  DFMA R64, R14, R80, R64 ;  /* 0x000000500e40722b */ /* 0x000fe40000000040 */
[----:B------:R-:W-:-:S02]  /*0da0*/  DADD R78, -R36, R52 ;  /* 0x00000000244e7229 */ /* 0x000fc40000000134 */
[----:B------:R-:W-:Y:S02]  /*0db0*/  DADD R80, -R38, R54 ;  /* 0x0000000026507229 */ /* 0x000fe40000000136 */
[C---:B------:R-:W-:Y:S02]  /*0dc0*/  DFMA R70, R92.reuse, R76, R70 ;  /* 0x0000004c5c46722b */ /* 0x040fe40000000046 */
[----:B------:R-:W-:Y:S02]  /*0dd0*/  DFMA R68, R92, R74, R68 ;  /* 0x0000004a5c44722b */ /* 0x000fe40000000044 */
[C---:B------:R-:W-:Y:S02]  /*0de0*/  DFMA R72, R12.reuse, R78, R72 ;  /* 0x0000004e0c48722b */ /* 0x040fe40000000048 */
[----:B------:R-:W-:Y:S02]  /*0df0*/  DFMA R64, R12, R80, R64 ;  /* 0x000000500c40722b */ /* 0x000fe40000000040 */
[----:B--2---:R-:W-:-:S02]  /*0e00*/  DADD R74, R56, -R32 ;  /* 0x00000000384a7229 */ /* 0x004fc40000000820 */
[----:B------:R-:W-:Y:S02]  /*0e10*/  DADD R76, R58, -R34 ;  /* 0x000000003a4c7229 */ /* 0x000fe40000000822 */
[----:B------:R-:W-:Y:S02]  /*0e20*/  DADD R32, R56, R32 ;  /* 0x0000000038207229 */ /* 0x000fe40000000020 */
[----:B------:R-:W-:Y:S02]  /*0e30*/  DADD R34, R58, R34 ;  /* 0x000000003a227229 */ /* 0x000fe40000000022 */
[C---:B------:R-:W-:Y:S02]  /*0e40*/  DFMA R72, R10.reuse, R74, R72 ;  /* 0x0000004a0a48722b */ /* 0x040fe40000000048 */
[----:B------:R-:W-:Y:S02]  /*0e50*/  DFMA R64, R10, R76, R64 ;  /* 0x0000004c0a40722b */ /* 0x000fe40000000040 */
[----:B------:R-:W-:-:S02]  /*0e60*/  DFMA R32, R90, R32, R70 ;  /* 0x000000205a20722b */ /* 0x000fc40000000046 */
[----:B------:R-:W-:-:S06]  /*0e70*/  DFMA R34, R90, R34, R68 ;  /* 0x000000225a22722b */ /* 0x000fcc0000000044 */
[----:B------:R-:W-:Y:S02]  /*0e80*/  DFMA R32, R32, -0.5, R64 ;  /* 0xbfe000002020782b */ /* 0x000fe40000000040 */
[----:B------:R-:W-:-:S06]  /*0e90*/  DFMA R34, R34, -0.5, -R72 ;  /* 0xbfe000002222782b */ /* 0x000fcc0000000848 */
[----:B---3--:R-:W-:Y:S02]  /*0ea0*/  DADD R60, R32, R60 ;  /* 0x00000000203c7229 */ /* 0x008fe4000000003c */
[----:B------:R-:W-:Y:S01]  /*0eb0*/  DADD R62, R34, R62 ;  /* 0x00000000223e7229 */ /* 0x000fe2000000003e */
[----:B------:R-:W-:Y:S01]  /*0ec0*/  IMAD.MOV.U32 R32, RZ, RZ, R36 ;  /* 0x000000ffff207224 */ /* 0x000fe200078e0024 */
[----:B------:R-:W-:Y:S01]  /*0ed0*/  MOV R33, R37 ;  /* 0x0000002500217202 */ /* 0x000fe20000000f00 */
        /* <DEDUP_REMOVED lines=10> */
[----:B------:R0:W-:Y:S01]  /*0f80*/  STG.E.128 desc[UR4][R66.64], R60 ;  /* 0x0000003c42007986 */ /* 0x0001e2000c101d04 */
[----:B------:R-:W-:Y:S01]  /*0f90*/  MOV R43, R51 ;  /* 0x00000033002b7202 */ /* 0x000fe20000000f00 */
[----:B------:R-:W-:Y:S01]  /*0fa0*/  IMAD.MOV.U32 R51, RZ, RZ, R31 ;  /* 0x000000ffff337224 */ /* 0x000fe200078e001f */
[----:B------:R-:W-:Y:S01]  /*0fb0*/  MOV R49, R29 ;  /* 0x0000001d00317202 */ /* 0x000fe20000000f00 */
[----:B------:R-:W-:Y:S01]  /*0fc0*/  IMAD.MOV.U32 R29, RZ, RZ, R25 ;  /* 0x000000ffff1d7224 */ /* 0x000fe200078e0019 */
[----:B------:R-:W-:-:S02]  /*0fd0*/  MOV R50, R30 ;  /* 0x0000001e00327202 */ /* 0x000fc40000000f00 */
[----:B------:R-:W-:Y:S01]  /*0fe0*/  MOV R28, R24 ;  /* 0x00000018001c7202 */ /* 0x000fe20000000f00 */
[----:B------:R-:W-:Y:S01]  /*0ff0*/  IMAD.MOV.U32 R24, RZ, RZ, R44 ;  /* 0x000000ffff187224 */ /* 0x000fe200078e002c */
[----:B------:R-:W-:Y:S01]  /*1000*/  MOV R30, R26 ;  /* 0x0000001a001e7202 */ /* 0x000fe20000000f00 */
[----:B------:R-:W-:Y:S01]  /*1010*/  IMAD.MOV.U32 R44, RZ, RZ, R52 ;  /* 0x000000ffff2c7224 */ /* 0x000fe200078e0034 */
[----:B------:R-:W-:Y:S01]  /*1020*/  MOV R31, R27 ;  /* 0x0000001b001f7202 */ /* 0x000fe20000000f00 */
[----:B------:R-:W-:Y:S01]  /*1030*/  IMAD.MOV.U32 R52, RZ, RZ, R56 ;  /* 0x000000ffff347224 */ /* 0x000fe200078e0038 */
[----:B------:R-:W-:Y:S02]  /*1040*/  MOV R25, R45 ;  /* 0x0000002d00197202 */ /* 0x000fe40000000f00 */
[----:B------:R-:W-:Y:S02]  /*1050*/  MOV R26, R46 ;  /* 0x0000002e001a7202 */ /* 0x000fe40000000f00 */
[----:B------:R-:W-:-:S02]  /*1060*/  MOV R27, R47 ;  /* 0x0000002f001b7202 */ /* 0x000fc40000000f00 */
[----:B------:R-:W-:Y:S02]  /*1070*/  MOV R45, R53 ;  /* 0x00000035002d7202 */ /* 0x000fe40000000f00 */
[----:B------:R-:W-:Y:S02]  /*1080*/  MOV R46, R54 ;  /* 0x00000036002e7202 */ /* 0x000fe40000000f00 */
[----:B------:R-:W-:Y:S02]  /*1090*/  MOV R47, R55 ;  /* 0x00000037002f7202 */ /* 0x000fe40000000f00 */
[----:B------:R-:W-:Y:S02]  /*10a0*/  MOV R53, R57 ;  /* 0x0000003900357202 */ /* 0x000fe40000000f00 */
[----:B------:R-:W-:Y:S02]  /*10b0*/  MOV R54, R58 ;  /* 0x0000003a00367202 */ /* 0x000fe40000000f00 */
[----:B------:R-:W-:Y:S01]  /*10c0*/  MOV R55, R59 ;  /* 0x0000003b00377202 */ /* 0x000fe20000000f00 */
[----:B0-----:R-:W-:Y:S06]  /*10d0*/  @P0 BRA `(.L_x_6) ;  /* 0xfffffff400d00947 */ /* 0x001fec000383ffff */
[----:B------:R-:W-:Y:S05]  /*10e0*/  EXIT ;  /* 0x000000000000794d */ /* 0x000fea0003800000 */
.L_x_7:
        /* <DEDUP_REMOVED lines=9> */
.L_x_12:


//--------------------- .nv.shared.reserved.0     --------------------------
	.section	.nv.shared.reserved.0,"aw",@nobits
	.weak		__nv_reservedSMEM_offset_0_alias
	.size		__nv_reservedSMEM_offset_0_alias, 0, 64
	.other		__nv_reservedSMEM_offset_0_alias,@"STO_CUDA_RESERVED_SHARED STV_DEFAULT"
__nv_reservedSMEM_offset_0_alias:
	.zero		0
	.zero		64


//--------------------- .nv.constant0._Z21hpsi1_rt_stencil_ker1ILi8EEviPKdS1_S1_S1_PK7double2PS2_iiiiii --------------------------
	.section	.nv.constant0._Z21hpsi1_rt_stencil_ker1ILi8EEviPKdS1_S1_S1_PK7double2PS2_iiiiii,"a",@progbits
	.sectionflags	@""
	.align	4
.nv.constant0._Z21hpsi1_rt_stencil_ker1ILi8EEviPKdS1_S1_S1_PK7double2PS2_iiiiii:
	.zero		976


//--------------------- .nv.constant0._Z23hpsi1_rt_stencil_ker1_cILi16EEviPKdS1_S1_S1_PK7double2PS2_iiiiii --------------------------
	.section	.nv.constant0._Z23hpsi1_rt_stencil_ker1_cILi16EEviPKdS1_S1_S1_PK7double2PS2_iiiiii,"a",@progbits
	.sectionflags	@""
	.align	4
.nv.constant0._Z23hpsi1_rt_stencil_ker1_cILi16EEviPKdS1_S1_S1_PK7double2PS2_iiiiii:
	.zero		976


//--------------------- .nv.constant0._Z23hpsi1_rt_stencil_ker1_cILi20EEviPKdS1_S1_S1_PK7double2PS2_iiiiii --------------------------
	.section	.nv.constant0._Z23hpsi1_rt_stencil_ker1_cILi20EEviPKdS1_S1_S1_PK7double2PS2_iiiiii,"a",@progbits
	.sectionflags	@""
	.align	4
.nv.constant0._Z23hpsi1_rt_stencil_ker1_cILi20EEviPKdS1_S1_S1_PK7double2PS2_iiiiii:
	.zero		976


//--------------------- .nv.constant0._Z21hpsi1_rt_stencil_fulliPKdS0_S0_S0_PK7double2PS1_iiiiiiPKiS6_S6_ --------------------------
	.section	.nv.constant0._Z21hpsi1_rt_stencil_fulliPKdS0_S0_S0_PK7double2PS1_iiiiiiPKiS6_S6_,"a",@progbits
	.sectionflags	@""
	.align	4
.nv.constant0._Z21hpsi1_rt_stencil_fulliPKdS0_S0_S0_PK7double2PS1_iiiiiiPKiS6_S6_:
	.zero		1000


//--------------------- .nv.constant0._Z21hpsi1_rt_stencil_ker2iPKdS0_PK7double2PS1_iiiiiiPKi --------------------------
	.section	.nv.constant0._Z21hpsi1_rt_stencil_ker2iPKdS0_PK7double2PS1_iiiiiiPKi,"a",@progbits
	.sectionflags	@""
	.align	4
.nv.constant0._Z21hpsi1_rt_stencil_ker2iPKdS0_PK7double2PS1_iiiiiiPKi:
	.zero		968


//--------------------- SYMBOLS --------------------------

	.type		.nv.reservedSmem.offset0,@object
	.size		.nv.reservedSmem.offset0,0x4
